	.target	sm_80

	.elftype	@"ET_EXEC"


//--------------------- .note.nv.tkinfo           --------------------------
	.section	.note.nv.tkinfo,"",@"SHT_NOTE"
	.sectionflags	@"SHF_NOTE_NV_TKINFO"
	.tkinfo
        /*0018*/ 	.word	0x00000002
        /*0030*/ 	.string	""
        /*0030*/ 	.string	"ptxas"
        /*0030*/ 	.string	"Cuda compilation tools, release 13.0, V13.0.88"
        /*0030*/ 	.string	"Build cuda_13.0.r13.0/compiler.36424714_0"
        /*0030*/ 	.string	"-v  -suppress-debug-info  -lineinfo  -arch sm_80 "



//--------------------- .note.nv.cuinfo           --------------------------
	.section	.note.nv.cuinfo,"",@"SHT_NOTE"
	.sectionflags	@"SHF_NOTE_NV_CUINFO"
        /*0018*/ 	.short	0x0002
        /*001a*/ 	.short	0x0050
        /*001c*/ 	.short	0x0082
	.zero		2


//--------------------- .nv.info                  --------------------------
	.section	.nv.info,"",@"SHT_CUDA_INFO"
	.align	4


	//----- nvinfo : EIATTR_REGCOUNT
	.align		4
        /*0000*/ 	.byte	0x04, 0x2f
        /*0002*/ 	.short	(.L_1 - .L_0)
	.align		4
.L_0:
        /*0004*/ 	.word	index@(matmul_kernel)
        /*0008*/ 	.word	0x00000020


	//----- nvinfo : EIATTR_FRAME_SIZE
	.align		4
.L_1:
        /*000c*/ 	.byte	0x04, 0x11
        /*000e*/ 	.short	(.L_3 - .L_2)
	.align		4
.L_2:
        /*0010*/ 	.word	index@(matmul_kernel)
        /*0014*/ 	.word	0x00001108


	//----- nvinfo : EIATTR_MIN_STACK_SIZE
	.align		4
.L_3:
        /*0018*/ 	.byte	0x04, 0x12
        /*001a*/ 	.short	(.L_5 - .L_4)
	.align		4
.L_4:
        /*001c*/ 	.word	index@(matmul_kernel)
        /*0020*/ 	.word	0x00001108
.L_5:


//--------------------- .nv.info.matmul_kernel    --------------------------
	.section	.nv.info.matmul_kernel,"",@"SHT_CUDA_INFO"
	.sectionflags	@""
	.align	4


	//----- nvinfo : EIATTR_CUDA_API_VERSION
	.align		4
        /*0000*/ 	.byte	0x04, 0x37
        /*0002*/ 	.short	(.L_7 - .L_6)
.L_6:
        /*0004*/ 	.word	0x00000082


	//----- nvinfo : EIATTR_SW2861232_WAR
	.align		4
.L_7:
        /*0008*/ 	.byte	0x01, 0x35
	.zero		2


	//----- nvinfo : EIATTR_PARAM_CBANK
	.align		4
        /*000c*/ 	.byte	0x04, 0x0a
        /*000e*/ 	.short	(.L_9 - .L_8)
	.align		4
.L_8:
        /*0010*/ 	.word	index@(.nv.constant0.matmul_kernel)
        /*0014*/ 	.short	0x0160
        /*0016*/ 	.short	0x0050


	//----- nvinfo : EIATTR_CBANK_PARAM_SIZE
	.align		4
.L_9:
        /*0018*/ 	.byte	0x03, 0x19
        /*001a*/ 	.short	0x0050


	//----- nvinfo : EIATTR_KPARAM_INFO
	.align		4
        /*001c*/ 	.byte	0x04, 0x17
        /*001e*/ 	.short	(.L_11 - .L_10)
.L_10:
        /*0020*/ 	.word	0x00000000
        /*0024*/ 	.short	0x000d
        /*0026*/ 	.short	0x0048
        /*0028*/ 	.byte	0x00, 0xf4, 0x21, 0x00


	//----- nvinfo : EIATTR_KPARAM_INFO
	.align		4
.L_11:
        /*002c*/ 	.byte	0x04, 0x17
        /*002e*/ 	.short	(.L_13 - .L_12)
.L_12:
        /*0030*/ 	.word	0x00000000
        /*0034*/ 	.short	0x000c
        /*0036*/ 	.short	0x0040
        /*0038*/ 	.byte	0x00, 0xf4, 0x21, 0x00


	//----- nvinfo : EIATTR_KPARAM_INFO
	.align		4
.L_13:
        /*003c*/ 	.byte	0x04, 0x17
        /*003e*/ 	.short	(.L_15 - .L_14)
.L_14:
        /*0040*/ 	.word	0x00000000
        /*0044*/ 	.short	0x000b
        /*0046*/ 	.short	0x0038
        /*0048*/ 	.byte	0x00, 0xf0, 0x11, 0x00


	//----- nvinfo : EIATTR_KPARAM_INFO
	.align		4
.L_15:
        /*004c*/ 	.byte	0x04, 0x17
        /*004e*/ 	.short	(.L_17 - .L_16)
.L_16:
        /*0050*/ 	.word	0x00000000
        /*0054*/ 	.short	0x000a
        /*0056*/ 	.short	0x0034
        /*0058*/ 	.byte	0x00, 0xf0, 0x11, 0x00


	//----- nvinfo : EIATTR_KPARAM_INFO
	.align		4
.L_17:
        /*005c*/ 	.byte	0x04, 0x17
        /*005e*/ 	.short	(.L_19 - .L_18)
.L_18:
        /*0060*/ 	.word	0x00000000
        /*0064*/ 	.short	0x0009
        /*0066*/ 	.short	0x0030
        /*0068*/ 	.byte	0x00, 0xf0, 0x11, 0x00


	//----- nvinfo : EIATTR_KPARAM_INFO
	.align		4
.L_19:
        /*006c*/ 	.byte	0x04, 0x17
        /*006e*/ 	.short	(.L_21 - .L_20)
.L_20:
        /*0070*/ 	.word	0x00000000
        /*0074*/ 	.short	0x0008
        /*0076*/ 	.short	0x002c
        /*0078*/ 	.byte	0x00, 0xf0, 0x11, 0x00


	//----- nvinfo : EIATTR_KPARAM_INFO
	.align		4
.L_21:
        /*007c*/ 	.byte	0x04, 0x17
        /*007e*/ 	.short	(.L_23 - .L_22)
.L_22:
        /*0080*/ 	.word	0x00000000
        /*0084*/ 	.short	0x0007
        /*0086*/ 	.short	0x0028
        /*0088*/ 	.byte	0x00, 0xf0, 0x11, 0x00


	//----- nvinfo : EIATTR_KPARAM_INFO
	.align		4
.L_23:
        /*008c*/ 	.byte	0x04, 0x17
        /*008e*/ 	.short	(.L_25 - .L_24)
.L_24:
        /*0090*/ 	.word	0x00000000
        /*0094*/ 	.short	0x0006
        /*0096*/ 	.short	0x0024
        /*0098*/ 	.byte	0x00, 0xf0, 0x11, 0x00


	//----- nvinfo : EIATTR_KPARAM_INFO
	.align		4
.L_25:
        /*009c*/ 	.byte	0x04, 0x17
        /*009e*/ 	.short	(.L_27 - .L_26)
.L_26:
        /*00a0*/ 	.word	0x00000000
        /*00a4*/ 	.short	0x0005
        /*00a6*/ 	.short	0x0020
        /*00a8*/ 	.byte	0x00, 0xf0, 0x11, 0x00


	//----- nvinfo : EIATTR_KPARAM_INFO
	.align		4
.L_27:
        /*00ac*/ 	.byte	0x04, 0x17
        /*00ae*/ 	.short	(.L_29 - .L_28)
.L_28:
        /*00b0*/ 	.word	0x00000000
        /*00b4*/ 	.short	0x0004
        /*00b6*/ 	.short	0x001c
        /*00b8*/ 	.byte	0x00, 0xf0, 0x11, 0x00


	//----- nvinfo : EIATTR_KPARAM_INFO
	.align		4
.L_29:
        /*00bc*/ 	.byte	0x04, 0x17
        /*00be*/ 	.short	(.L_31 - .L_30)
.L_30:
        /*00c0*/ 	.word	0x00000000
        /*00c4*/ 	.short	0x0003
        /*00c6*/ 	.short	0x0018
        /*00c8*/ 	.byte	0x00, 0xf0, 0x11, 0x00


	//----- nvinfo : EIATTR_KPARAM_INFO
	.align		4
.L_31:
        /*00cc*/ 	.byte	0x04, 0x17
        /*00ce*/ 	.short	(.L_33 - .L_32)
.L_32:
        /*00d0*/ 	.word	0x00000000
        /*00d4*/ 	.short	0x0002
        /*00d6*/ 	.short	0x0010
        /*00d8*/ 	.byte	0x00, 0xf4, 0x21, 0x00


	//----- nvinfo : EIATTR_KPARAM_INFO
	.align		4
.L_33:
        /*00dc*/ 	.byte	0x04, 0x17
        /*00de*/ 	.short	(.L_35 - .L_34)
.L_34:
        /*00e0*/ 	.word	0x00000000
        /*00e4*/ 	.short	0x0001
        /*00e6*/ 	.short	0x0008
        /*00e8*/ 	.byte	0x00, 0xf4, 0x21, 0x00


	//----- nvinfo : EIATTR_KPARAM_INFO
	.align		4
.L_35:
        /*00ec*/ 	.byte	0x04, 0x17
        /*00ee*/ 	.short	(.L_37 - .L_36)
.L_36:
        /*00f0*/ 	.word	0x00000000
        /*00f4*/ 	.short	0x0000
        /*00f6*/ 	.short	0x0000
        /*00f8*/ 	.byte	0x00, 0xf4, 0x21, 0x00


	//----- nvinfo : EIATTR_MAXREG_COUNT
	.align		4
.L_37:
        /*00fc*/ 	.byte	0x03, 0x1b
        /*00fe*/ 	.short	0x00ff


	//----- nvinfo : EIATTR_NUM_BARRIERS
	.align		4
        /*0100*/ 	.byte	0x02, 0x4c
        /*0102*/ 	.byte	0x01
	.zero		1


	//----- nvinfo : EIATTR_ANNOTATIONS
	.align		4
        /*0104*/ 	.byte	0x04, 0x55
        /*0106*/ 	.short	(.L_39 - .L_38)


	//   ....[0]....
.L_38:
        /*0108*/ 	.word	0x00000001
        /*010c*/ 	.byte	0x70, 0x00, 0x00, 0x00, 0x01, 0x00, 0x00, 0x00, 0xb0, 0x00, 0x00, 0x00, 0x01, 0x00, 0x00, 0x00
        /* <DEDUP_REMOVED lines=1529> */
        /*60ac*/ 	.byte	0x10, 0x7a, 0x01, 0x00


	//----- nvinfo : EIATTR_MERCURY_ISA_VERSION
	.align		4
.L_39:
        /*60b0*/ 	.byte	0x03, 0x5f
        /*60b2*/ 	.short	0x0000


	//----- nvinfo : EIATTR_EXIT_INSTR_OFFSETS
	.align		4
        /*60b4*/ 	.byte	0x04, 0x1c
        /*60b6*/ 	.short	(.L_41 - .L_40)


	//   ....[0]....
.L_40:
        /*60b8*/ 	.word	0x00017d60


	//   ....[1]....
        /*60bc*/ 	.word	0x00017d90


	//----- nvinfo : EIATTR_REQNTID
	.align		4
.L_41:
        /*60c0*/ 	.byte	0x04, 0x10
        /*60c2*/ 	.short	(.L_43 - .L_42)
.L_42:
        /*60c4*/ 	.word	0x00000100
        /*60c8*/ 	.word	0x00000001
        /*60cc*/ 	.word	0x00000001
.L_43:


//--------------------- .nv.callgraph             --------------------------
	.section	.nv.callgraph,"",@"SHT_CUDA_CALLGRAPH"
	.align	4
	.sectionentsize	8
	.align		4
        /*0000*/ 	.word	0x00000000
	.align		4
        /*0004*/ 	.word	0xffffffff
	.align		4
        /*0008*/ 	.word	0x00000000
	.align		4
        /*000c*/ 	.word	0xfffffffe
	.align		4
        /*0010*/ 	.word	0x00000000
	.align		4
        /*0014*/ 	.word	0xfffffffd
	.align		4
        /*0018*/ 	.word	0x00000000
	.align		4
        /*001c*/ 	.word	0xfffffffc


//--------------------- .nv.rel.action            --------------------------
	.section	.nv.rel.action,"",@"SHT_CUDA_RELOCINFO"
	.align	8
	.sectionentsize	8
        /*0000*/ 	.byte	0x73, 0x00, 0x00, 0x00, 0x00, 0x00, 0x00, 0x00, 0x00, 0x00, 0x00, 0x11, 0x25, 0x00, 0x05, 0x36


//--------------------- .nv.constant0.matmul_kernel --------------------------
	.section	.nv.constant0.matmul_kernel,"a",@progbits
	.sectionflags	@""
	.align	4
.nv.constant0.matmul_kernel:
	.zero		432


//--------------------- .text.matmul_kernel       --------------------------
	.section	.text.matmul_kernel,"ax",@progbits
	.sectioninfo	@"SHI_REGISTERS=32"
	.align	128
        .global         matmul_kernel
        .type           matmul_kernel,@function
        .size           matmul_kernel,(.L_x_4 - matmul_kernel)
        .other          matmul_kernel,@"STO_CUDA_ENTRY STV_DEFAULT"
matmul_kernel:
.text.matmul_kernel:
[----:B------:R-:W-:-:S04]  /*0000*/  IMAD.MOV.U32 R1, RZ, RZ, c[0x0][0x28] ;  /* 0x00000a00ff017624 */ /* 0x000fc800078e00ff */
[----:B------:R-:W-:Y:S01]  /*0010*/  IMAD.MOV.U32 R0, RZ, RZ, c[0x0][0x17c] ;  /* 0x00005f00ff007624 */ /* 0x000fe200078e00ff */
[----:B------:R-:W-:Y:S01]  /*0020*/  IADD3 R1, R1, -0x1108, RZ ;  /* 0xffffeef801017810 */ /* 0x000fe20007ffe0ff */
[----:B------:R-:W0:Y:S01]  /*0030*/  S2R R29, SR_TID.X ;  /* 0x00000000001d7919 */ /* 0x000e220000002100 */
[----:B------:R-:W-:Y:S01]  /*0040*/  ULDC.64 UR4, c[0x0][0x118] ;  /* 0x0000460000047ab9 */ /* 0x000fe20000000a00 */
[----:B------:R-:W-:Y:S01]  /*0050*/  CS2R R12, SRZ ;  /* 0x00000000000c7805 */ /* 0x000fe2000001ff00 */
[----:B------:R-:W-:Y:S01]  /*0060*/  IADD3 R0, R0, 0x7f, RZ ;  /* 0x0000007f00007810 */ /* 0x000fe20007ffe0ff */
[----:B------:R1:W-:Y:S01]  /*0070*/  STL [R1+0x20], RZ ;  /* 0x000020ff01007387 */ /* 0x0003e20000100800 */
[----:B------:R-:W-:Y:S01]  /*0080*/  CS2R R14, SRZ ;  /* 0x00000000000e7805 */ /* 0x000fe2000001ff00 */
[----:B------:R-:W-:Y:S01]  /*0090*/  CS2R R16, SRZ ;  /* 0x0000000000107805 */ /* 0x000fe2000001ff00 */
[----:B------:R-:W-:Y:S01]  /*00a0*/  SHF.R.S32.HI R3, RZ, 0x1f, R0 ;  /* 0x0000001fff037819 */ /* 0x000fe20000011400 */
[----:B------:R1:W-:Y:S01]  /*00b0*/  STL [R1+0x24], RZ ;  /* 0x000024ff01007387 */ /* 0x0003e20000100800 */
[----:B------:R-:W-:Y:S01]  /*00c0*/  CS2R R18, SRZ ;  /* 0x0000000000127805 */ /* 0x000fe2000001ff00 */
[----:B------:R-:W-:Y:S01]  /*00d0*/  CS2R R20, SRZ ;  /* 0x0000000000147805 */ /* 0x000fe2000001ff00 */
[----:B------:R-:W-:Y:S01]  /*00e0*/  LEA.HI R3, R3, R0, RZ, 0x7 ;  /* 0x0000000003037211 */ /* 0x000fe200078f38ff */
[----:B------:R1:W-:Y:S01]  /*00f0*/  STL [R1+0x28], RZ ;  /* 0x000028ff01007387 */ /* 0x0003e20000100800 */
[----:B------:R-:W-:Y:S01]  /*0100*/  CS2R R22, SRZ ;  /* 0x0000000000167805 */ /* 0x000fe2000001ff00 */
[----:B------:R-:W-:Y:S01]  /*0110*/  CS2R R24, SRZ ;  /* 0x0000000000187805 */ /* 0x000fe2000001ff00 */
[----:B------:R-:W-:Y:S01]  /*0120*/  SHF.R.S32.HI R0, RZ, 0x7, R3 ;  /* 0x00000007ff007819 */ /* 0x000fe20000011403 */
[----:B------:R1:W-:Y:S01]  /*0130*/  STL [R1+0x2c], RZ ;  /* 0x00002cff01007387 */ /* 0x0003e20000100800 */
[----:B------:R-:W-:-:S03]  /*0140*/  CS2R R26, SRZ ;  /* 0x00000000001a7805 */ /* 0x000fc6000001ff00 */
[----:B------:R-:W-:Y:S01]  /*0150*/  IMAD.SHL.U32 R0, R0, 0x8, RZ ;  /* 0x0000000800007824 */ /* 0x000fe200078e00ff */
[----:B------:R-:W2:Y:S01]  /*0160*/  S2R R3, SR_CTAID.X ;  /* 0x0000000000037919 */ /* 0x000ea20000002500 */
[----:B0-----:R-:W-:-:S03]  /*0170*/  LOP3.LUT R28, R29, 0xff, RZ, 0xc0, !PT ;  /* 0x000000ff1d1c7812 */ /* 0x001fc600078ec0ff */
[----:B------:R1:W-:Y:S01]  /*0180*/  STL [R1+0x10], RZ ;  /* 0x000010ff01007387 */ /* 0x0003e20000100800 */
[-C--:B------:R-:W-:Y:S02]  /*0190*/  IABS R7, R0.reuse ;  /* 0x0000000000077213 */ /* 0x080fe40000000000 */
[----:B------:R-:W-:Y:S01]  /*01a0*/  IABS R10, R0 ;  /* 0x00000000000a7213 */ /* 0x000fe20000000000 */
[----:B------:R1:W-:Y:S01]  /*01b0*/  STL [R1+0x14], RZ ;  /* 0x000014ff01007387 */ /* 0x0003e20000100800 */
[----:B------:R-:W0:Y:S03]  /*01c0*/  I2F.RP R2, R7 ;  /* 0x0000000700027306 */ /* 0x000e260000209400 */
[----:B------:R1:W-:Y:S04]  /*01d0*/  STL [R1+0x18], RZ ;  /* 0x000018ff01007387 */ /* 0x0003e80000100800 */
[----:B------:R1:W-:Y:S04]  /*01e0*/  STL [R1+0x1c], RZ ;  /* 0x00001cff01007387 */ /* 0x0003e80000100800 */
[----:B------:R1:W-:Y:S01]  /*01f0*/  STL [R1], RZ ;  /* 0x000000ff01007387 */ /* 0x0003e20000100800 */
[----:B--2---:R-:W-:Y:S01]  /*0200*/  IABS R8, R3 ;  /* 0x0000000300087213 */ /* 0x004fe20000000000 */
[----:B0-----:R-:W0:Y:S02]  /*0210*/  MUFU.RCP R2, R2 ;  /* 0x0000000200027308 */ /* 0x001e240000001000 */
[----:B------:R1:W-:Y:S04]  /*0220*/  STL [R1+0x4], RZ ;  /* 0x000004ff01007387 */ /* 0x0003e80000100800 */
[----:B------:R1:W-:Y:S04]  /*0230*/  STL [R1+0x8], RZ ;  /* 0x000008ff01007387 */ /* 0x0003e80000100800 */
[----:B------:R1:W-:Y:S04]  /*0240*/  STL [R1+0xc], RZ ;  /* 0x00000cff01007387 */ /* 0x0003e80000100800 */
[----:B------:R1:W-:Y:S01]  /*0250*/  STL [R1+0x30], RZ ;  /* 0x000030ff01007387 */ /* 0x0003e20000100800 */
[----:B0-----:R-:W-:Y:S01]  /*0260*/  IADD3 R4, R2, 0xffffffe, RZ ;  /* 0x0ffffffe02047810 */ /* 0x001fe20007ffe0ff */
[----:B------:R-:W-:-:S02]  /*0270*/  IMAD.MOV R2, RZ, RZ, -R10 ;  /* 0x000000ffff027224 */ /* 0x000fc400078e0a0a */
[----:B------:R1:W-:Y:S01]  /*0280*/  STL [R1+0x34], RZ ;  /* 0x000034ff01007387 */ /* 0x0003e20000100800 */
[----:B------:R0:W2:Y:S03]  /*0290*/  F2I.FTZ.U32.TRUNC.NTZ R5, R4 ;  /* 0x0000000400057305 */ /* 0x0000a6000021f000 */
[----:B------:R1:W-:Y:S04]  /*02a0*/  STL [R1+0x38], RZ ;  /* 0x000038ff01007387 */ /* 0x0003e80000100800 */
[----:B------:R1:W-:Y:S01]  /*02b0*/  STL [R1+0x3c], RZ ;  /* 0x00003cff01007387 */ /* 0x0003e20000100800 */
[----:B0-----:R-:W-:-:S03]  /*02c0*/  IMAD.MOV.U32 R4, RZ, RZ, RZ ;  /* 0x000000ffff047224 */ /* 0x001fc600078e00ff */
[----:B------:R1:W-:Y:S04]  /*02d0*/  STL [R1+0x40], RZ ;  /* 0x000040ff01007387 */ /* 0x0003e80000100800 */
[----:B------:R1:W-:Y:S01]  /*02e0*/  STL [R1+0x44], RZ ;  /* 0x000044ff01007387 */ /* 0x0003e20000100800 */
[----:B--2---:R-:W-:-:S03]  /*02f0*/  IMAD.MOV R6, RZ, RZ, -R5 ;  /* 0x000000ffff067224 */ /* 0x004fc600078e0a05 */
[----:B------:R1:W-:Y:S01]  /*0300*/  STL [R1+0x48], RZ ;  /* 0x000048ff01007387 */ /* 0x0003e20000100800 */
[----:B------:R-:W-:Y:S02]  /*0310*/  IMAD R9, R6, R7, RZ ;  /* 0x0000000706097224 */ /* 0x000fe400078e02ff */
[----:B------:R-:W-:Y:S01]  /*0320*/  IMAD.MOV.U32 R6, RZ, RZ, R8 ;  /* 0x000000ffff067224 */ /* 0x000fe200078e0008 */
[----:B------:R1:W-:Y:S01]  /*0330*/  STL [R1+0x4c], RZ ;  /* 0x00004cff01007387 */ /* 0x0003e20000100800 */
[----:B------:R-:W-:-:S03]  /*0340*/  IMAD.HI.U32 R5, R5, R9, R4 ;  /* 0x0000000905057227 */ /* 0x000fc600078e0004 */
[----:B------:R1:W-:Y:S03]  /*0350*/  STL [R1+0x50], RZ ;  /* 0x000050ff01007387 */ /* 0x0003e60000100800 */
[----:B------:R-:W-:Y:S01]  /*0360*/  IMAD.HI.U32 R5, R5, R6, RZ ;  /* 0x0000000605057227 */ /* 0x000fe200078e00ff */
[----:B------:R1:W-:Y:S03]  /*0370*/  STL [R1+0x54], RZ ;  /* 0x000054ff01007387 */ /* 0x0003e60000100800 */
[----:B------:R-:W-:Y:S01]  /*0380*/  IMAD R2, R5, R2, R6 ;  /* 0x0000000205027224 */ /* 0x000fe200078e0206 */
[----:B------:R1:W-:Y:S04]  /*0390*/  STL [R1+0x58], RZ ;  /* 0x000058ff01007387 */ /* 0x0003e80000100800 */
[----:B------:R-:W-:Y:S01]  /*03a0*/  ISETP.GT.U32.AND P1, PT, R7, R2, PT ;  /* 0x000000020700720c */ /* 0x000fe20003f24070 */
[----:B------:R1:W-:Y:S04]  /*03b0*/  STL [R1+0x5c], RZ ;  /* 0x00005cff01007387 */ /* 0x0003e80000100800 */
[----:B------:R1:W-:Y:S04]  /*03c0*/  STL [R1+0x60], RZ ;  /* 0x000060ff01007387 */ /* 0x0003e80000100800 */
[----:B------:R1:W-:Y:S04]  /*03d0*/  STL [R1+0x64], RZ ;  /* 0x000064ff01007387 */ /* 0x0003e80000100800 */
[----:B------:R-:W-:Y:S01]  /*03e0*/  @!P1 IMAD.IADD R2, R2, 0x1, -R7 ;  /* 0x0000000102029824 */ /* 0x000fe200078e0a07 */
[----:B------:R-:W-:Y:S01]  /*03f0*/  @!P1 IADD3 R5, R5, 0x1, RZ ;  /* 0x0000000105059810 */ /* 0x000fe20007ffe0ff */
[----:B------:R1:W-:Y:S01]  /*0400*/  STL [R1+0x68], RZ ;  /* 0x000068ff01007387 */ /* 0x0003e20000100800 */
[----:B------:R-:W-:-:S02]  /*0410*/  ISETP.NE.AND P1, PT, R0, RZ, PT ;  /* 0x000000ff0000720c */ /* 0x000fc40003f25270 */
[----:B------:R-:W-:Y:S01]  /*0420*/  ISETP.GE.U32.AND P0, PT, R2, R7, PT ;  /* 0x000000070200720c */ /* 0x000fe20003f06070 */
[----:B------:R1:W-:Y:S01]  /*0430*/  STL [R1+0x6c], RZ ;  /* 0x00006cff01007387 */ /* 0x0003e20000100800 */
[----:B------:R-:W-:-:S03]  /*0440*/  LOP3.LUT R2, R3, R0, RZ, 0x3c, !PT ;  /* 0x0000000003027212 */ /* 0x000fc600078e3cff */
[----:B------:R1:W-:Y:S01]  /*0450*/  STL [R1+0x70], RZ ;  /* 0x000070ff01007387 */ /* 0x0003e20000100800 */
[----:B------:R-:W-:Y:S01]  /*0460*/  ISETP.GE.AND P2, PT, R2, RZ, PT ;  /* 0x000000ff0200720c */ /* 0x000fe20003f46270 */
[----:B------:R-:W-:Y:S02]  /*0470*/  IMAD.MOV.U32 R2, RZ, RZ, c[0x0][0x178] ;  /* 0x00005e00ff027624 */ /* 0x000fe400078e00ff */
[----:B------:R1:W-:Y:S03]  /*0480*/  STL [R1+0x74], RZ ;  /* 0x000074ff01007387 */ /* 0x0003e60000100800 */
[----:B------:R-:W-:Y:S01]  /*0490*/  IADD3 R2, R2, 0x1ff, RZ ;  /* 0x000001ff02027810 */ /* 0x000fe20007ffe0ff */
[----:B------:R1:W-:Y:S01]  /*04a0*/  STL [R1+0x78], RZ ;  /* 0x000078ff01007387 */ /* 0x0003e20000100800 */
[----:B------:R-:W-:-:S03]  /*04b0*/  @P0 IADD3 R5, R5, 0x1, RZ ;  /* 0x0000000105050810 */ /* 0x000fc60007ffe0ff */
[----:B------:R1:W-:Y:S02]  /*04c0*/  STL [R1+0x7c], RZ ;  /* 0x00007cff01007387 */ /* 0x0003e40000100800 */
[----:B------:R-:W-:Y:S01]  /*04d0*/  IMAD.MOV.U32 R4, RZ, RZ, R5 ;  /* 0x000000ffff047224 */ /* 0x000fe200078e0005 */
[----:B------:R-:W-:Y:S01]  /*04e0*/  SHF.R.S32.HI R5, RZ, 0x1f, R2 ;  /* 0x0000001fff057819 */ /* 0x000fe20000011402 */
[----:B------:R1:W-:Y:S02]  /*04f0*/  STL [R1+0x80], RZ ;  /* 0x000080ff01007387 */ /* 0x0003e40000100800 */
[----:B------:R-:W-:Y:S01]  /*0500*/  @!P2 IMAD.MOV R4, RZ, RZ, -R4 ;  /* 0x000000ffff04a224 */ /* 0x000fe200078e0a04 */
[----:B------:R-:W-:Y:S01]  /*0510*/  @!P1 LOP3.LUT R4, RZ, R0, RZ, 0x33, !PT ;  /* 0x00000000ff049212 */ /* 0x000fe200078e33ff */
[----:B------:R1:W-:Y:S01]  /*0520*/  STL [R1+0x84], RZ ;  /* 0x000084ff01007387 */ /* 0x0003e20000100800 */
[----:B------:R-:W-:-:S03]  /*0530*/  LEA.HI R5, R5, R2, RZ, 0x9 ;  /* 0x0000000205057211 */ /* 0x000fc600078f48ff */
[----:B------:R-:W-:Y:S01]  /*0540*/  IMAD.SHL.U32 R2, R4, 0x8, RZ ;  /* 0x0000000804027824 */ /* 0x000fe200078e00ff */
[----:B------:R1:W-:Y:S01]  /*0550*/  STL [R1+0x88], RZ ;  /* 0x000088ff01007387 */ /* 0x0003e20000100800 */
[----:B------:R-:W-:-:S03]  /*0560*/  IMAD.MOV R4, RZ, RZ, -R4 ;  /* 0x000000ffff047224 */ /* 0x000fc600078e0a04 */
[----:B------:R-:W-:Y:S01]  /*0570*/  LEA.HI.SX32 R5, R5, -R2, 0x17 ;  /* 0x8000000205057211 */ /* 0x000fe200078fbaff */
[----:B------:R-:W-:Y:S01]  /*0580*/  IMAD R9, R0, R4, R3 ;  /* 0x0000000400097224 */ /* 0x000fe200078e0203 */
[----:B------:R1:W-:Y:S01]  /*0590*/  STL [R1+0x8c], RZ ;  /* 0x00008cff01007387 */ /* 0x0003e20000100800 */
[----:B------:R-:W-:Y:S01]  /*05a0*/  IMAD.MOV.U32 R4, RZ, RZ, RZ ;  /* 0x000000ffff047224 */ /* 0x000fe200078e00ff */
[----:B------:R-:W-:Y:S02]  /*05b0*/  IMNMX R10, R5, 0x8, PT ;  /* 0x00000008050a7817 */ /* 0x000fe40003800200 */
[----:B------:R1:W-:Y:S02]  /*05c0*/  STL [R1+0xc0], RZ ;  /* 0x0000c0ff01007387 */ /* 0x0003e40000100800 */
[-C--:B------:R-:W-:Y:S02]  /*05d0*/  IABS R8, R10.reuse ;  /* 0x0000000a00087213 */ /* 0x080fe40000000000 */
[----:B------:R-:W-:Y:S01]  /*05e0*/  IABS R0, R10 ;  /* 0x0000000a00007213 */ /* 0x000fe20000000000 */
[----:B------:R1:W-:Y:S01]  /*05f0*/  STL [R1+0xc4], RZ ;  /* 0x0000c4ff01007387 */ /* 0x0003e20000100800 */
[----:B------:R-:W0:Y:S03]  /*0600*/  I2F.RP R6, R8 ;  /* 0x0000000800067306 */ /* 0x000e260000209400 */
[----:B------:R1:W-:Y:S04]  /*0610*/  STL [R1+0xc8], RZ ;  /* 0x0000c8ff01007387 */ /* 0x0003e80000100800 */
[----:B------:R1:W-:Y:S04]  /*0620*/  STL [R1+0xcc], RZ ;  /* 0x0000ccff01007387 */ /* 0x0003e80000100800 */
[----:B------:R1:W-:Y:S04]  /*0630*/  STL [R1+0x100], RZ ;  /* 0x000100ff01007387 */ /* 0x0003e80000100800 */
[----:B------:R1:W-:Y:S01]  /*0640*/  STL [R1+0x104], RZ ;  /* 0x000104ff01007387 */ /* 0x0003e20000100800 */
[----:B0-----:R-:W0:Y:S03]  /*0650*/  MUFU.RCP R6, R6 ;  /* 0x0000000600067308 */ /* 0x001e260000001000 */
[----:B------:R1:W-:Y:S04]  /*0660*/  STL [R1+0x108], RZ ;  /* 0x000108ff01007387 */ /* 0x0003e80000100800 */
[----:B------:R1:W-:Y:S04]  /*0670*/  STL [R1+0x10c], RZ ;  /* 0x00010cff01007387 */ /* 0x0003e80000100800 */
[----:B------:R1:W-:Y:S04]  /*0680*/  STL [R1+0x110], RZ ;  /* 0x000110ff01007387 */ /* 0x0003e80000100800 */
[----:B------:R1:W-:Y:S01]  /*0690*/  STL [R1+0x114], RZ ;  /* 0x000114ff01007387 */ /* 0x0003e20000100800 */
[----:B0-----:R-:W-:-:S03]  /*06a0*/  IADD3 R5, R6, 0xffffffe, RZ ;  /* 0x0ffffffe06057810 */ /* 0x001fc60007ffe0ff */
[----:B------:R1:W-:Y:S03]  /*06b0*/  STL [R1+0x118], RZ ;  /* 0x000118ff01007387 */ /* 0x0003e60000100800 */
[----:B------:R-:W0:Y:S01]  /*06c0*/  F2I.FTZ.U32.TRUNC.NTZ R5, R5 ;  /* 0x0000000500057305 */ /* 0x000e22000021f000 */
[----:B------:R1:W-:Y:S04]  /*06d0*/  STL [R1+0x11c], RZ ;  /* 0x00011cff01007387 */ /* 0x0003e80000100800 */
[----:B------:R1:W-:Y:S04]  /*06e0*/  STL [R1+0x120], RZ ;  /* 0x000120ff01007387 */ /* 0x0003e80000100800 */
[----:B------:R1:W-:Y:S04]  /*06f0*/  STL [R1+0x124], RZ ;  /* 0x000124ff01007387 */ /* 0x0003e80000100800 */
[----:B------:R1:W-:Y:S01]  /*0700*/  STL [R1+0x128], RZ ;  /* 0x000128ff01007387 */ /* 0x0003e20000100800 */
[----:B0-----:R-:W-:-:S03]  /*0710*/  IMAD.MOV R7, RZ, RZ, -R5 ;  /* 0x000000ffff077224 */ /* 0x001fc600078e0a05 */
[----:B------:R1:W-:Y:S01]  /*0720*/  STL [R1+0x12c], RZ ;  /* 0x00012cff01007387 */ /* 0x0003e20000100800 */
[----:B------:R-:W-:Y:S01]  /*0730*/  IMAD.MOV.U32 R3, RZ, RZ, R7 ;  /* 0x000000ffff037224 */ /* 0x000fe200078e0007 */
[----:B------:R-:W-:Y:S02]  /*0740*/  IABS R7, R9 ;  /* 0x0000000900077213 */ /* 0x000fe40000000000 */
[----:B------:R1:W-:Y:S01]  /*0750*/  STL [R1+0x140], RZ ;  /* 0x000140ff01007387 */ /* 0x0003e20000100800 */
[----:B------:R-:W-:-:S03]  /*0760*/  IMAD R3, R3, R8, RZ ;  /* 0x0000000803037224 */ /* 0x000fc600078e02ff */
[----:B------:R1:W-:Y:S01]  /*0770*/  STL [R1+0x144], RZ ;  /* 0x000144ff01007387 */ /* 0x0003e20000100800 */
[----:B------:R-:W-:-:S03]  /*0780*/  IMAD.HI.U32 R4, R5, R3, R4 ;  /* 0x0000000305047227 */ /* 0x000fc600078e0004 */
[----:B------:R1:W-:Y:S01]  /*0790*/  STL [R1+0x148], RZ ;  /* 0x000148ff01007387 */ /* 0x0003e20000100800 */
[----:B------:R-:W-:Y:S02]  /*07a0*/  IMAD.MOV R3, RZ, RZ, -R0 ;  /* 0x000000ffff037224 */ /* 0x000fe400078e0a00 */
[----:B------:R-:W-:Y:S01]  /*07b0*/  IMAD.HI.U32 R0, R4, R7, RZ ;  /* 0x0000000704007227 */ /* 0x000fe200078e00ff */
[----:B------:R1:W-:Y:S03]  /*07c0*/  STL [R1+0x14c], RZ ;  /* 0x00014cff01007387 */ /* 0x0003e60000100800 */
[----:B------:R-:W-:Y:S01]  /*07d0*/  IMAD R3, R0, R3, R7 ;  /* 0x0000000300037224 */ /* 0x000fe200078e0207 */
[----:B------:R1:W-:Y:S01]  /*07e0*/  STL [R1+0x150], RZ ;  /* 0x000150ff01007387 */ /* 0x0003e20000100800 */
[----:B------:R-:W-:-:S03]  /*07f0*/  CS2R R6, SRZ ;  /* 0x0000000000067805 */ /* 0x000fc6000001ff00 */
[----:B------:R-:W-:Y:S01]  /*0800*/  ISETP.GT.U32.AND P1, PT, R8, R3, PT ;  /* 0x000000030800720c */ /* 0x000fe20003f24070 */
[----:B------:R1:W-:Y:S04]  /*0810*/  STL [R1+0x154], RZ ;  /* 0x000154ff01007387 */ /* 0x0003e80000100800 */
[----:B------:R1:W-:Y:S04]  /*0820*/  STL [R1+0x158], RZ ;  /* 0x000158ff01007387 */ /* 0x0003e80000100800 */
[----:B------:R1:W-:Y:S04]  /*0830*/  STL [R1+0x15c], RZ ;  /* 0x00015cff01007387 */ /* 0x0003e80000100800 */
[----:B------:R-:W-:Y:S01]  /*0840*/  @!P1 IMAD.IADD R3, R3, 0x1, -R8 ;  /* 0x0000000103039824 */ /* 0x000fe200078e0a08 */
[----:B------:R1:W-:Y:S01]  /*0850*/  STL [R1+0x160], RZ ;  /* 0x000160ff01007387 */ /* 0x0003e20000100800 */
[----:B------:R-:W-:-:S02]  /*0860*/  @!P1 IADD3 R0, R0, 0x1, RZ ;  /* 0x0000000100009810 */ /* 0x000fc40007ffe0ff */
[----:B------:R-:W-:Y:S01]  /*0870*/  ISETP.NE.AND P1, PT, R10, RZ, PT ;  /* 0x000000ff0a00720c */ /* 0x000fe20003f25270 */
[----:B------:R1:W-:Y:S01]  /*0880*/  STL [R1+0x164], RZ ;  /* 0x000164ff01007387 */ /* 0x0003e20000100800 */
[----:B------:R-:W-:Y:S02]  /*0890*/  ISETP.GE.U32.AND P0, PT, R3, R8, PT ;  /* 0x000000080300720c */ /* 0x000fe40003f06070 */
[----:B------:R-:W-:Y:S01]  /*08a0*/  LOP3.LUT R3, R9, R10, RZ, 0x3c, !PT ;  /* 0x0000000a09037212 */ /* 0x000fe200078e3cff */
[----:B------:R1:W-:Y:S03]  /*08b0*/  STL [R1+0x168], RZ ;  /* 0x000168ff01007387 */ /* 0x0003e60000100800 */
[----:B------:R-:W-:Y:S01]  /*08c0*/  ISETP.GE.AND P2, PT, R3, RZ, PT ;  /* 0x000000ff0300720c */ /* 0x000fe20003f46270 */
[----:B------:R1:W-:Y:S01]  /*08d0*/  STL [R1+0x16c], RZ ;  /* 0x00016cff01007387 */ /* 0x0003e20000100800 */
[----:B------:R-:W-:-:S03]  /*08e0*/  IMAD.MOV.U32 R3, RZ, RZ, c[0x0][0x180] ;  /* 0x00006000ff037624 */ /* 0x000fc600078e00ff */
[----:B------:R1:W-:Y:S02]  /*08f0*/  STL [R1+0x1b0], RZ ;  /* 0x0001b0ff01007387 */ /* 0x0003e40000100800 */
[----:B------:R-:W-:Y:S02]  /*0900*/  @P0 IADD3 R0, R0, 0x1, RZ ;  /* 0x0000000100000810 */ /* 0x000fe40007ffe0ff */
[----:B------:R1:W-:Y:S01]  /*0910*/  STL [R1+0x1b4], RZ ;  /* 0x0001b4ff01007387 */ /* 0x0003e20000100800 */
[----:B------:R-:W-:-:S03]  /*0920*/  IADD3 R3, R3, 0x1f, RZ ;  /* 0x0000001f03037810 */ /* 0x000fc60007ffe0ff */
[----:B------:R1:W-:Y:S01]  /*0930*/  STL [R1+0x1b8], RZ ;  /* 0x0001b8ff01007387 */ /* 0x0003e20000100800 */
[----:B------:R-:W-:Y:S01]  /*0940*/  @!P2 IMAD.MOV R0, RZ, RZ, -R0 ;  /* 0x000000ffff00a224 */ /* 0x000fe200078e0a00 */
[----:B------:R-:W-:Y:S02]  /*0950*/  @!P1 LOP3.LUT R0, RZ, R10, RZ, 0x33, !PT ;  /* 0x0000000aff009212 */ /* 0x000fe400078e33ff */
[----:B------:R1:W-:Y:S01]  /*0960*/  STL [R1+0x1bc], RZ ;  /* 0x0001bcff01007387 */ /* 0x0003e20000100800 */
[----:B------:R-:W-:Y:S02]  /*0970*/  ISETP.GE.AND P0, PT, R3, 0x20, PT ;  /* 0x000000200300780c */ /* 0x000fe40003f06270 */
[----:B------:R-:W-:Y:S01]  /*0980*/  IMAD.MOV R5, RZ, RZ, -R0 ;  /* 0x000000ffff057224 */ /* 0x000fe200078e0a00 */
[----:B------:R1:W-:Y:S03]  /*0990*/  STL [R1+0x250], RZ ;  /* 0x000250ff01007387 */ /* 0x0003e60000100800 */
[----:B------:R-:W-:Y:S01]  /*09a0*/  IMAD R5, R10, R5, R9 ;  /* 0x000000050a057224 */ /* 0x000fe200078e0209 */
[----:B------:R1:W-:Y:S01]  /*09b0*/  STL [R1+0x254], RZ ;  /* 0x000254ff01007387 */ /* 0x0003e20000100800 */
[----:B------:R-:W-:Y:S01]  /*09c0*/  CS2R R8, SRZ ;  /* 0x0000000000087805 */ /* 0x000fe2000001ff00 */
[----:B------:R-:W-:Y:S01]  /*09d0*/  CS2R R10, SRZ ;  /* 0x00000000000a7805 */ /* 0x000fe2000001ff00 */
[----:B------:R-:W-:Y:S01]  /*09e0*/  IMAD.IADD R2, R2, 0x1, R5 ;  /* 0x0000000102027824 */ /* 0x000fe200078e0205 */
[----:B------:R1:W-:Y:S01]  /*09f0*/  STL [R1+0x258], RZ ;  /* 0x000258ff01007387 */ /* 0x0003e20000100800 */
[----:B------:R-:W-:-:S02]  /*0a00*/  CS2R R4, SRZ ;  /* 0x0000000000047805 */ /* 0x000fc4000001ff00 */
[----:B------:R-:W-:Y:S01]  /*0a10*/  IMAD R2, R2, 0x200, R28 ;  /* 0x0000020002027824 */ /* 0x000fe200078e021c */
[----:B------:R1:W-:Y:S01]  /*0a20*/  STL [R1+0x25c], RZ ;  /* 0x00025cff01007387 */ /* 0x0003e20000100800 */
[----:B------:R-:W-:-:S03]  /*0a30*/  IMAD.SHL.U32 R28, R0, 0x80, RZ ;  /* 0x00000080001c7824 */ /* 0x000fc600078e00ff */
[----:B------:R1:W-:Y:S01]  /*0a40*/  STL [R1+0x260], RZ ;  /* 0x000260ff01007387 */ /* 0x0003e20000100800 */
[----:B------:R-:W-:-:S03]  /*0a50*/  IADD3 R0, R2, 0x100, RZ ;  /* 0x0000010002007810 */ /* 0x000fc60007ffe0ff */
[----:B------:R1:W-:Y:S04]  /*0a60*/  STL [R1+0x264], RZ ;  /* 0x000264ff01007387 */ /* 0x0003e80000100800 */
        /* <DEDUP_REMOVED lines=30> */
[----:B------:R1:W-:Y:S04]  /*0c50*/  STL [R1+0x47c], R2 ;  /* 0x00047c0201007387 */ /* 0x0003e80000100800 */
[----:B------:R1:W-:Y:S04]  /*0c60*/  STL [R1+0x478], R28 ;  /* 0x0004781c01007387 */ /* 0x0003e80000100800 */
[----:B------:R1:W-:Y:S01]  /*0c70*/  STL [R1+0x4e0], R0 ;  /* 0x0004e00001007387 */ /* 0x0003e20000100800 */
[----:B------:R-:W-:Y:S05]  /*0c80*/  @!P0 BRA `(.L_x_0) ;  /* 0x0001026000008947 */ /* 0x000fea0003800000 */
[----:B------:R-:W-:Y:S01]  /*0c90*/  IMAD.MOV.U32 R26, RZ, RZ, R0 ;  /* 0x000000ffff1a7224 */ /* 0x000fe200078e0000 */
[----:B-1----:R-:W-:Y:S01]  /*0ca0*/  IABS R0, c[0x0][0x178] ;  /* 0x00005e0000007a13 */ /* 0x002fe20000000000 */
[----:B------:R-:W-:Y:S01]  /*0cb0*/  IMAD.MOV.U32 R27, RZ, RZ, R2 ;  /* 0x000000ffff1b7224 */ /* 0x000fe200078e0002 */
[----:B------:R-:W-:-:S02]  /*0cc0*/  IABS R2, c[0x0][0x17c] ;  /* 0x00005f0000027a13 */ /* 0x000fc40000000000 */
[----:B------:R-:W0:Y:S01]  /*0cd0*/  I2F.RP R6, R0 ;  /* 0x0000000000067306 */ /* 0x000e220000209400 */
[----:B------:R-:W-:Y:S02]  /*0ce0*/  IABS R8, R26 ;  /* 0x0000001a00087213 */ /* 0x000fe40000000000 */
[----:B------:R-:W-:Y:S02]  /*0cf0*/  IABS R9, R27 ;  /* 0x0000001b00097213 */ /* 0x000fe40000000000 */
[----:B------:R-:W-:Y:S02]  /*0d00*/  ISETP.GE.AND P3, PT, R26, RZ, PT ;  /* 0x000000ff1a00720c */ /* 0x000fe40003f66270 */
[----:B------:R-:W-:Y:S01]  /*0d10*/  ISETP.GE.AND P5, PT, R27, RZ, PT ;  /* 0x000000ff1b00720c */ /* 0x000fe20003fa6270 */
[----:B------:R-:W1:Y:S08]  /*0d20*/  I2F.RP R4, R2 ;  /* 0x0000000200047306 */ /* 0x000e700000209400 */
[----:B0-----:R-:W0:Y:S08]  /*0d30*/  MUFU.RCP R6, R6 ;  /* 0x0000000600067308 */ /* 0x001e300000001000 */
[----:B-1----:R-:W1:Y:S01]  /*0d40*/  MUFU.RCP R4, R4 ;  /* 0x0000000400047308 */ /* 0x002e620000001000 */
[----:B0-----:R-:W-:-:S07]  /*0d50*/  IADD3 R5, R6, 0xffffffe, RZ ;  /* 0x0ffffffe06057810 */ /* 0x001fce0007ffe0ff */
[----:B------:R-:W0:Y:S01]  /*0d60*/  F2I.FTZ.U32.TRUNC.NTZ R5, R5 ;  /* 0x0000000500057305 */ /* 0x000e22000021f000 */
[----:B-1----:R-:W-:Y:S01]  /*0d70*/  IADD3 R16, R4, 0xffffffe, RZ ;  /* 0x0ffffffe04107810 */ /* 0x002fe20007ffe0ff */
[----:B------:R-:W-:-:S06]  /*0d80*/  IMAD.MOV.U32 R4, RZ, RZ, RZ ;  /* 0x000000ffff047224 */ /* 0x000fcc00078e00ff */
[----:B------:R1:W2:Y:S01]  /*0d90*/  F2I.FTZ.U32.TRUNC.NTZ R17, R16 ;  /* 0x0000001000117305 */ /* 0x0002a2000021f000 */
[----:B0-----:R-:W-:Y:S02]  /*0da0*/  IMAD.MOV R7, RZ, RZ, -R5 ;  /* 0x000000ffff077224 */ /* 0x001fe400078e0a05 */
[----:B-1----:R-:W-:Y:S02]  /*0db0*/  IMAD.MOV.U32 R16, RZ, RZ, RZ ;  /* 0x000000ffff107224 */ /* 0x002fe400078e00ff */
[----:B------:R-:W-:-:S04]  /*0dc0*/  IMAD R7, R7, R0, RZ ;  /* 0x0000000007077224 */ /* 0x000fc800078e02ff */
[----:B------:R-:W-:-:S04]  /*0dd0*/  IMAD.HI.U32 R6, R5, R7, R4 ;  /* 0x0000000705067227 */ /* 0x000fc800078e0004 */
[----:B------:R-:W-:Y:S02]  /*0de0*/  IMAD.MOV.U32 R5, RZ, RZ, R8 ;  /* 0x000000ffff057224 */ /* 0x000fe400078e0008 */
[----:B------:R-:W-:Y:S02]  /*0df0*/  IMAD.MOV.U32 R7, RZ, RZ, R9 ;  /* 0x000000ffff077224 */ /* 0x000fe400078e0009 */
[----:B------:R-:W-:-:S04]  /*0e00*/  IMAD.HI.U32 R4, R6, R5, RZ ;  /* 0x0000000506047227 */ /* 0x000fc800078e00ff */
[----:B------:R-:W-:-:S04]  /*0e10*/  IMAD.HI.U32 R6, R6, R7, RZ ;  /* 0x0000000706067227 */ /* 0x000fc800078e00ff */
[----:B------:R-:W-:Y:S02]  /*0e20*/  IMAD.MOV R4, RZ, RZ, -R4 ;  /* 0x000000ffff047224 */ /* 0x000fe400078e0a04 */
[----:B------:R-:W-:Y:S02]  /*0e30*/  IMAD.MOV R6, RZ, RZ, -R6 ;  /* 0x000000ffff067224 */ /* 0x000fe400078e0a06 */
[C---:B------:R-:W-:Y:S01]  /*0e40*/  IMAD R5, R0.reuse, R4, R5 ;  /* 0x0000000400057224 */ /* 0x040fe200078e0205 */
[----:B------:R-:W-:Y:S01]  /*0e50*/  LEA.HI R4, R29, R28, RZ, 0x1b ;  /* 0x0000001c1d047211 */ /* 0x000fe200078fd8ff */
[C---:B------:R-:W-:Y:S01]  /*0e60*/  IMAD R7, R0.reuse, R6, R7 ;  /* 0x0000000600077224 */ /* 0x040fe200078e0207 */
[----:B------:R-:W-:Y:S01]  /*0e70*/  SHF.R.S32.HI R6, RZ, 0x1f, R3 ;  /* 0x0000001fff067819 */ /* 0x000fe20000011403 */
[----:B--2---:R-:W-:Y:S01]  /*0e80*/  IMAD.MOV R9, RZ, RZ, -R17 ;  /* 0x000000ffff097224 */ /* 0x004fe200078e0a11 */
[C---:B------:R-:W-:Y:S02]  /*0e90*/  ISETP.GT.U32.AND P0, PT, R0.reuse, R5, PT ;  /* 0x000000050000720c */ /* 0x040fe40003f04070 */
[----:B------:R-:W-:Y:S01]  /*0ea0*/  ISETP.GT.U32.AND P1, PT, R0, R7, PT ;  /* 0x000000070000720c */ /* 0x000fe20003f24070 */
[----:B------:R-:W-:Y:S01]  /*0eb0*/  IMAD R9, R9, R2, RZ ;  /* 0x0000000209097224 */ /* 0x000fe200078e02ff */
[----:B------:R-:W-:-:S02]  /*0ec0*/  IADD3 R10, R4, 0x58, RZ ;  /* 0x00000058040a7810 */ /* 0x000fc40007ffe0ff */
[----:B------:R-:W-:Y:S01]  /*0ed0*/  IADD3 R8, R4, 0x78, RZ ;  /* 0x0000007804087810 */ /* 0x000fe20007ffe0ff */
[----:B------:R-:W-:Y:S01]  /*0ee0*/  IMAD.HI.U32 R16, R17, R9, R16 ;  /* 0x0000000911107227 */ /* 0x000fe200078e0010 */
[----:B------:R-:W-:Y:S02]  /*0ef0*/  IABS R11, R10 ;  /* 0x0000000a000b7213 */ /* 0x000fe40000000000 */
[----:B------:R-:W-:Y:S02]  /*0f00*/  IABS R9, R8 ;  /* 0x0000000800097213 */ /* 0x000fe40000000000 */
[----:B------:R-:W-:Y:S01]  /*0f10*/  LEA.HI R12, R6, R3, RZ, 0x5 ;  /* 0x00000003060c7211 */ /* 0x000fe200078f28ff */
[--C-:B------:R-:W-:Y:S01]  /*0f20*/  @!P0 IMAD.IADD R5, R5, 0x1, -R0.reuse ;  /* 0x0000000105058824 */ /* 0x100fe200078e0a00 */
[----:B------:R-:W-:Y:S01]  /*0f30*/  ISETP.GE.AND P0, PT, R10, RZ, PT ;  /* 0x000000ff0a00720c */ /* 0x000fe20003f06270 */
[----:B------:R-:W-:Y:S01]  /*0f40*/  @!P1 IMAD.IADD R7, R7, 0x1, -R0 ;  /* 0x0000000107079824 */ /* 0x000fe200078e0a00 */
[----:B------:R-:W-:Y:S01]  /*0f50*/  ISETP.GE.AND P1, PT, R8, RZ, PT ;  /* 0x000000ff0800720c */ /* 0x000fe20003f26270 */
[----:B------:R-:W-:Y:S01]  /*0f60*/  IMAD.HI.U32 R6, R16, R11, RZ ;  /* 0x0000000b10067227 */ /* 0x000fe200078e00ff */
[C---:B------:R-:W-:Y:S01]  /*0f70*/  ISETP.GT.U32.AND P2, PT, R0.reuse, R5, PT ;  /* 0x000000050000720c */ /* 0x040fe20003f44070 */
[----:B------:R0:W-:Y:S01]  /*0f80*/  STL [R1+0xc], R12 ;  /* 0x00000c0c01007387 */ /* 0x0001e20000100800 */
[----:B------:R-:W-:Y:S01]  /*0f90*/  ISETP.GT.U32.AND P4, PT, R0, R7, PT ;  /* 0x000000070000720c */ /* 0x000fe20003f84070 */
[----:B------:R-:W-:Y:S01]  /*0fa0*/  IMAD.HI.U32 R3, R16, R9, RZ ;  /* 0x0000000910037227 */ /* 0x000fe200078e00ff */
[----:B------:R-:W-:-:S03]  /*0fb0*/  SHF.R.U32.HI R8, RZ, 0x5, R29 ;  /* 0x00000005ff087819 */ /* 0x000fc6000001161d */
[----:B------:R-:W-:Y:S02]  /*0fc0*/  IMAD.MOV R6, RZ, RZ, -R6 ;  /* 0x000000ffff067224 */ /* 0x000fe400078e0a06 */
[----:B------:R-:W-:Y:S02]  /*0fd0*/  IMAD.MOV R3, RZ, RZ, -R3 ;  /* 0x000000ffff037224 */ /* 0x000fe400078e0a03 */
[----:B0-----:R-:W-:Y:S01]  /*0fe0*/  IMAD R12, R2, R6, R11 ;  /* 0x00000006020c7224 */ /* 0x001fe200078e020b */
[----:B------:R-:W-:Y:S01]  /*0ff0*/  LOP3.LUT R6, RZ, c[0x0][0x178], RZ, 0x33, !PT ;  /* 0x00005e00ff067a12 */ /* 0x000fe200078e33ff */
[--C-:B------:R-:W-:Y:S01]  /*1000*/  @!P2 IMAD.IADD R5, R5, 0x1, -R0.reuse ;  /* 0x000000010505a824 */ /* 0x100fe200078e0a00 */
[----:B------:R-:W-:Y:S01]  /*1010*/  ISETP.NE.AND P2, PT, RZ, c[0x0][0x178], PT ;  /* 0x00005e00ff007a0c */ /* 0x000fe20003f45270 */
[----:B------:R-:W-:Y:S01]  /*1020*/  @!P4 IMAD.IADD R7, R7, 0x1, -R0 ;  /* 0x000000010707c824 */ /* 0x000fe200078e0a00 */
[C---:B------:R-:W-:Y:S01]  /*1030*/  IADD3 R0, R4.reuse, 0x38, RZ ;  /* 0x0000003804007810 */ /* 0x040fe20007ffe0ff */
[----:B------:R-:W-:Y:S01]  /*1040*/  @!P3 IMAD.MOV R5, RZ, RZ, -R5 ;  /* 0x000000ffff05b224 */ /* 0x000fe200078e0a05 */
[----:B------:R-:W-:Y:S01]  /*1050*/  IADD3 R4, R4, 0x18, RZ ;  /* 0x0000001804047810 */ /* 0x000fe20007ffe0ff */
[----:B------:R-:W-:-:S02]  /*1060*/  @!P5 IMAD.MOV R7, RZ, RZ, -R7 ;  /* 0x000000ffff07d224 */ /* 0x000fc400078e0a07 */
[----:B------:R-:W-:Y:S01]  /*1070*/  IMAD R3, R2, R3, R9 ;  /* 0x0000000302037224 */ /* 0x000fe200078e0209 */
[C---:B------:R-:W-:Y:S02]  /*1080*/  SEL R9, R6.reuse, R5, !P2 ;  /* 0x0000000506097207 */ /* 0x040fe40005000000 */
[----:B------:R-:W-:Y:S02]  /*1090*/  SEL R5, R6, R7, !P2 ;  /* 0x0000000706057207 */ /* 0x000fe40005000000 */
[----:B------:R-:W-:Y:S01]  /*10a0*/  SGXT.U32 R6, R8, 0x3 ;  /* 0x000000030806781a */ /* 0x000fe20000000000 */
[----:B------:R-:W-:Y:S01]  /*10b0*/  STL [R1+0x14], R9 ;  /* 0x0000140901007387 */ /* 0x000fe20000100800 */
[----:B------:R-:W-:Y:S02]  /*10c0*/  ISETP.GT.U32.AND P3, PT, R2, R3, PT ;  /* 0x000000030200720c */ /* 0x000fe40003f64070 */
[----:B------:R-:W-:Y:S01]  /*10d0*/  LOP3.LUT R6, R28, R6, RZ, 0xfc, !PT ;  /* 0x000000061c067212 */ /* 0x000fe200078efcff */
[----:B------:R0:W-:Y:S01]  /*10e0*/  STL [R1+0x10], R5 ;  /* 0x0000100501007387 */ /* 0x0001e20000100800 */
[----:B------:R-:W-:-:S02]  /*10f0*/  ISETP.GE.AND P2, PT, R0, RZ, PT ;  /* 0x000000ff0000720c */ /* 0x000fc40003f46270 */
[----:B------:R-:W-:Y:S02]  /*1100*/  IABS R7, R0 ;  /* 0x0000000000077213 */ /* 0x000fe40000000000 */
[C---:B------:R-:W-:Y:S02]  /*1110*/  LOP3.LUT R0, R6.reuse, 0x70, RZ, 0xfc, !PT ;  /* 0x0000007006007812 */ /* 0x040fe400078efcff */
[----:B------:R-:W-:Y:S01]  /*1120*/  LOP3.LUT R8, R6, 0x68, RZ, 0xfc, !PT ;  /* 0x0000006806087812 */ /* 0x000fe200078efcff */
[----:B------:R-:W-:Y:S01]  /*1130*/  IMAD.HI.U32 R10, R16, R7, RZ ;  /* 0x00000007100a7227 */ /* 0x000fe200078e00ff */
[----:B------:R-:W-:Y:S02]  /*1140*/  IABS R13, R4 ;  /* 0x00000004000d7213 */ /* 0x000fe40000000000 */
[----:B0-----:R-:W-:Y:S01]  /*1150*/  LOP3.LUT R5, R6, 0x60, RZ, 0xfc, !PT ;  /* 0x0000006006057812 */ /* 0x001fe200078efcff */
[----:B------:R-:W-:Y:S01]  /*1160*/  @!P3 IMAD.IADD R3, R3, 0x1, -R2 ;  /* 0x000000010303b824 */ /* 0x000fe200078e0a02 */
[----:B------:R-:W-:Y:S01]  /*1170*/  IABS R11, R0 ;  /* 0x00000000000b7213 */ /* 0x000fe20000000000 */
[----:B------:R-:W-:Y:S01]  /*1180*/  STL [R1], R8 ;  /* 0x0000000801007387 */ /* 0x000fe20000100800 */
[----:B------:R-:W-:Y:S01]  /*1190*/  ISETP.GE.AND P5, PT, R4, RZ, PT ;  /* 0x000000ff0400720c */ /* 0x000fe20003fa6270 */
[----:B------:R-:W-:Y:S01]  /*11a0*/  IMAD.HI.U32 R14, R16, R13, RZ ;  /* 0x0000000d100e7227 */ /* 0x000fe200078e00ff */
[----:B------:R-:W-:Y:S01]  /*11b0*/  ISETP.GT.U32.AND P6, PT, R2, R3, PT ;  /* 0x000000030200720c */ /* 0x000fe20003fc4070 */
[----:B------:R0:W-:Y:S01]  /*11c0*/  STL [R1+0x4], R5 ;  /* 0x0000040501007387 */ /* 0x0001e20000100800 */
[----:B------:R-:W-:Y:S01]  /*11d0*/  ISETP.GE.AND P4, PT, R0, RZ, PT ;  /* 0x000000ff0000720c */ /* 0x000fe20003f86270 */
[----:B------:R-:W-:Y:S01]  /*11e0*/  IMAD.HI.U32 R4, R16, R11, RZ ;  /* 0x0000000b10047227 */ /* 0x000fe200078e00ff */
[----:B------:R-:W-:-:S02]  /*11f0*/  LOP3.LUT R27, R6, 0x30, RZ, 0xfc, !PT ;  /* 0x00000030061b7812 */ /* 0x000fc400078efcff */
[C---:B------:R-:W-:Y:S01]  /*1200*/  LOP3.LUT R21, R6.reuse, 0x28, RZ, 0xfc, !PT ;  /* 0x0000002806157812 */ /* 0x040fe200078efcff */
[----:B------:R-:W-:Y:S01]  /*1210*/  IMAD.MOV R14, RZ, RZ, -R14 ;  /* 0x000000ffff0e7224 */ /* 0x000fe200078e0a0e */
[----:B------:R-:W-:Y:S01]  /*1220*/  IABS R9, R8 ;  /* 0x0000000800097213 */ /* 0x000fe20000000000 */
[----:B------:R-:W-:Y:S01]  /*1230*/  IMAD.MOV R4, RZ, RZ, -R4 ;  /* 0x000000ffff047224 */ /* 0x000fe200078e0a04 */
[----:B------:R-:W-:Y:S01]  /*1240*/  LOP3.LUT R29, R6, 0x50, RZ, 0xfc, !PT ;  /* 0x00000050061d7812 */ /* 0x000fe200078efcff */
[C---:B------:R-:W-:Y:S01]  /*1250*/  IMAD R13, R2.reuse, R14, R13 ;  /* 0x0000000e020d7224 */ /* 0x040fe200078e020d */
[----:B0-----:R-:W-:Y:S01]  /*1260*/  IABS R5, R5 ;  /* 0x0000000500057213 */ /* 0x001fe20000000000 */
[----:B------:R-:W-:Y:S01]  /*1270*/  IMAD R14, R2, R4, R11 ;  /* 0x00000004020e7224 */ /* 0x000fe200078e020b */
[----:B------:R-:W-:Y:S01]  /*1280*/  IABS R4, R27 ;  /* 0x0000001b00047213 */ /* 0x000fe20000000000 */
[----:B------:R-:W-:Y:S01]  /*1290*/  @!P6 IMAD.IADD R3, R3, 0x1, -R2 ;  /* 0x000000010303e824 */ /* 0x000fe200078e0a02 */
[----:B------:R-:W-:Y:S01]  /*12a0*/  LOP3.LUT R18, R6, 0x40, RZ, 0xfc, !PT ;  /* 0x0000004006127812 */ /* 0x000fe200078efcff */
[----:B------:R-:W-:Y:S01]  /*12b0*/  IMAD.HI.U32 R0, R16, R5, RZ ;  /* 0x0000000510007227 */ /* 0x000fe200078e00ff */
[----:B------:R-:W-:-:S02]  /*12c0*/  IABS R15, R29 ;  /* 0x0000001d000f7213 */ /* 0x000fc40000000000 */
[----:B------:R-:W-:Y:S01]  /*12d0*/  LOP3.LUT R28, R6, 0x48, RZ, 0xfc, !PT ;  /* 0x00000048061c7812 */ /* 0x000fe200078efcff */
[----:B------:R-:W-:Y:S01]  /*12e0*/  IMAD.MOV R0, RZ, RZ, -R0 ;  /* 0x000000ffff007224 */ /* 0x000fe200078e0a00 */
[----:B------:R0:W-:Y:S01]  /*12f0*/  STL [R1+0x8], R18 ;  /* 0x0000081201007387 */ /* 0x0001e20000100800 */
[----:B------:R-:W-:Y:S01]  /*1300*/  @!P1 IMAD.MOV R3, RZ, RZ, -R3 ;  /* 0x000000ffff039224 */ /* 0x000fe200078e0a03 */
[C---:B------:R-:W-:Y:S01]  /*1310*/  ISETP.GT.U32.AND P1, PT, R2.reuse, R13, PT ;  /* 0x0000000d0200720c */ /* 0x040fe20003f24070 */
[----:B------:R-:W-:Y:S01]  /*1320*/  IMAD R5, R2, R0, R5 ;  /* 0x0000000002057224 */ /* 0x000fe200078e0205 */
[----:B------:R-:W-:Y:S01]  /*1330*/  IABS R17, R28 ;  /* 0x0000001c00117213 */ /* 0x000fe20000000000 */
[----:B------:R-:W-:Y:S01]  /*1340*/  IMAD.HI.U32 R0, R16, R4, RZ ;  /* 0x0000000410007227 */ /* 0x000fe200078e00ff */
[C---:B------:R-:W-:Y:S02]  /*1350*/  LOP3.LUT R20, R6.reuse, 0x20, RZ, 0xfc, !PT ;  /* 0x0000002006147812 */ /* 0x040fe400078efcff */
[----:B------:R-:W-:Y:S01]  /*1360*/  LOP3.LUT R19, R6, 0x10, RZ, 0xfc, !PT ;  /* 0x0000001006137812 */ /* 0x000fe200078efcff */
[----:B------:R-:W-:Y:S01]  /*1370*/  IMAD.MOV R0, RZ, RZ, -R0 ;  /* 0x000000ffff007224 */ /* 0x000fe200078e0a00 */
[----:B------:R-:W-:Y:S01]  /*1380*/  IABS R23, R20 ;  /* 0x0000001400177213 */ /* 0x000fe20000000000 */
[----:B------:R-:W-:Y:S01]  /*1390*/  IMAD.HI.U32 R8, R16, R9, RZ ;  /* 0x0000000910087227 */ /* 0x000fe200078e00ff */
[----:B------:R-:W-:-:S03]  /*13a0*/  ISETP.GT.U32.AND P3, PT, R2, R12, PT ;  /* 0x0000000c0200720c */ /* 0x000fc60003f64070 */
[----:B------:R-:W-:Y:S01]  /*13b0*/  IMAD R4, R2, R0, R4 ;  /* 0x0000000002047224 */ /* 0x000fe200078e0204 */
[----:B------:R-:W-:Y:S01]  /*13c0*/  IABS R0, R21 ;  /* 0x0000001500007213 */ /* 0x000fe20000000000 */
[----:B------:R-:W-:Y:S02]  /*13d0*/  IMAD.MOV R8, RZ, RZ, -R8 ;  /* 0x000000ffff087224 */ /* 0x000fe400078e0a08 */
[----:B------:R-:W-:Y:S02]  /*13e0*/  @!P1 IMAD.IADD R13, R13, 0x1, -R2 ;  /* 0x000000010d0d9824 */ /* 0x000fe400078e0a02 */
[----:B------:R-:W-:-:S03]  /*13f0*/  IMAD.HI.U32 R26, R16, R0, RZ ;  /* 0x00000000101a7227 */ /* 0x000fc600078e00ff */
[C---:B------:R-:W-:Y:S01]  /*1400*/  ISETP.GT.U32.AND P1, PT, R2.reuse, R13, PT ;  /* 0x0000000d0200720c */ /* 0x040fe20003f24070 */
[----:B------:R-:W-:Y:S02]  /*1410*/  IMAD.MOV R26, RZ, RZ, -R26 ;  /* 0x000000ffff1a7224 */ /* 0x000fe400078e0a1a */
[C---:B------:R-:W-:Y:S01]  /*1420*/  IMAD R22, R2.reuse, R8, R9 ;  /* 0x0000000802167224 */ /* 0x040fe200078e0209 */
[----:B------:R-:W-:Y:S01]  /*1430*/  IABS R8, R18 ;  /* 0x0000001200087213 */ /* 0x000fe20000000000 */
[----:B------:R-:W-:Y:S01]  /*1440*/  IMAD R0, R2, R26, R0 ;  /* 0x0000001a02007224 */ /* 0x000fe200078e0200 */
[----:B0-----:R-:W-:Y:S01]  /*1450*/  LOP3.LUT R18, R6, 0x8, RZ, 0xfc, !PT ;  /* 0x0000000806127812 */ /* 0x001fe200078efcff */
[----:B------:R-:W0:Y:S01]  /*1460*/  S2R R26, SR_TID.X ;  /* 0x00000000001a7919 */ /* 0x000e220000002100 */
[----:B------:R-:W-:-:S04]  /*1470*/  IMAD.HI.U32 R11, R16, R15, RZ ;  /* 0x0000000f100b7227 */ /* 0x000fc800078e00ff */
[----:B------:R-:W-:Y:S02]  /*1480*/  IMAD.MOV R10, RZ, RZ, -R10 ;  /* 0x000000ffff0a7224 */ /* 0x000fe400078e0a0a */
[----:B------:R-:W-:-:S04]  /*1490*/  IMAD.HI.U32 R9, R16, R8, RZ ;  /* 0x0000000810097227 */ /* 0x000fc800078e00ff */
[----:B------:R-:W-:Y:S02]  /*14a0*/  IMAD.MOV R11, RZ, RZ, -R11 ;  /* 0x000000ffff0b7224 */ /* 0x000fe400078e0a0b */
[C---:B------:R-:W-:Y:S02]  /*14b0*/  IMAD R7, R2.reuse, R10, R7 ;  /* 0x0000000a02077224 */ /* 0x040fe400078e0207 */
[----:B------:R-:W-:Y:S02]  /*14c0*/  IMAD.MOV R9, RZ, RZ, -R9 ;  /* 0x000000ffff097224 */ /* 0x000fe400078e0a09 */
[----:B------:R-:W-:Y:S01]  /*14d0*/  IMAD R15, R2, R11, R15 ;  /* 0x0000000b020f7224 */ /* 0x000fe200078e020f */
[----:B------:R-:W-:Y:S01]  /*14e0*/  IABS R11, R18 ;  /* 0x00000012000b7213 */ /* 0x000fe20000000000 */
[----:B------:R-:W-:Y:S01]  /*14f0*/  IMAD.HI.U32 R10, R16, R17, RZ ;  /* 0x00000011100a7227 */ /* 0x000fe200078e00ff */
[----:B------:R-:W-:-:S03]  /*1500*/  ISETP.GT.U32.AND P6, PT, R2, R7, PT ;  /* 0x000000070200720c */ /* 0x000fc60003fc4070 */
[----:B------:R-:W-:Y:S01]  /*1510*/  IMAD R8, R2, R9, R8 ;  /* 0x0000000902087224 */ /* 0x000fe200078e0208 */
[----:B------:R-:W-:Y:S01]  /*1520*/  IABS R9, R19 ;  /* 0x0000001300097213 */ /* 0x000fe20000000000 */
[----:B------:R-:W-:Y:S01]  /*1530*/  @!P1 IMAD.IADD R13, R13, 0x1, -R2 ;  /* 0x000000010d0d9824 */ /* 0x000fe200078e0a02 */
[----:B------:R-:W-:Y:S01]  /*1540*/  ISETP.GE.AND P1, PT, R6, RZ, PT ;  /* 0x000000ff0600720c */ /* 0x000fe20003f26270 */
[----:B------:R-:W-:Y:S01]  /*1550*/  IMAD.MOV R10, RZ, RZ, -R10 ;  /* 0x000000ffff0a7224 */ /* 0x000fe200078e0a0a */
[----:B------:R-:W-:Y:S01]  /*1560*/  IABS R6, R6 ;  /* 0x0000000600067213 */ /* 0x000fe20000000000 */
[----:B------:R-:W-:-:S04]  /*1570*/  IMAD.HI.U32 R25, R16, R11, RZ ;  /* 0x0000000b10197227 */ /* 0x000fc800078e00ff */
[----:B------:R-:W-:Y:S02]  /*1580*/  IMAD R17, R2, R10, R17 ;  /* 0x0000000a02117224 */ /* 0x000fe400078e0211 */
[----:B------:R-:W-:-:S04]  /*1590*/  IMAD.HI.U32 R10, R16, R23, RZ ;  /* 0x00000017100a7227 */ /* 0x000fc800078e00ff */
[----:B------:R-:W-:-:S04]  /*15a0*/  IMAD.HI.U32 R24, R16, R9, RZ ;  /* 0x0000000910187227 */ /* 0x000fc800078e00ff */
[----:B------:R-:W-:Y:S02]  /*15b0*/  IMAD.MOV R25, RZ, RZ, -R25 ;  /* 0x000000ffff197224 */ /* 0x000fe400078e0a19 */
[----:B------:R-:W-:-:S04]  /*15c0*/  IMAD.HI.U32 R16, R16, R6, RZ ;  /* 0x0000000610107227 */ /* 0x000fc800078e00ff */
[----:B------:R-:W-:Y:S02]  /*15d0*/  IMAD R11, R2, R25, R11 ;  /* 0x00000019020b7224 */ /* 0x000fe400078e020b */
[----:B------:R-:W-:Y:S02]  /*15e0*/  IMAD.MOV R10, RZ, RZ, -R10 ;  /* 0x000000ffff0a7224 */ /* 0x000fe400078e0a0a */
[----:B------:R-:W-:Y:S02]  /*15f0*/  IMAD.MOV R16, RZ, RZ, -R16 ;  /* 0x000000ffff107224 */ /* 0x000fe400078e0a10 */
[----:B0-----:R-:W-:Y:S02]  /*1600*/  IMAD.SHL.U32 R25, R26, 0x8, RZ ;  /* 0x000000081a197824 */ /* 0x001fe400078e00ff */
[----:B------:R-:W-:Y:S01]  /*1610*/  IMAD R10, R2, R10, R23 ;  /* 0x0000000a020a7224 */ /* 0x000fe200078e0217 */
[----:B------:R-:W-:Y:S01]  /*1620*/  LOP3.LUT R23, R26, 0x7, RZ, 0xc0, !PT ;  /* 0x000000071a177812 */ /* 0x000fe200078ec0ff */
[----:B------:R-:W-:Y:S01]  /*1630*/  IMAD R6, R2, R16, R6 ;  /* 0x0000001002067224 */ /* 0x000fe200078e0206 */
[----:B------:R-:W-:Y:S01]  /*1640*/  LOP3.LUT R16, R25, 0x30, RZ, 0xc0, !PT ;  /* 0x0000003019107812 */ /* 0x000fe200078ec0ff */
[----:B------:R-:W-:Y:S01]  /*1650*/  IMAD.MOV R24, RZ, RZ, -R24 ;  /* 0x000000ffff187224 */ /* 0x000fe200078e0a18 */
[----:B------:R-:W2:Y:S01]  /*1660*/  LDL.LU R25, [R1] ;  /* 0x0000000001197983 */ /* 0x000ea20000300800 */
[----:B------:R-:W-:-:S02]  /*1670*/  @!P3 IMAD.IADD R12, R12, 0x1, -R2 ;  /* 0x000000010c0cb824 */ /* 0x000fc400078e0a02 */
[----:B------:R-:W-:Y:S02]  /*1680*/  IMAD R9, R2, R24, R9 ;  /* 0x0000001802097224 */ /* 0x000fe400078e0209 */
[----:B------:R-:W-:Y:S01]  /*1690*/  IMAD.SHL.U32 R24, R26, 0x2, RZ ;  /* 0x000000021a187824 */ /* 0x000fe200078e00ff */
[----:B------:R-:W-:Y:S01]  /*16a0*/  ISETP.GT.U32.AND P3, PT, R2, R12, PT ;  /* 0x0000000c0200720c */ /* 0x000fe20003f64070 */
[----:B------:R-:W-:Y:S01]  /*16b0*/  IMAD R16, R23, 0x40, R16 ;  /* 0x0000004017107824 */ /* 0x000fe200078e0210 */
[----:B------:R-:W-:Y:S01]  /*16c0*/  LOP3.LUT R26, R26, 0xc0, RZ, 0xc0, !PT ;  /* 0x000000c01a1a7812 */ /* 0x000fe200078ec0ff */
[----:B------:R-:W-:Y:S01]  /*16d0*/  @!P6 IMAD.IADD R7, R7, 0x1, -R2 ;  /* 0x000000010707e824 */ /* 0x000fe200078e0a02 */
[----:B------:R-:W-:Y:S02]  /*16e0*/  LOP3.LUT R23, R24, 0x10, RZ, 0xc0, !PT ;  /* 0x0000001018177812 */ /* 0x000fe400078ec0ff */
[----:B------:R-:W-:Y:S02]  /*16f0*/  LOP3.LUT R16, R16, 0x30, R24, 0x78, !PT ;  /* 0x0000003010107812 */ /* 0x000fe400078e7818 */
[----:B------:R-:W3:Y:S01]  /*1700*/  LDL.LU R24, [R1+0x8] ;  /* 0x0000080001187983 */ /* 0x000ee20000300800 */
[----:B------:R-:W-:-:S04]  /*1710*/  ISETP.GT.U32.AND P6, PT, R2, R7, PT ;  /* 0x000000070200720c */ /* 0x000fc80003fc4070 */
[--C-:B------:R-:W-:Y:S01]  /*1720*/  @!P3 IMAD.IADD R12, R12, 0x1, -R2.reuse ;  /* 0x000000010c0cb824 */ /* 0x100fe200078e0a02 */
[----:B------:R-:W-:Y:S02]  /*1730*/  ISETP.GT.U32.AND P3, PT, R2, R14, PT ;  /* 0x0000000e0200720c */ /* 0x000fe40003f64070 */
[----:B------:R-:W-:Y:S02]  /*1740*/  LEA.HI R23, R26, R23, RZ, 0x1f ;  /* 0x000000171a177211 */ /* 0x000fe400078ff8ff */
[----:B------:R-:W4:Y:S04]  /*1750*/  LDL.LU R26, [R1+0x4] ;  /* 0x00000400011a7983 */ /* 0x000f280000300800 */
[----:B------:R-:W-:Y:S01]  /*1760*/  @!P6 IMAD.IADD R7, R7, 0x1, -R2 ;  /* 0x000000010707e824 */ /* 0x000fe200078e0a02 */
[----:B------:R-:W-:-:S04]  /*1770*/  ISETP.GT.U32.AND P6, PT, R2, R22, PT ;  /* 0x000000160200720c */ /* 0x000fc80003fc4070 */
[----:B------:R-:W-:-:S05]  /*1780*/  @!P3 IMAD.IADD R14, R14, 0x1, -R2 ;  /* 0x000000010e0eb824 */ /* 0x000fca00078e0a02 */
[----:B------:R-:W-:Y:S01]  /*1790*/  ISETP.GT.U32.AND P3, PT, R2, R14, PT ;  /* 0x0000000e0200720c */ /* 0x000fe20003f64070 */
[----:B------:R-:W-:-:S03]  /*17a0*/  @!P0 IMAD.MOV R12, RZ, RZ, -R12 ;  /* 0x000000ffff0c8224 */ /* 0x000fc600078e0a0c */
[----:B------:R-:W-:-:S05]  /*17b0*/  @!P6 IMAD.IADD R22, R22, 0x1, -R2 ;  /* 0x000000011616e824 */ /* 0x000fca00078e0a02 */
[----:B------:R-:W-:-:S04]  /*17c0*/  ISETP.GT.U32.AND P6, PT, R2, R22, PT ;  /* 0x000000160200720c */ /* 0x000fc80003fc4070 */
[----:B------:R-:W-:Y:S01]  /*17d0*/  @!P3 IMAD.IADD R14, R14, 0x1, -R2 ;  /* 0x000000010e0eb824 */ /* 0x000fe200078e0a02 */
[----:B------:R-:W-:-:S08]  /*17e0*/  ISETP.GT.U32.AND P3, PT, R2, R5, PT ;  /* 0x000000050200720c */ /* 0x000fd00003f64070 */
[----:B------:R-:W-:Y:S01]  /*17f0*/  @!P6 IMAD.IADD R22, R22, 0x1, -R2 ;  /* 0x000000011616e824 */ /* 0x000fe200078e0a02 */
[----:B------:R-:W-:-:S04]  /*1800*/  ISETP.GT.U32.AND P6, PT, R2, R15, PT ;  /* 0x0000000f0200720c */ /* 0x000fc80003fc4070 */
[----:B------:R-:W-:Y:S01]  /*1810*/  @!P3 IMAD.IADD R5, R5, 0x1, -R2 ;  /* 0x000000010505b824 */ /* 0x000fe200078e0a02 */
[----:B------:R-:W-:Y:S01]  /*1820*/  ISETP.GT.U32.AND P3, PT, R2, R17, PT ;  /* 0x000000110200720c */ /* 0x000fe20003f64070 */
[----:B------:R-:W-:-:S07]  /*1830*/  @!P4 IMAD.MOV R14, RZ, RZ, -R14 ;  /* 0x000000ffff0ec224 */ /* 0x000fce00078e0a0e */
[--C-:B------:R-:W-:Y:S01]  /*1840*/  @!P6 IMAD.IADD R15, R15, 0x1, -R2.reuse ;  /* 0x000000010f0fe824 */ /* 0x100fe200078e0a02 */
[C---:B------:R-:W-:Y:S02]  /*1850*/  ISETP.GT.U32.AND P0, PT, R2.reuse, R5, PT ;  /* 0x000000050200720c */ /* 0x040fe40003f04070 */
[C---:B------:R-:W-:Y:S02]  /*1860*/  ISETP.GT.U32.AND P6, PT, R2.reuse, R8, PT ;  /* 0x000000080200720c */ /* 0x040fe40003fc4070 */
[----:B------:R-:W-:Y:S01]  /*1870*/  @!P3 IMAD.IADD R17, R17, 0x1, -R2 ;  /* 0x000000011111b824 */ /* 0x000fe200078e0a02 */
[----:B------:R-:W-:-:S13]  /*1880*/  ISETP.GT.U32.AND P3, PT, R2, R4, PT ;  /* 0x000000040200720c */ /* 0x000fda0003f64070 */
[----:B------:R-:W-:Y:S01]  /*1890*/  @!P3 IMAD.IADD R4, R4, 0x1, -R2 ;  /* 0x000000010404b824 */ /* 0x000fe200078e0a02 */
[----:B------:R-:W-:-:S04]  /*18a0*/  ISETP.GT.U32.AND P3, PT, R2, R17, PT ;  /* 0x000000110200720c */ /* 0x000fc80003f64070 */
[C---:B------:R-:W-:Y:S01]  /*18b0*/  ISETP.GT.U32.AND P4, PT, R2.reuse, R4, PT ;  /* 0x000000040200720c */ /* 0x040fe20003f84070 */
[----:B------:R-:W-:Y:S01]  /*18c0*/  @!P0 IMAD.IADD R5, R5, 0x1, -R2 ;  /* 0x0000000105058824 */ /* 0x000fe200078e0a02 */
[----:B------:R-:W-:-:S07]  /*18d0*/  ISETP.GT.U32.AND P0, PT, R2, R10, PT ;  /* 0x0000000a0200720c */ /* 0x000fce0003f04070 */
[----:B------:R-:W-:Y:S01]  /*18e0*/  @!P3 IMAD.IADD R17, R17, 0x1, -R2 ;  /* 0x000000011111b824 */ /* 0x000fe200078e0a02 */
[----:B------:R-:W-:-:S03]  /*18f0*/  ISETP.GT.U32.AND P3, PT, R2, R11, PT ;  /* 0x0000000b0200720c */ /* 0x000fc60003f64070 */
[--C-:B------:R-:W-:Y:S02]  /*1900*/  @!P4 IMAD.IADD R4, R4, 0x1, -R2.reuse ;  /* 0x000000010404c824 */ /* 0x100fe400078e0a02 */
[----:B------:R-:W-:-:S08]  /*1910*/  @!P0 IMAD.IADD R10, R10, 0x1, -R2 ;  /* 0x000000010a0a8824 */ /* 0x000fd000078e0a02 */
[----:B------:R-:W-:Y:S01]  /*1920*/  @!P3 IMAD.IADD R11, R11, 0x1, -R2 ;  /* 0x000000010b0bb824 */ /* 0x000fe200078e0a02 */
[----:B--2---:R-:W-:Y:S02]  /*1930*/  ISETP.GE.AND P4, PT, R25, RZ, PT ;  /* 0x000000ff1900720c */ /* 0x004fe40003f86270 */
[----:B---3--:R-:W-:Y:S02]  /*1940*/  ISETP.GE.AND P3, PT, R24, RZ, PT ;  /* 0x000000ff1800720c */ /* 0x008fe40003f66270 */
[----:B------:R-:W0:Y:S09]  /*1950*/  S2R R24, SR_TID.X ;  /* 0x0000000000187919 */ /* 0x000e320000002100 */
[----:B------:R-:W-:Y:S01]  /*1960*/  @!P4 IMAD.MOV R22, RZ, RZ, -R22 ;  /* 0x000000ffff16c224 */ /* 0x000fe200078e0a16 */
[----:B------:R-:W-:-:S13]  /*1970*/  ISETP.GT.U32.AND P4, PT, R2, R10, PT ;  /* 0x0000000a0200720c */ /* 0x000fda0003f84070 */
[----:B------:R-:W-:Y:S01]  /*1980*/  @!P4 IMAD.IADD R10, R10, 0x1, -R2 ;  /* 0x000000010a0ac824 */ /* 0x000fe200078e0a02 */
[----:B------:R-:W-:Y:S01]  /*1990*/  ISETP.GE.AND P4, PT, R20, RZ, PT ;  /* 0x000000ff1400720c */ /* 0x000fe20003f86270 */
[----:B0-----:R-:W-:-:S05]  /*19a0*/  IMAD.SHL.U32 R20, R24, 0x10, RZ ;  /* 0x0000001018147824 */ /* 0x001fca00078e00ff */
[----:B------:R-:W-:-:S05]  /*19b0*/  LOP3.LUT R20, R20, 0x200, RZ, 0xc0, !PT ;  /* 0x0000020014147812 */ /* 0x000fca00078ec0ff */
[----:B------:R-:W-:-:S05]  /*19c0*/  IMAD.IADD R16, R20, 0x1, R16 ;  /* 0x0000000114107824 */ /* 0x000fca00078e0210 */
[----:B------:R0:W-:Y:S04]  /*19d0*/  STL [R1+0x474], R16 ;  /* 0x0004741001007387 */ /* 0x0001e80000100800 */
[----:B------:R-:W-:Y:S04]  /*19e0*/  STL [R1+0x340], RZ ;  /* 0x000340ff01007387 */ /* 0x000fe80000100800 */
        /* <DEDUP_REMOVED lines=184> */
[----:B------:R-:W-:Y:S01]  /*2570*/  STL [R1+0x254], RZ ;  /* 0x000254ff01007387 */ /* 0x000fe20000100800 */
[----:B------:R-:W-:-:S03]  /*2580*/  @!P6 IMAD.IADD R8, R8, 0x1, -R2 ;  /* 0x000000010808e824 */ /* 0x000fc600078e0a02 */
[----:B------:R-:W-:Y:S01]  /*2590*/  STL [R1+0x258], RZ ;  /* 0x000258ff01007387 */ /* 0x000fe20000100800 */
[----:B------:R-:W-:-:S03]  /*25a0*/  ISETP.GT.U32.AND P6, PT, R2, R0, PT ;  /* 0x000000000200720c */ /* 0x000fc60003fc4070 */
[----:B------:R-:W-:Y:S01]  /*25b0*/  STL [R1+0x25c], RZ ;  /* 0x00025cff01007387 */ /* 0x000fe20000100800 */
[----:B------:R-:W-:-:S03]  /*25c0*/  @!P2 IMAD.MOV R7, RZ, RZ, -R7 ;  /* 0x000000ffff07a224 */ /* 0x000fc600078e0a07 */
[----:B------:R-:W-:Y:S01]  /*25d0*/  STL [R1+0x1b0], RZ ;  /* 0x0001b0ff01007387 */ /* 0x000fe20000100800 */
[----:B------:R-:W-:-:S03]  /*25e0*/  ISETP.GT.U32.AND P2, PT, R2, R15, PT ;  /* 0x0000000f0200720c */ /* 0x000fc60003f44070 */
[----:B------:R-:W-:Y:S04]  /*25f0*/  STL [R1+0x1b4], RZ ;  /* 0x0001b4ff01007387 */ /* 0x000fe80000100800 */
[----:B------:R-:W-:Y:S01]  /*2600*/  STL [R1+0x1b8], RZ ;  /* 0x0001b8ff01007387 */ /* 0x000fe20000100800 */
[----:B------:R-:W-:-:S03]  /*2610*/  @!P5 IMAD.MOV R13, RZ, RZ, -R13 ;  /* 0x000000ffff0dd224 */ /* 0x000fc600078e0a0d */
[----:B------:R-:W-:Y:S01]  /*2620*/  STL [R1+0x1bc], RZ ;  /* 0x0001bcff01007387 */ /* 0x000fe20000100800 */
[----:B------:R-:W-:-:S03]  /*2630*/  ISETP.GT.U32.AND P5, PT, R2, R8, PT ;  /* 0x000000080200720c */ /* 0x000fc60003fa4070 */
        /* <DEDUP_REMOVED lines=10> */
[----:B------:R-:W-:-:S03]  /*26e0*/  @!P2 IMAD.IADD R15, R15, 0x1, -R2 ;  /* 0x000000010f0fa824 */ /* 0x000fc600078e0a02 */
[----:B------:R-:W-:Y:S01]  /*26f0*/  STL [R1+0x184], RZ ;  /* 0x000184ff01007387 */ /* 0x000fe20000100800 */
[----:B------:R-:W-:-:S03]  /*2700*/  ISETP.GT.U32.AND P2, PT, R2, R9, PT ;  /* 0x000000090200720c */ /* 0x000fc60003f44070 */
[----:B------:R-:W-:Y:S04]  /*2710*/  STL [R1+0x188], RZ ;  /* 0x000188ff01007387 */ /* 0x000fe80000100800 */
[----:B------:R-:W-:Y:S04]  /*2720*/  STL [R1+0x18c], RZ ;  /* 0x00018cff01007387 */ /* 0x000fe80000100800 */
[----:B------:R-:W-:Y:S01]  /*2730*/  STL [R1+0x170], RZ ;  /* 0x000170ff01007387 */ /* 0x000fe20000100800 */
[----:B------:R-:W-:-:S03]  /*2740*/  ISETP.GT.U32.AND P6, PT, R2, R0, PT ;  /* 0x000000000200720c */ /* 0x000fc60003fc4070 */
[----:B------:R-:W-:Y:S01]  /*2750*/  STL [R1+0x174], RZ ;  /* 0x000174ff01007387 */ /* 0x000fe20000100800 */
[----:B------:R-:W-:-:S03]  /*2760*/  @!P5 IMAD.IADD R8, R8, 0x1, -R2 ;  /* 0x000000010808d824 */ /* 0x000fc600078e0a02 */
        /* <DEDUP_REMOVED lines=11> */
[----:B------:R-:W-:Y:S04]  /*2820*/  STL [R1+0x15c], RZ ;  /* 0x00015cff01007387 */ /* 0x000fe80000100800 */
[----:B------:R-:W-:Y:S04]  /*2830*/  STL [R1+0x140], RZ ;  /* 0x000140ff01007387 */ /* 0x000fe80000100800 */
[----:B------:R-:W-:Y:S01]  /*2840*/  STL [R1+0x144], RZ ;  /* 0x000144ff01007387 */ /* 0x000fe20000100800 */
[----:B------:R-:W-:-:S03]  /*2850*/  @!P6 IMAD.IADD R0, R0, 0x1, -R2 ;  /* 0x000000010000e824 */ /* 0x000fc600078e0a02 */
[----:B------:R-:W-:Y:S01]  /*2860*/  STL [R1+0x148], RZ ;  /* 0x000148ff01007387 */ /* 0x000fe20000100800 */
[----:B----4-:R-:W-:-:S03]  /*2870*/  ISETP.GE.AND P6, PT, R26, RZ, PT ;  /* 0x000000ff1a00720c */ /* 0x010fc60003fc6270 */
[----:B------:R-:W-:Y:S01]  /*2880*/  STL [R1+0x14c], RZ ;  /* 0x00014cff01007387 */ /* 0x000fe20000100800 */
[----:B------:R-:W-:Y:S01]  /*2890*/  ISETP.GE.AND P0, PT, R29, RZ, PT ;  /* 0x000000ff1d00720c */ /* 0x000fe20003f06270 */
[----:B------:R-:W-:Y:S02]  /*28a0*/  @!P5 IMAD.IADD R6, R6, 0x1, -R2 ;  /* 0x000000010606d824 */ /* 0x000fe400078e0a02 */
[----:B------:R-:W-:Y:S01]  /*28b0*/  STL [R1+0xc0], RZ ;  /* 0x0000c0ff01007387 */ /* 0x000fe20000100800 */
[----:B------:R-:W-:-:S03]  /*28c0*/  ISETP.GT.U32.AND P5, PT, R2, R9, PT ;  /* 0x000000090200720c */ /* 0x000fc60003fa4070 */
[----:B------:R-:W-:Y:S04]  /*28d0*/  STL [R1+0xc4], RZ ;  /* 0x0000c4ff01007387 */ /* 0x000fe80000100800 */
[----:B------:R-:W-:Y:S04]  /*28e0*/  STL [R1+0xc8], RZ ;  /* 0x0000c8ff01007387 */ /* 0x000fe80000100800 */
[----:B------:R-:W-:Y:S04]  /*28f0*/  STL [R1+0xcc], RZ ;  /* 0x0000ccff01007387 */ /* 0x000fe80000100800 */
[----:B------:R-:W-:Y:S01]  /*2900*/  STL [R1+0xb0], RZ ;  /* 0x0000b0ff01007387 */ /* 0x000fe20000100800 */
[----:B------:R-:W-:-:S03]  /*2910*/  ISETP.GE.AND P2, PT, R28, RZ, PT ;  /* 0x000000ff1c00720c */ /* 0x000fc60003f46270 */
[----:B------:R-:W-:Y:S04]  /*2920*/  STL [R1+0xb4], RZ ;  /* 0x0000b4ff01007387 */ /* 0x000fe80000100800 */
[----:B------:R-:W-:Y:S04]  /*2930*/  STL [R1+0xb8], RZ ;  /* 0x0000b8ff01007387 */ /* 0x000fe80000100800 */
[----:B------:R-:W-:Y:S04]  /*2940*/  STL [R1+0xbc], RZ ;  /* 0x0000bcff01007387 */ /* 0x000fe80000100800 */
[----:B------:R-:W-:Y:S04]  /*2950*/  STL [R1+0xa0], RZ ;  /* 0x0000a0ff01007387 */ /* 0x000fe80000100800 */
[----:B------:R-:W-:Y:S04]  /*2960*/  STL [R1+0xa4], RZ ;  /* 0x0000a4ff01007387 */ /* 0x000fe80000100800 */
[----:B------:R-:W-:Y:S04]  /*2970*/  STL [R1+0xa8], RZ ;  /* 0x0000a8ff01007387 */ /* 0x000fe80000100800 */
[----:B------:R-:W-:Y:S01]  /*2980*/  STL [R1+0xac], RZ ;  /* 0x0000acff01007387 */ /* 0x000fe20000100800 */
[----:B------:R-:W-:-:S03]  /*2990*/  @!P6 IMAD.MOV R5, RZ, RZ, -R5 ;  /* 0x000000ffff05e224 */ /* 0x000fc600078e0a05 */
[----:B------:R-:W-:Y:S01]  /*29a0*/  STL [R1+0x90], RZ ;  /* 0x000090ff01007387 */ /* 0x000fe20000100800 */
[----:B------:R-:W-:-:S03]  /*29b0*/  @!P0 IMAD.MOV R15, RZ, RZ, -R15 ;  /* 0x000000ffff0f8224 */ /* 0x000fc600078e0a0f */
[----:B------:R-:W-:Y:S01]  /*29c0*/  STL [R1+0x94], RZ ;  /* 0x000094ff01007387 */ /* 0x000fe20000100800 */
[----:B------:R-:W-:Y:S01]  /*29d0*/  @!P3 IMAD.MOV R8, RZ, RZ, -R8 ;  /* 0x000000ffff08b224 */ /* 0x000fe200078e0a08 */
[C---:B------:R-:W-:Y:S02]  /*29e0*/  ISETP.GT.U32.AND P0, PT, R2.reuse, R11, PT ;  /* 0x0000000b0200720c */ /* 0x040fe40003f04070 */
[----:B------:R-:W-:Y:S01]  /*29f0*/  STL [R1+0x98], RZ ;  /* 0x000098ff01007387 */ /* 0x000fe20000100800 */
[----:B------:R-:W-:Y:S01]  /*2a00*/  ISETP.GE.AND P6, PT, R21, RZ, PT ;  /* 0x000000ff1500720c */ /* 0x000fe20003fc6270 */
[----:B------:R-:W-:Y:S01]  /*2a10*/  @!P5 IMAD.IADD R9, R9, 0x1, -R2 ;  /* 0x000000010909d824 */ /* 0x000fe200078e0a02 */
[----:B------:R-:W-:Y:S01]  /*2a20*/  ISETP.GT.U32.AND P3, PT, R2, R6, PT ;  /* 0x000000060200720c */ /* 0x000fe20003f64070 */
[----:B------:R-:W-:Y:S01]  /*2a30*/  STL [R1+0x9c], RZ ;  /* 0x00009cff01007387 */ /* 0x000fe20000100800 */
[----:B------:R-:W-:-:S03]  /*2a40*/  ISETP.GE.AND P5, PT, R19, RZ, PT ;  /* 0x000000ff1300720c */ /* 0x000fc60003fa6270 */
[----:B------:R-:W-:Y:S04]  /*2a50*/  STL [R1+0x130], RZ ;  /* 0x000130ff01007387 */ /* 0x000fe80000100800 */
[----:B------:R-:W-:Y:S01]  /*2a60*/  STL [R1+0x134], RZ ;  /* 0x000134ff01007387 */ /* 0x000fe20000100800 */
[----:B------:R-:W-:-:S03]  /*2a70*/  @!P2 IMAD.MOV R17, RZ, RZ, -R17 ;  /* 0x000000ffff11a224 */ /* 0x000fc600078e0a11 */
[----:B------:R-:W-:Y:S01]  /*2a80*/  STL [R1+0x138], RZ ;  /* 0x000138ff01007387 */ /* 0x000fe20000100800 */
[----:B------:R-:W-:-:S03]  /*2a90*/  ISETP.GE.AND P2, PT, R27, RZ, PT ;  /* 0x000000ff1b00720c */ /* 0x000fc60003f46270 */
[----:B------:R-:W-:Y:S04]  /*2aa0*/  STL [R1+0x13c], RZ ;  /* 0x00013cff01007387 */ /* 0x000fe80000100800 */
[----:B------:R-:W-:Y:S01]  /*2ab0*/  STL [R1+0x80], RZ ;  /* 0x000080ff01007387 */ /* 0x000fe20000100800 */
[----:B0-----:R-:W-:-:S03]  /*2ac0*/  IMAD.MOV.U32 R16, RZ, RZ, R4 ;  /* 0x000000ffff107224 */ /* 0x001fc600078e0004 */
[----:B------:R-:W-:Y:S01]  /*2ad0*/  STL [R1+0x84], RZ ;  /* 0x000084ff01007387 */ /* 0x000fe20000100800 */
[----:B------:R-:W-:-:S03]  /*2ae0*/  IMAD.MOV.U32 R4, RZ, RZ, R0 ;  /* 0x000000ffff047224 */ /* 0x000fc600078e0000 */
        /* <DEDUP_REMOVED lines=8> */
[----:B------:R-:W-:Y:S01]  /*2b70*/  @!P6 IMAD.MOV R4, RZ, RZ, -R4 ;  /* 0x000000ffff04e224 */ /* 0x000fe200078e0a04 */
[----:B------:R-:W-:Y:S02]  /*2b80*/  ISETP.NE.AND P3, PT, RZ, c[0x0][0x17c], PT ;  /* 0x00005f00ff007a0c */ /* 0x000fe40003f65270 */
[----:B------:R-:W-:Y:S01]  /*2b90*/  STL [R1+0x120], RZ ;  /* 0x000120ff01007387 */ /* 0x000fe20000100800 */
[----:B------:R-:W-:Y:S01]  /*2ba0*/  LOP3.LUT R2, RZ, c[0x0][0x17c], RZ, 0x33, !PT ;  /* 0x00005f00ff027a12 */ /* 0x000fe200078e33ff */
[----:B------:R-:W-:Y:S02]  /*2bb0*/  @!P5 IMAD.MOV R9, RZ, RZ, -R9 ;  /* 0x000000ffff09d224 */ /* 0x000fe400078e0a09 */
[----:B------:R-:W-:Y:S01]  /*2bc0*/  STL [R1+0x124], RZ ;  /* 0x000124ff01007387 */ /* 0x000fe20000100800 */
[----:B------:R-:W-:-:S03]  /*2bd0*/  IMAD.MOV.U32 R0, RZ, RZ, R6 ;  /* 0x000000ffff007224 */ /* 0x000fc600078e0006 */
[----:B------:R-:W-:Y:S01]  /*2be0*/  STL [R1+0x128], RZ ;  /* 0x000128ff01007387 */ /* 0x000fe20000100800 */
[----:B------:R-:W-:-:S03]  /*2bf0*/  @!P4 IMAD.MOV R10, RZ, RZ, -R10 ;  /* 0x000000ffff0ac224 */ /* 0x000fc600078e0a0a */
[----:B------:R-:W-:Y:S01]  /*2c00*/  STL [R1+0x12c], RZ ;  /* 0x00012cff01007387 */ /* 0x000fe20000100800 */
[----:B------:R-:W-:-:S03]  /*2c10*/  SEL R6, R2, R4, !P3 ;  /* 0x0000000402067207 */ /* 0x000fc60005800000 */
[----:B------:R-:W-:Y:S01]  /*2c20*/  STL [R1+0x110], RZ ;  /* 0x000110ff01007387 */ /* 0x000fe20000100800 */
[----:B------:R-:W-:Y:S01]  /*2c30*/  @!P2 IMAD.MOV R16, RZ, RZ, -R16 ;  /* 0x000000ffff10a224 */ /* 0x000fe200078e0a10 */
[C---:B------:R-:W-:Y:S02]  /*2c40*/  SEL R4, R2.reuse, R9, !P3 ;  /* 0x0000000902047207 */ /* 0x040fe40005800000 */
[----:B------:R-:W-:Y:S01]  /*2c50*/  STL [R1+0x114], RZ ;  /* 0x000114ff01007387 */ /* 0x000fe20000100800 */
[----:B------:R-:W-:-:S03]  /*2c60*/  SEL R19, R2, R12, !P3 ;  /* 0x0000000c02137207 */ /* 0x000fc60005800000 */
[----:B------:R-:W-:Y:S01]  /*2c70*/  STL [R1+0x118], RZ ;  /* 0x000118ff01007387 */ /* 0x000fe20000100800 */
[----:B------:R-:W-:-:S03]  /*2c80*/  ISETP.GE.AND P0, PT, R18, RZ, PT ;  /* 0x000000ff1200720c */ /* 0x000fc60003f06270 */
[----:B------:R-:W-:Y:S01]  /*2c90*/  STL [R1+0x11c], RZ ;  /* 0x00011cff01007387 */ /* 0x000fe20000100800 */
[----:B------:R-:W-:-:S03]  /*2ca0*/  SEL R12, R2, R5, !P3 ;  /* 0x00000005020c7207 */ /* 0x000fc60005800000 */
[----:B------:R-:W2:Y:S01]  /*2cb0*/  LDL.LU R9, [R1+0xc] ;  /* 0x00000c0001097983 */ /* 0x000ea20000300800 */
[C---:B------:R-:W-:Y:S02]  /*2cc0*/  SEL R18, R2.reuse, R7, !P3 ;  /* 0x0000000702127207 */ /* 0x040fe40005800000 */
[C---:B------:R-:W-:Y:S02]  /*2cd0*/  SEL R5, R2.reuse, R10, !P3 ;  /* 0x0000000a02057207 */ /* 0x040fe40005800000 */
[----:B------:R-:W-:Y:S01]  /*2ce0*/  SEL R7, R2, R16, !P3 ;  /* 0x0000001002077207 */ /* 0x000fe20005800000 */
[----:B------:R-:W3:Y:S04]  /*2cf0*/  LDL.LU R10, [R1+0x14] ;  /* 0x00001400010a7983 */ /* 0x000ee80000300800 */
[----:B------:R-:W4:Y:S01]  /*2d00*/  LDL.LU R16, [R1+0x10] ;  /* 0x0000100001107983 */ /* 0x000f220000300800 */
[C---:B------:R-:W-:Y:S01]  /*2d10*/  IMAD.SHL.U32 R21, R24.reuse, 0x200, RZ ;  /* 0x0000020018157824 */ /* 0x040fe200078e00ff */
[----:B------:R-:W-:Y:S01]  /*2d20*/  LOP3.LUT R24, R24, 0xff, RZ, 0xc0, !PT ;  /* 0x000000ff18187812 */ /* 0x000fe200078ec0ff */
[----:B------:R-:W-:Y:S01]  /*2d30*/  @!P0 IMAD.MOV R11, RZ, RZ, -R11 ;  /* 0x000000ffff0b8224 */ /* 0x000fe200078e0a0b */
[----:B------:R-:W-:-:S04]  /*2d40*/  SEL R20, R2, R3, !P3 ;  /* 0x0000000302147207 */ /* 0x000fc80005800000 */
[----:B------:R-:W-:Y:S01]  /*2d50*/  SEL R3, R2, R11, !P3 ;  /* 0x0000000b02037207 */ /* 0x000fe20005800000 */
[----:B------:R-:W-:-:S05]  /*2d60*/  IMAD.SHL.U32 R11, R24, 0x2, RZ ;  /* 0x00000002180b7824 */ /* 0x000fca00078e00ff */
[C---:B------:R-:W-:Y:S02]  /*2d70*/  LOP3.LUT R29, R11.reuse, 0x10, RZ, 0x3c, !PT ;  /* 0x000000100b1d7812 */ /* 0x040fe400078e3cff */
[C---:B------:R-:W-:Y:S02]  /*2d80*/  LOP3.LUT R29, R11.reuse, 0x20, RZ, 0x3c, !PT ;  /* 0x000000200b1d7812 */ /* 0x040fe400078e3cff */
[C---:B------:R-:W-:Y:S02]  /*2d90*/  LOP3.LUT R29, R11.reuse, 0x30, RZ, 0x3c, !PT ;  /* 0x000000300b1d7812 */ /* 0x040fe400078e3cff */
[C---:B------:R-:W-:Y:S01]  /*2da0*/  LOP3.LUT R29, R11.reuse, 0x40, RZ, 0x3c, !PT ;  /* 0x000000400b1d7812 */ /* 0x040fe200078e3cff */
[----:B------:R-:W0:Y:S01]  /*2db0*/  S2R R25, SR_TID.X ;  /* 0x0000000000197919 */ /* 0x000e220000002100 */
[C---:B------:R-:W-:Y:S02]  /*2dc0*/  LOP3.LUT R29, R11.reuse, 0x50, RZ, 0x3c, !PT ;  /* 0x000000500b1d7812 */ /* 0x040fe400078e3cff */
[----:B------:R-:W-:-:S02]  /*2dd0*/  LOP3.LUT R29, R11, 0x60, RZ, 0x3c, !PT ;  /* 0x000000600b1d7812 */ /* 0x000fc400078e3cff */
[----:B------:R-:W-:-:S06]  /*2de0*/  LOP3.LUT R29, R11, 0x70, RZ, 0x3c, !PT ;  /* 0x000000700b1d7812 */ /* 0x000fcc00078e3cff */
[----:B------:R-:W1:Y:S01]  /*2df0*/  S2R R29, SR_TID.X ;  /* 0x00000000001d7919 */ /* 0x000e620000002100 */
[----:B------:R-:W-:Y:S02]  /*2e00*/  LOP3.LUT R21, R21, 0x2000, RZ, 0xc0, !PT ;  /* 0x0000200015157812 */ /* 0x000fe400078ec0ff */
[----:B0-----:R-:W-:-:S05]  /*2e10*/  LOP3.LUT R25, R25, 0x7, RZ, 0xc0, !PT ;  /* 0x0000000719197812 */ /* 0x001fca00078ec0ff */
[----:B------:R-:W-:Y:S01]  /*2e20*/  IMAD R25, R25, 0x410, RZ ;  /* 0x0000041019197824 */ /* 0x000fe200078e02ff */
[----:B-1----:R-:W-:-:S04]  /*2e30*/  LOP3.LUT R29, R29, 0xc0, RZ, 0xc0, !PT ;  /* 0x000000c01d1d7812 */ /* 0x002fc800078ec0ff */
[----:B------:R-:W-:Y:S02]  /*2e40*/  LOP3.LUT R23, R25, R23, RZ, 0x3c, !PT ;  /* 0x0000001719177212 */ /* 0x000fe400078e3cff */
[----:B------:R-:W-:Y:S02]  /*2e50*/  SHF.R.U32.HI R29, RZ, 0x2, R29 ;  /* 0x00000002ff1d7819 */ /* 0x000fe4000001161d */
[----:B------:R-:W-:Y:S01]  /*2e60*/  SEL R14, R2, R14, !P3 ;  /* 0x0000000e020e7207 */ /* 0x000fe20005800000 */
[----:B------:R-:W-:Y:S01]  /*2e70*/  IMAD.IADD R28, R21, 0x1, R23 ;  /* 0x00000001151c7824 */ /* 0x000fe200078e0217 */
[----:B------:R-:W-:Y:S01]  /*2e80*/  LOP3.LUT R29, R11, R29, RZ, 0x3c, !PT ;  /* 0x0000001d0b1d7212 */ /* 0x000fe200078e3cff */
[----:B------:R-:W-:Y:S01]  /*2e90*/  IMAD R20, R20, c[0x0][0x190], RZ ;  /* 0x0000640014147a24 */ /* 0x000fe200078e02ff */
[----:B------:R-:W-:Y:S01]  /*2ea0*/  SEL R13, R2, R13, !P3 ;  /* 0x0000000d020d7207 */ /* 0x000fe20005800000 */
[----:B------:R-:W-:Y:S01]  /*2eb0*/  IMAD R14, R14, c[0x0][0x190], RZ ;  /* 0x000064000e0e7a24 */ /* 0x000fe200078e02ff */
[C---:B------:R-:W-:Y:S01]  /*2ec0*/  SEL R22, R2.reuse, R22, !P3 ;  /* 0x0000001602167207 */ /* 0x040fe20005800000 */
[----:B------:R0:W-:Y:S01]  /*2ed0*/  STL.64 [R1+0x7c0], R28 ;  /* 0x0007c01c01007387 */ /* 0x0001e20000100a00 */
[----:B------:R-:W-:Y:S01]  /*2ee0*/  @!P1 IMAD.MOV R0, RZ, RZ, -R0 ;  /* 0x000000ffff009224 */ /* 0x000fe200078e0a00 */
[----:B------:R-:W-:Y:S01]  /*2ef0*/  SEL R15, R2, R15, !P3 ;  /* 0x0000000f020f7207 */ /* 0x000fe20005800000 */
[----:B------:R-:W-:-:S02]  /*2f00*/  IMAD R12, R12, c[0x0][0x190], RZ ;  /* 0x000064000c0c7a24 */ /* 0x000fc400078e02ff */
[----:B------:R-:W-:Y:S01]  /*2f10*/  IMAD R22, R22, c[0x0][0x190], RZ ;  /* 0x0000640016167a24 */ /* 0x000fe200078e02ff */
[C---:B------:R-:W-:Y:S01]  /*2f20*/  SEL R17, R2.reuse, R17, !P3 ;  /* 0x0000001102117207 */ /* 0x040fe20005800000 */
[----:B------:R-:W-:Y:S01]  /*2f30*/  IMAD R19, R19, c[0x0][0x190], RZ ;  /* 0x0000640013137a24 */ /* 0x000fe200078e02ff */
[----:B------:R-:W-:Y:S01]  /*2f40*/  SEL R8, R2, R8, !P3 ;  /* 0x0000000802087207 */ /* 0x000fe20005800000 */
[----:B------:R-:W-:Y:S01]  /*2f50*/  IMAD R15, R15, c[0x0][0x190], RZ ;  /* 0x000064000f0f7a24 */ /* 0x000fe200078e02ff */
[----:B0-----:R-:W-:Y:S01]  /*2f60*/  LEA R28, P0, R22, c[0x0][0x168], 0x1 ;  /* 0x00005a00161c7a11 */ /* 0x001fe200078008ff */
[----:B------:R-:W-:Y:S01]  /*2f70*/  IMAD R17, R17, c[0x0][0x190], RZ ;  /* 0x0000640011117a24 */ /* 0x000fe200078e02ff */
[----:B------:R-:W-:Y:S01]  /*2f80*/  SEL R2, R2, R0, !P3 ;  /* 0x0000000002027207 */ /* 0x000fe20005800000 */
[----:B------:R-:W-:Y:S02]  /*2f90*/  IMAD R8, R8, c[0x0][0x190], RZ ;  /* 0x0000640008087a24 */ /* 0x000fe400078e02ff */
[----:B------:R-:W-:-:S02]  /*2fa0*/  IMAD R18, R18, c[0x0][0x190], RZ ;  /* 0x0000640012127a24 */ /* 0x000fc400078e02ff */
[----:B------:R-:W-:Y:S02]  /*2fb0*/  IMAD R7, R7, c[0x0][0x190], RZ ;  /* 0x0000640007077a24 */ /* 0x000fe400078e02ff */
[----:B------:R-:W-:Y:S02]  /*2fc0*/  IMAD R6, R6, c[0x0][0x190], RZ ;  /* 0x0000640006067a24 */ /* 0x000fe400078e02ff */
[----:B------:R-:W-:Y:S02]  /*2fd0*/  IMAD R5, R5, c[0x0][0x190], RZ ;  /* 0x0000640005057a24 */ /* 0x000fe400078e02ff */
[----:B------:R-:W-:Y:S02]  /*2fe0*/  IMAD R3, R3, c[0x0][0x190], RZ ;  /* 0x0000640003037a24 */ /* 0x000fe400078e02ff */
[----:B------:R-:W-:Y:S02]  /*2ff0*/  IMAD R2, R2, c[0x0][0x190], RZ ;  /* 0x0000640002027a24 */ /* 0x000fe400078e02ff */
[----:B------:R-:W-:-:S02]  /*3000*/  IMAD.MOV.U32 R21, RZ, RZ, c[0x0][0x188] ;  /* 0x00006200ff157624 */ /* 0x000fc400078e00ff */
[----:B------:R-:W-:Y:S02]  /*3010*/  IMAD R4, R4, c[0x0][0x190], RZ ;  /* 0x0000640004047a24 */ /* 0x000fe400078e02ff */
[C---:B------:R-:W-:Y:S02]  /*3020*/  IMAD R23, R21.reuse, 0x1f, RZ ;  /* 0x0000001f15177824 */ /* 0x040fe400078e02ff */
[C---:B------:R-:W-:Y:S02]  /*3030*/  IMAD R24, R21.reuse, 0x1e, RZ ;  /* 0x0000001e15187824 */ /* 0x040fe400078e02ff */
[C---:B------:R-:W-:Y:S02]  /*3040*/  IMAD R25, R21.reuse, 0x1d, RZ ;  /* 0x0000001d15197824 */ /* 0x040fe400078e02ff */
[C---:B------:R-:W-:Y:S02]  /*3050*/  IMAD R26, R21.reuse, 0x1c, RZ ;  /* 0x0000001c151a7824 */ /* 0x040fe400078e02ff */
[----:B------:R-:W-:Y:S01]  /*3060*/  IMAD R27, R21, 0x1b, RZ ;  /* 0x0000001b151b7824 */ /* 0x000fe200078e02ff */
[----:B--2---:R-:W-:-:S05]  /*3070*/  SHF.R.S32.HI R9, RZ, 0x5, R9 ;  /* 0x00000005ff097819 */ /* 0x004fca0000011409 */
[----:B------:R0:W-:Y:S01]  /*3080*/  STL [R1+0x770], R9 ;  /* 0x0007700901007387 */ /* 0x0001e20000100800 */
[----:B----4-:R-:W-:Y:S01]  /*3090*/  IMAD R11, R16, c[0x0][0x184], RZ ;  /* 0x00006100100b7a24 */ /* 0x010fe200078e02ff */
[----:B------:R-:W-:Y:S01]  /*30a0*/  LEA R16, P2, R20, c[0x0][0x168], 0x1 ;  /* 0x00005a0014107a11 */ /* 0x000fe200078408ff */
[----:B0-----:R-:W-:Y:S01]  /*30b0*/  IMAD R9, R13, c[0x0][0x190], RZ ;  /* 0x000064000d097a24 */ /* 0x001fe200078e02ff */
[----:B------:R-:W-:-:S03]  /*30c0*/  LEA R13, P1, R14, c[0x0][0x168], 0x1 ;  /* 0x00005a000e0d7a11 */ /* 0x000fc600078208ff */
[----:B------:R0:W-:Y:S04]  /*30d0*/  STL [R1+0x798], R16 ;  /* 0x0007981001007387 */ /* 0x0001e80000100800 */
[----:B------:R1:W-:Y:S01]  /*30e0*/  STL [R1+0x790], R13 ;  /* 0x0007900d01007387 */ /* 0x0003e20000100800 */
[----:B0-----:R-:W-:-:S03]  /*30f0*/  LEA R16, P4, R12, c[0x0][0x168], 0x1 ;  /* 0x00005a000c107a11 */ /* 0x001fc600078808ff */
[----:B------:R0:W-:Y:S01]  /*3100*/  STL [R1+0x788], R28 ;  /* 0x0007881c01007387 */ /* 0x0001e20000100800 */
[----:B-1----:R-:W-:-:S03]  /*3110*/  LEA R13, P6, R19, c[0x0][0x168], 0x1 ;  /* 0x00005a00130d7a11 */ /* 0x002fc600078c08ff */
[----:B------:R1:W-:Y:S04]  /*3120*/  STL [R1+0x780], R16 ;  /* 0x0007801001007387 */ /* 0x0003e80000100800 */
[----:B------:R2:W-:Y:S01]  /*3130*/  STL [R1+0x778], R13 ;  /* 0x0007780d01007387 */ /* 0x0005e20000100800 */
[----:B0-----:R-:W-:Y:S02]  /*3140*/  LEA R28, P5, R15, c[0x0][0x168], 0x1 ;  /* 0x00005a000f1c7a11 */ /* 0x001fe400078a08ff */
[----:B-1----:R-:W-:-:S03]  /*3150*/  LEA R16, P3, R17, c[0x0][0x168], 0x1 ;  /* 0x00005a0011107a11 */ /* 0x002fc600078608ff */
[----:B------:R-:W-:Y:S01]  /*3160*/  STL [R1+0x76c], R28 ;  /* 0x00076c1c01007387 */ /* 0x000fe20000100800 */
[----:B--2---:R-:W-:-:S03]  /*3170*/  LEA.HI.X.SX32 R13, R20, c[0x0][0x16c], 0x1, P2 ;  /* 0x00005b00140d7a11 */ /* 0x004fc600010f0eff */
[----:B------:R0:W-:Y:S01]  /*3180*/  STL [R1+0x574], R16 ;  /* 0x0005741001007387 */ /* 0x0001e20000100800 */
[----:B------:R-:W-:-:S03]  /*3190*/  LEA R20, P2, R8, c[0x0][0x168], 0x1 ;  /* 0x00005a0008147a11 */ /* 0x000fc600078408ff */
[----:B------:R1:W-:Y:S01]  /*31a0*/  STL [R1+0x794], R13 ;  /* 0x0007940d01007387 */ /* 0x0003e20000100800 */
[----:B0-----:R-:W-:Y:S02]  /*31b0*/  LEA.HI.X.SX32 R16, R14, c[0x0][0x16c], 0x1, P1 ;  /* 0x00005b000e107a11 */ /* 0x001fe400008f0eff */
[----:B------:R-:W-:Y:S02]  /*31c0*/  LEA.HI.X.SX32 R14, R22, c[0x0][0x16c], 0x1, P0 ;  /* 0x00005b00160e7a11 */ /* 0x000fe400000f0eff */
[----:B-1----:R-:W-:Y:S01]  /*31d0*/  LEA R13, P1, R18, c[0x0][0x168], 0x1 ;  /* 0x00005a00120d7a11 */ /* 0x002fe200078208ff */
[----:B------:R-:W-:Y:S04]  /*31e0*/  STL [R1+0x4c0], R20 ;  /* 0x0004c01401007387 */ /* 0x000fe80000100800 */
[----:B------:R0:W-:Y:S04]  /*31f0*/  STL [R1+0x78c], R16 ;  /* 0x00078c1001007387 */ /* 0x0001e80000100800 */
[----:B------:R1:W-:Y:S04]  /*3200*/  STL [R1+0x4b8], R13 ;  /* 0x0004b80d01007387 */ /* 0x0003e80000100800 */
[----:B------:R2:W-:Y:S01]  /*3210*/  STL [R1+0x784], R14 ;  /* 0x0007840e01007387 */ /* 0x0005e20000100800 */
[----:B0-----:R-:W-:-:S02]  /*3220*/  LEA R16, P0, R7, c[0x0][0x168], 0x1 ;  /* 0x00005a0007107a11 */ /* 0x001fc400078008ff */
[----:B-1----:R-:W-:Y:S02]  /*3230*/  LEA.HI.X.SX32 R13, R12, c[0x0][0x16c], 0x1, P4 ;  /* 0x00005b000c0d7a11 */ /* 0x002fe400020f0eff */
[----:B------:R-:W-:Y:S02]  /*3240*/  LEA.HI.X.SX32 R12, R19, c[0x0][0x16c], 0x1, P6 ;  /* 0x00005b00130c7a11 */ /* 0x000fe400030f0eff */
[----:B--2---:R-:W-:Y:S01]  /*3250*/  LEA R14, P4, R6, c[0x0][0x168], 0x1 ;  /* 0x00005a00060e7a11 */ /* 0x004fe200078808ff */
[----:B------:R-:W-:Y:S04]  /*3260*/  STL [R1+0x4b0], R16 ;  /* 0x0004b01001007387 */ /* 0x000fe80000100800 */
[----:B------:R0:W-:Y:S04]  /*3270*/  STL [R1+0x77c], R13 ;  /* 0x00077c0d01007387 */ /* 0x0001e80000100800 */
[----:B------:R1:W-:Y:S04]  /*3280*/  STL [R1+0x4a8], R14 ;  /* 0x0004a80e01007387 */ /* 0x0003e80000100800 */
[----:B------:R2:W-:Y:S01]  /*3290*/  STL [R1+0x774], R12 ;  /* 0x0007740c01007387 */ /* 0x0005e20000100800 */
[----:B0-----:R-:W-:-:S02]  /*32a0*/  LEA R13, P6, R5, c[0x0][0x168], 0x1 ;  /* 0x00005a00050d7a11 */ /* 0x001fc400078c08ff */
[----:B-1----:R-:W-:-:S03]  /*32b0*/  LEA.HI.X.SX32 R14, R15, c[0x0][0x16c], 0x1, P5 ;  /* 0x00005b000f0e7a11 */ /* 0x002fc600028f0eff */
[----:B------:R0:W-:Y:S01]  /*32c0*/  STL [R1+0x4a0], R13 ;  /* 0x0004a00d01007387 */ /* 0x0001e20000100800 */
[----:B--2---:R-:W-:-:S03]  /*32d0*/  LEA R12, P5, R9, c[0x0][0x168], 0x1 ;  /* 0x00005a00090c7a11 */ /* 0x004fc600078a08ff */
[----:B------:R-:W-:Y:S01]  /*32e0*/  STL [R1+0x768], R14 ;  /* 0x0007680e01007387 */ /* 0x000fe20000100800 */
[----:B---3--:R-:W-:-:S03]  /*32f0*/  IMAD R10, R10, c[0x0][0x184], RZ ;  /* 0x000061000a0a7a24 */ /* 0x008fc600078e02ff */
[----:B------:R1:W-:Y:S01]  /*3300*/  STL [R1+0x498], R12 ;  /* 0x0004980c01007387 */ /* 0x0003e20000100800 */
[----:B0-----:R-:W-:Y:S01]  /*3310*/  LEA.HI.X.SX32 R13, R17, c[0x0][0x16c], 0x1, P3 ;  /* 0x00005b00110d7a11 */ /* 0x001fe200018f0eff */
[----:B------:R-:W-:Y:S01]  /*3320*/  IMAD.WIDE R28, R10, 0x2, RZ ;  /* 0x000000020a1c7825 */ /* 0x000fe200078e02ff */
[----:B-1----:R-:W-:Y:S02]  /*3330*/  LEA.HI.X.SX32 R12, R8, c[0x0][0x16c], 0x1, P2 ;  /* 0x00005b00080c7a11 */ /* 0x002fe400010f0eff */
[----:B------:R-:W-:Y:S01]  /*3340*/  LEA.HI.X.SX32 R8, R18, c[0x0][0x16c], 0x1, P1 ;  /* 0x00005b0012087a11 */ /* 0x000fe200008f0eff */
[----:B------:R0:W-:Y:S04]  /*3350*/  STL [R1+0x4c4], R13 ;  /* 0x0004c40d01007387 */ /* 0x0001e80000100800 */
[----:B------:R-:W-:Y:S01]  /*3360*/  STL [R1+0x4bc], R12 ;  /* 0x0004bc0c01007387 */ /* 0x000fe20000100800 */
[----:B------:R-:W-:-:S03]  /*3370*/  IMAD.WIDE R18, R11, 0x2, RZ ;  /* 0x000000020b127825 */ /* 0x000fc600078e02ff */
[----:B------:R1:W-:Y:S01]  /*3380*/  STL [R1+0x4b4], R8 ;  /* 0x0004b40801007387 */ /* 0x0003e20000100800 */
[----:B------:R-:W-:Y:S02]  /*3390*/  LEA R15, P2, R3, c[0x0][0x168], 0x1 ;  /* 0x00005a00030f7a11 */ /* 0x000fe400078408ff */
[----:B0-----:R-:W-:Y:S01]  /*33a0*/  LEA R13, P1, R2, c[0x0][0x168], 0x1 ;  /* 0x00005a00020d7a11 */ /* 0x001fe200078208ff */
[----:B------:R-:W-:Y:S01]  /*33b0*/  STL.64 [R1+0x488], R28 ;  /* 0x0004881c01007387 */ /* 0x000fe20000100a00 */
[----:B------:R-:W-:Y:S02]  /*33c0*/  LEA R17, P3, R4, c[0x0][0x168], 0x1 ;  /* 0x00005a0004117a11 */ /* 0x000fe400078608ff */
[----:B-1----:R-:W-:Y:S02]  /*33d0*/  LEA.HI.X.SX32 R8, R7, c[0x0][0x16c], 0x1, P0 ;  /* 0x00005b0007087a11 */ /* 0x002fe400000f0eff */
[----:B------:R-:W-:Y:S02]  /*33e0*/  LEA.HI.X.SX32 R7, R6, c[0x0][0x16c], 0x1, P4 ;  /* 0x00005b0006077a11 */ /* 0x000fe400020f0eff */
[----:B------:R-:W-:Y:S01]  /*33f0*/  LEA.HI.X.SX32 R6, R5, c[0x0][0x16c], 0x1, P6 ;  /* 0x00005b0005067a11 */ /* 0x000fe200030f0eff */
[----:B------:R-:W-:Y:S01]  /*3400*/  STL [R1+0x4ac], R8 ;  /* 0x0004ac0801007387 */ /* 0x000fe20000100800 */
[----:B------:R-:W-:-:S02]  /*3410*/  LEA.HI.X.SX32 R5, R9, c[0x0][0x16c], 0x1, P5 ;  /* 0x00005b0009057a11 */ /* 0x000fc400028f0eff */
[----:B------:R-:W-:Y:S01]  /*3420*/  LEA.HI.X.SX32 R14, R3, c[0x0][0x16c], 0x1, P2 ;  /* 0x00005b00030e7a11 */ /* 0x000fe200010f0eff */
[----:B------:R-:W-:Y:S01]  /*3430*/  STL [R1+0x4a4], R7 ;  /* 0x0004a40701007387 */ /* 0x000fe20000100800 */
[----:B------:R-:W-:Y:S01]  /*3440*/  LEA.HI.X.SX32 R12, R2, c[0x0][0x16c], 0x1, P1 ;  /* 0x00005b00020c7a11 */ /* 0x000fe200008f0eff */
[----:B------:R-:W-:Y:S02]  /*3450*/  IMAD.WIDE R2, R23, 0x2, R28 ;  /* 0x0000000217027825 */ /* 0x000fe400078e021c */
[----:B------:R-:W-:Y:S01]  /*3460*/  STL.64 [R1+0x480], R18 ;  /* 0x0004801201007387 */ /* 0x000fe20000100a00 */
[----:B------:R-:W-:-:S03]  /*3470*/  LEA.HI.X.SX32 R16, R4, c[0x0][0x16c], 0x1, P3 ;  /* 0x00005b0004107a11 */ /* 0x000fc600018f0eff */
[----:B------:R0:W-:Y:S04]  /*3480*/  STL [R1+0x49c], R6 ;  /* 0x00049c0601007387 */ /* 0x0001e80000100800 */
[----:B------:R1:W-:Y:S04]  /*3490*/  STL [R1+0x494], R5 ;  /* 0x0004940501007387 */ /* 0x0003e80000100800 */
[----:B------:R2:W-:Y:S01]  /*34a0*/  STL.64 [R1+0x760], R2 ;  /* 0x0007600201007387 */ /* 0x0005e20000100a00 */
[----:B0-----:R-:W-:-:S04]  /*34b0*/  IMAD.WIDE R6, R24, 0x2, R28 ;  /* 0x0000000218067825 */ /* 0x001fc800078e021c */
[----:B-1----:R-:W-:-:S05]  /*34c0*/  IMAD.WIDE R4, R23, 0x2, R18 ;  /* 0x0000000217047825 */ /* 0x002fca00078e0212 */
[----:B------:R0:W-:Y:S01]  /*34d0*/  STL.64 [R1+0x758], R4 ;  /* 0x0007580401007387 */ /* 0x0001e20000100a00 */
[----:B--2---:R-:W-:-:S03]  /*34e0*/  IMAD.WIDE R2, R24, 0x2, R18 ;  /* 0x0000000218027825 */ /* 0x004fc600078e0212 */
[----:B------:R1:W-:Y:S04]  /*34f0*/  STL.64 [R1+0x750], R6 ;  /* 0x0007500601007387 */ /* 0x0003e80000100a00 */
[----:B------:R2:W-:Y:S01]  /*3500*/  STL.64 [R1+0x748], R2 ;  /* 0x0007480201007387 */ /* 0x0005e20000100a00 */
[----:B0-----:R-:W-:-:S04]  /*3510*/  IMAD.WIDE R4, R25, 0x2, R28 ;  /* 0x0000000219047825 */ /* 0x001fc800078e021c */
[----:B-1----:R-:W-:Y:S01]  /*3520*/  IMAD.WIDE R6, R25, 0x2, R18 ;  /* 0x0000000219067825 */ /* 0x002fe200078e0212 */
[----:B------:R0:W-:Y:S03]  /*3530*/  STL.64 [R1+0x740], R4 ;  /* 0x0007400401007387 */ /* 0x0001e60000100a00 */
[C---:B--2---:R-:W-:Y:S01]  /*3540*/  IMAD.WIDE R2, R26.reuse, 0x2, R28 ;  /* 0x000000021a027825 */ /* 0x044fe200078e021c */
[----:B------:R-:W-:Y:S04]  /*3550*/  STL.64 [R1+0x738], R6 ;  /* 0x0007380601007387 */ /* 0x000fe80000100a00 */
[----:B------:R1:W-:Y:S01]  /*3560*/  STL.64 [R1+0x730], R2 ;  /* 0x0007300201007387 */ /* 0x0003e20000100a00 */
[----:B0-----:R-:W-:-:S04]  /*3570*/  IMAD.WIDE R4, R26, 0x2, R18 ;  /* 0x000000021a047825 */ /* 0x001fc800078e0212 */
[----:B------:R-:W-:Y:S01]  /*3580*/  IMAD R22, R21, 0x1a, RZ ;  /* 0x0000001a15167824 */ /* 0x000fe200078e02ff */
[----:B------:R0:W-:Y:S01]  /*3590*/  STL.64 [R1+0x728], R4 ;  /* 0x0007280401007387 */ /* 0x0001e20000100a00 */
[----:B-1----:R-:W-:-:S05]  /*35a0*/  IMAD.WIDE R2, R27, 0x2, R28 ;  /* 0x000000021b027825 */ /* 0x002fca00078e021c */
        /* <DEDUP_REMOVED lines=47> */
[----:B------:R-:W-:Y:S01]  /*38a0*/  IMAD.SHL.U32 R22, R21, 0x10, RZ ;  /* 0x0000001015167824 */ /* 0x000fe200078e00ff */
        /* <DEDUP_REMOVED lines=66> */
[----:B-1----:R-:W-:-:S04]  /*3cd0*/  IMAD.WIDE R2, R8, 0x2, R28 ;  /* 0x0000000208027825 */ /* 0x002fc800078e021c */
[----:B------:R-:W-:Y:S01]  /*3ce0*/  IMAD.SHL.U32 R20, R21, 0x2, RZ ;  /* 0x0000000215147824 */ /* 0x000fe200078e00ff */
[----:B------:R1:W-:Y:S01]  /*3cf0*/  STL.64 [R1+0x5b0], R2 ;  /* 0x0005b00201007387 */ /* 0x0003e20000100a00 */
[----:B0-----:R-:W-:-:S04]  /*3d00*/  IMAD.WIDE R4, R8, 0x2, R18 ;  /* 0x0000000208047825 */ /* 0x001fc800078e0212 */
[C---:B------:R-:W-:Y:S01]  /*3d10*/  IMAD.WIDE R6, R22.reuse, 0x2, R18 ;  /* 0x0000000216067825 */ /* 0x040fe200078e0212 */
[----:B------:R0:W-:Y:S03]  /*3d20*/  STL.64 [R1+0x5a8], R4 ;  /* 0x0005a80401007387 */ /* 0x0001e60000100a00 */
[----:B-1----:R-:W-:-:S05]  /*3d30*/  IMAD.WIDE R2, R22, 0x2, R28 ;  /* 0x0000000216027825 */ /* 0x002fca00078e021c */
[----:B------:R1:W-:Y:S01]  /*3d40*/  STL.64 [R1+0x5a0], R2 ;  /* 0x0005a00201007387 */ /* 0x0003e20000100a00 */
[----:B0-----:R-:W-:-:S03]  /*3d50*/  IMAD.WIDE R4, R20, 0x2, R28 ;  /* 0x0000000214047825 */ /* 0x001fc600078e021c */
[----:B------:R0:W-:Y:S04]  /*3d60*/  STL.64 [R1+0x598], R6 ;  /* 0x0005980601007387 */ /* 0x0001e80000100a00 */
[----:B------:R2:W-:Y:S01]  /*3d70*/  STL.64 [R1+0x590], R4 ;  /* 0x0005900401007387 */ /* 0x0005e20000100a00 */
[----:B-1----:R-:W-:-:S04]  /*3d80*/  IMAD.WIDE R2, R20, 0x2, R18 ;  /* 0x0000000214027825 */ /* 0x002fc800078e0212 */
[C---:B0-----:R-:W-:Y:S02]  /*3d90*/  IMAD.WIDE R6, R21.reuse, 0x2, R28 ;  /* 0x0000000215067825 */ /* 0x041fe400078e021c */
[----:B------:R0:W5:Y:S02]  /*3da0*/  LDL.LU.64 R28, [R1+0x7c0] ;  /* 0x0007c000011c7983 */ /* 0x0001640000300a00 */
[----:B--2---:R-:W-:Y:S02]  /*3db0*/  IMAD.WIDE R4, R21, 0x2, R18 ;  /* 0x0000000215047825 */ /* 0x004fe400078e0212 */
[----:B------:R1:W-:Y:S04]  /*3dc0*/  STL.64 [R1+0x588], R2 ;  /* 0x0005880201007387 */ /* 0x0003e80000100a00 */
[----:B------:R0:W-:Y:S04]  /*3dd0*/  STL.64 [R1+0x580], R6 ;  /* 0x0005800601007387 */ /* 0x0001e80000100a00 */
[----:B------:R0:W-:Y:S01]  /*3de0*/  STL.64 [R1+0x578], R4 ;  /* 0x0005780401007387 */ /* 0x0001e20000100a00 */
[----:B------:R-:W-:-:S02]  /*3df0*/  IMAD.MOV.U32 R0, RZ, RZ, c[0x0][0x180] ;  /* 0x00006000ff007624 */ /* 0x000fc400078e00ff */
[----:B-1----:R-:W-:Y:S02]  /*3e00*/  IMAD.MOV.U32 R2, RZ, RZ, c[0x0][0x160] ;  /* 0x00005800ff027624 */ /* 0x002fe400078e00ff */
[----:B------:R-:W-:Y:S02]  /*3e10*/  IMAD.MOV.U32 R3, RZ, RZ, c[0x0][0x164] ;  /* 0x00005900ff037624 */ /* 0x000fe400078e00ff */
.L_x_2:
[----:B------:R-:W2:Y:S04]  /*3e20*/  LDL.64 R8, [R1+0x480] ;  /* 0x0004800001087983 */ /* 0x000ea80000100a00 */
[----:B------:R-:W-:Y:S04]  /*3e30*/  STL [R1+0x10d0], R10 ;  /* 0x0010d00a01007387 */ /* 0x000fe80000100800 */
[----:B------:R-:W-:Y:S04]  /*3e40*/  STL [R1+0x10d8], R10 ;  /* 0x0010d80a01007387 */ /* 0x000fe80000100800 */
[----:B------:R-:W-:Y:S04]  /*3e50*/  STL [R1+0x10e0], R10 ;  /* 0x0010e00a01007387 */ /* 0x000fe80000100800 */
[----:B------:R-:W-:Y:S04]  /*3e60*/  STL [R1+0x10e8], R10 ;  /* 0x0010e80a01007387 */ /* 0x000fe80000100800 */
[----:B------:R-:W-:Y:S04]  /*3e70*/  STL [R1+0x10f0], R10 ;  /* 0x0010f00a01007387 */ /* 0x000fe80000100800 */
[----:B------:R-:W-:Y:S04]  /*3e80*/  STL [R1+0x10f8], R10 ;  /* 0x0010f80a01007387 */ /* 0x000fe80000100800 */
[----:B------:R-:W-:Y:S04]  /*3e90*/  STL [R1+0x1100], R10 ;  /* 0x0011000a01007387 */ /* 0x000fe80000100800 */
[----:B-----5:R1:W-:Y:S04]  /*3ea0*/  STL.64 [R1+0x1068], R26 ;  /* 0x0010681a01007387 */ /* 0x0203e80000100a00 */
[----:B-1----:R-:W3:Y:S04]  /*3eb0*/  LDL.64 R26, [R1+0x488] ;  /* 0x00048800011a7983 */ /* 0x002ee80000100a00 */
[----:B------:R-:W-:Y:S04]  /*3ec0*/  STL.64 [R1+0x1060], R24 ;  /* 0x0010601801007387 */ /* 0x000fe80000100a00 */
[----:B------:R1:W-:Y:S04]  /*3ed0*/  STL [R1+0x1070], R24 ;  /* 0x0010701801007387 */ /* 0x0003e80000100800 */
[----:B-1----:R-:W4:Y:S04]  /*3ee0*/  LDL.64 R24, [R1+0x580] ;  /* 0x0005800001187983 */ /* 0x002f280000100a00 */
[----:B------:R-:W-:Y:S04]  /*3ef0*/  STL.64 [R1+0x1058], R22 ;  /* 0x0010581601007387 */ /* 0x000fe80000100a00 */
[----:B------:R-:W-:Y:S04]  /*3f00*/  STL [R1+0x1080], R22 ;  /* 0x0010801601007387 */ /* 0x000fe80000100800 */
[----:B------:R1:W-:Y:S04]  /*3f10*/  STL.64 [R1+0x1098], R22 ;  /* 0x0010981601007387 */ /* 0x0003e80000100a00 */
[----:B-1----:R-:W4:Y:S01]  /*3f20*/  LDL.64 R22, [R1+0x578] ;  /* 0x0005780001167983 */ /* 0x002f220000100a00 */
[----:B------:R-:W-:-:S03]  /*3f30*/  ISETP.GT.AND P2, PT, R0, RZ, PT ;  /* 0x000000ff0000720c */ /* 0x000fc60003f44270 */
[----:B------:R-:W-:Y:S04]  /*3f40*/  STL.64 [R1+0x1050], R20 ;  /* 0x0010501401007387 */ /* 0x000fe80000100a00 */
[----:B------:R-:W-:Y:S04]  /*3f50*/  STL.64 [R1+0x1078], R20 ;  /* 0x0010781401007387 */ /* 0x000fe80000100a00 */
[----:B------:R-:W-:Y:S04]  /*3f60*/  STL.64 [R1+0x1090], R20 ;  /* 0x0010901401007387 */ /* 0x000fe80000100a00 */
[----:B------:R-:W-:Y:S04]  /*3f70*/  STL [R1+0x10a8], R20 ;  /* 0x0010a81401007387 */ /* 0x000fe80000100800 */
[----:B------:R-:W-:Y:S04]  /*3f80*/  STL [R1+0x10b4], R20 ;  /* 0x0010b41401007387 */ /* 0x000fe80000100800 */
[----:B------:R-:W-:Y:S04]  /*3f90*/  STL [R1+0x10bc], R20 ;  /* 0x0010bc1401007387 */ /* 0x000fe80000100800 */
[----:B------:R-:W-:Y:S04]  /*3fa0*/  STL [R1+0x10c4], R20 ;  /* 0x0010c41401007387 */ /* 0x000fe80000100800 */
[----:B------:R-:W-:Y:S01]  /*3fb0*/  STL [R1+0x10cc], R20 ;  /* 0x0010cc1401007387 */ /* 0x000fe20000100800 */
[----:B------:R-:W-:-:S03]  /*3fc0*/  PRMT R11, RZ, 0x7610, R11 ;  /* 0x00007610ff0b7816 */ /* 0x000fc6000000000b */
[----:B------:R-:W-:Y:S04]  /*3fd0*/  STL [R1+0x10dc], R20 ;  /* 0x0010dc1401007387 */ /* 0x000fe80000100800 */
[----:B------:R-:W-:Y:S04]  /*3fe0*/  STL [R1+0x10ec], R20 ;  /* 0x0010ec1401007387 */ /* 0x000fe80000100800 */
[----:B------:R-:W-:Y:S04]  /*3ff0*/  STL [R1+0x10fc], R20 ;  /* 0x0010fc1401007387 */ /* 0x000fe80000100800 */
[----:B------:R-:W-:Y:S01]  /*4000*/  STL [R1+0x10a4], R21 ;  /* 0x0010a41501007387 */ /* 0x000fe20000100800 */
[----:B------:R-:W-:-:S03]  /*4010*/  ISETP.GT.AND P3, PT, R0, 0x1, PT ;  /* 0x000000010000780c */ /* 0x000fc60003f64270 */
[----:B------:R-:W-:Y:S04]  /*4020*/  STL [R1+0x10ac], R21 ;  /* 0x0010ac1501007387 */ /* 0x000fe80000100800 */
[----:B------:R-:W-:Y:S04]  /*4030*/  STL [R1+0x10b8], R21 ;  /* 0x0010b81501007387 */ /* 0x000fe80000100800 */
[----:B------:R-:W-:Y:S04]  /*4040*/  STL [R1+0x10c8], R21 ;  /* 0x0010c81501007387 */ /* 0x000fe80000100800 */
[----:B------:R-:W-:Y:S04]  /*4050*/  STL [R1+0x10d4], R21 ;  /* 0x0010d41501007387 */ /* 0x000fe80000100800 */
[----:B------:R-:W-:Y:S04]  /*4060*/  STL [R1+0x10e4], R21 ;  /* 0x0010e41501007387 */ /* 0x000fe80000100800 */
[----:B------:R-:W-:Y:S04]  /*4070*/  STL [R1+0x10f4], R21 ;  /* 0x0010f41501007387 */ /* 0x000fe80000100800 */
[----:B------:R1:W-:Y:S01]  /*4080*/  STL [R1+0x1104], R21 ;  /* 0x0011041501007387 */ /* 0x0003e20000100800 */
[----:B------:R-:W-:-:S03]  /*4090*/  PRMT R10, RZ, 0x7610, R10 ;  /* 0x00007610ff0a7816 */ /* 0x000fc6000000000a */
[----:B------:R-:W-:Y:S04]  /*40a0*/  STL.64 [R1+0x1048], R12 ;  /* 0x0010480c01007387 */ /* 0x000fe80000100a00 */
[----:B------:R-:W-:Y:S01]  /*40b0*/  STL [R1+0x1084], R13 ;  /* 0x0010840d01007387 */ /* 0x000fe20000100800 */
[----:B-1----:R-:W-:-:S03]  /*40c0*/  PRMT R21, RZ, 0x7610, R21 ;  /* 0x00007610ff157816 */ /* 0x002fc60000000015 */
[----:B------:R-:W-:Y:S04]  /*40d0*/  STL.64 [R1+0x1088], R12 ;  /* 0x0010880c01007387 */ /* 0x000fe80000100a00 */
[----:B------:R-:W-:Y:S04]  /*40e0*/  STL [R1+0x10b0], R12 ;  /* 0x0010b00c01007387 */ /* 0x000fe80000100800 */
[----:B------:R-:W-:Y:S04]  /*40f0*/  STL [R1+0x10c0], R12 ;  /* 0x0010c00c01007387 */ /* 0x000fe80000100800 */
[----:B------:R-:W-:Y:S04]  /*4100*/  STL [R1+0x10a0], R13 ;  /* 0x0010a00d01007387 */ /* 0x000fe80000100800 */
[----:B------:R-:W-:Y:S04]  /*4110*/  STL [R1+0x1044], R19 ;  /* 0x0010441301007387 */ /* 0x000fe80000100800 */
[----:B------:R-:W-:Y:S04]  /*4120*/  STL [R1+0x1040], R18 ;  /* 0x0010401201007387 */ /* 0x000fe80000100800 */
[----:B------:R-:W-:Y:S04]  /*4130*/  STL.64 [R1+0x1038], R14 ;  /* 0x0010380e01007387 */ /* 0x000fe80000100a00 */
[----:B------:R-:W-:Y:S04]  /*4140*/  STL.64 [R1+0x1030], R16 ;  /* 0x0010301001007387 */ /* 0x000fe80000100a00 */
[----:B-----5:R-:W-:Y:S04]  /*4150*/  STL [R1+0xfd4], R29 ;  /* 0x000fd41d01007387 */ /* 0x020fe80000100800 */
[----:B------:R-:W-:Y:S01]  /*4160*/  STL [R1+0xfd0], R28 ;  /* 0x000fd01c01007387 */ /* 0x000fe20000100800 */
[----:B0-2---:R-:W-:-:S05]  /*4170*/  IADD3 R4, P1, R8, R2, RZ ;  /* 0x0000000208047210 */ /* 0x005fca0007f3e0ff */
[----:B------:R-:W-:Y:S02]  /*4180*/  IMAD.X R5, R9, 0x1, R3, P1 ;  /* 0x0000000109057824 */ /* 0x000fe400008e0603 */
[----:B------:R-:W2:Y:S04]  /*4190*/  LDL.64 R8, [R1+0x588] ;  /* 0x0005880001087983 */ /* 0x000ea80000100a00 */
[----:B------:R4:W2:Y:S01]  /*41a0*/  @P2 LDG.E.U16 R11, [R4.64] ;  /* 0x00000004040b2981 */ /* 0x0008a2000c1e1500 */
[----:B---3--:R-:W-:-:S05]  /*41b0*/  IADD3 R6, P0, R26, R2, RZ ;  /* 0x000000021a067210 */ /* 0x008fca0007f1e0ff */
[----:B------:R-:W-:Y:S02]  /*41c0*/  IMAD.X R7, R27, 0x1, R3, P0 ;  /* 0x000000011b077824 */ /* 0x000fe400000e0603 */
[----:B------:R-:W3:Y:S04]  /*41d0*/  LDL.64 R26, [R1+0x590] ;  /* 0x00059000011a7983 */ /* 0x000ee80000100a00 */
[----:B------:R0:W2:Y:S01]  /*41e0*/  @P2 LDG.E.U16 R21, [R6.64] ;  /* 0x0000000406152981 */ /* 0x0000a2000c1e1500 */
[----:B----4-:R-:W-:-:S05]  /*41f0*/  IADD3 R4, P1, R22, R2, RZ ;  /* 0x0000000216047210 */ /* 0x010fca0007f3e0ff */
[----:B------:R-:W-:-:S05]  /*4200*/  IMAD.X R5, R23, 0x1, R3, P1 ;  /* 0x0000000117057824 */ /* 0x000fca00008e0603 */
[----:B------:R-:W4:Y:S01]  /*4210*/  @P3 LDG.E.U16 R10, [R4.64] ;  /* 0x00000004040a3981 */ /* 0x000f22000c1e1500 */
[----:B0-----:R-:W-:-:S05]  /*4220*/  IADD3 R6, P0, R24, R2, RZ ;  /* 0x0000000218067210 */ /* 0x001fca0007f1e0ff */
[----:B------:R-:W-:Y:S01]  /*4230*/  IMAD.X R7, R25, 0x1, R3, P0 ;  /* 0x0000000119077824 */ /* 0x000fe200000e0603 */
[----:B--2---:R0:W-:Y:S04]  /*4240*/  STL [R1+0x64], R21 ;  /* 0x0000641501007387 */ /* 0x0041e80000100800 */
[----:B0-----:R-:W2:Y:S04]  /*4250*/  LDL.LU R21, [R1+0x1104] ;  /* 0x0011040001157983 */ /* 0x001ea80000300800 */
[----:B------:R-:W2:Y:S04]  /*4260*/  LDL.64 R22, [R1+0x598] ;  /* 0x0005980001167983 */ /* 0x000ea80000100a00 */
[----:B------:R-:W2:Y:S04]  /*4270*/  LDL.64 R24, [R1+0x5a0] ;  /* 0x0005a00001187983 */ /* 0x000ea80000100a00 */
[----:B----4-:R0:W-:Y:S04]  /*4280*/  STL [R1+0x490], R10 ;  /* 0x0004900a01007387 */ /* 0x0101e80000100800 */
[----:B0-----:R-:W4:Y:S01]  /*4290*/  LDL.LU R10, [R1+0x1100] ;  /* 0x00110000010a7983 */ /* 0x001f220000300800 */
[----:B------:R-:W-:-:S02]  /*42a0*/  ISETP.GT.AND P2, PT, R0, 0x2, PT ;  /* 0x000000020000780c */ /* 0x000fc40003f44270 */
[----:B------:R-:W-:Y:S02]  /*42b0*/  IADD3 R4, P1, R8, R2, RZ ;  /* 0x0000000208047210 */ /* 0x000fe40007f3e0ff */
[----:B------:R-:W-:-:S03]  /*42c0*/  PRMT R20, RZ, 0x7610, R20 ;  /* 0x00007610ff147816 */ /* 0x000fc60000000014 */
[----:B------:R-:W-:-:S03]  /*42d0*/  IMAD.X R5, R9, 0x1, R3, P1 ;  /* 0x0000000109057824 */ /* 0x000fc600008e0603 */
[----:B------:R3:W2:Y:S01]  /*42e0*/  @P3 LDG.E.U16 R20, [R6.64] ;  /* 0x0000000406143981 */ /* 0x0006a2000c1e1500 */
[----:B----4-:R-:W-:-:S06]  /*42f0*/  PRMT R10, RZ, 0x7610, R10 ;  /* 0x00007610ff0a7816 */ /* 0x010fcc000000000a */
[----:B------:R-:W4:Y:S01]  /*4300*/  @P2 LDG.E.U16 R10, [R4.64] ;  /* 0x00000004040a2981 */ /* 0x000f22000c1e1500 */
[----:B---3--:R-:W-:-:S03]  /*4310*/  IADD3 R6, P0, R26, R2, RZ ;  /* 0x000000021a067210 */ /* 0x008fc60007f1e0ff */
[----:B--2---:R0:W-:Y:S02]  /*4320*/  STL [R1+0x570], R20 ;  /* 0x0005701401007387 */ /* 0x0041e40000100800 */
[----:B------:R-:W-:Y:S02]  /*4330*/  IMAD.X R7, R27, 0x1, R3, P0 ;  /* 0x000000011b077824 */ /* 0x000fe400000e0603 */
[----:B0-----:R-:W2:Y:S04]  /*4340*/  LDL.LU R20, [R1+0x10fc] ;  /* 0x0010fc0001147983 */ /* 0x001ea80000300800 */
[----:B------:R-:W3:Y:S04]  /*4350*/  LDL.64 R8, [R1+0x5a8] ;  /* 0x0005a80001087983 */ /* 0x000ee80000100a00 */
        /* <DEDUP_REMOVED lines=10> */
[----:B0-----:R-:W-:-:S03]  /*4400*/  IADD3 R6, P0, R24, R2, RZ ;  /* 0x0000000218067210 */ /* 0x001fc60007f1e0ff */
[----:B--2---:R0:W-:Y:S02]  /*4410*/  STL [R1+0x568], R21 ;  /* 0x0005681501007387 */ /* 0x0041e40000100800 */
[----:B------:R-:W-:Y:S02]  /*4420*/  IMAD.X R7, R25, 0x1, R3, P0 ;  /* 0x0000000119077824 */ /* 0x000fe400000e0603 */
[----:B0-----:R-:W2:Y:S04]  /*4430*/  LDL.LU R21, [R1+0x10f4] ;  /* 0x0010f40001157983 */ /* 0x001ea80000300800 */
[----:B------:R-:W2:Y:S04]  /*4440*/  LDL.64 R22, [R1+0x5b8] ;  /* 0x0005b80001167983 */ /* 0x000ea80000100a00 */
[----:B------:R-:W2:Y:S04]  /*4450*/  LDL.64 R24, [R1+0x5c0] ;  /* 0x0005c00001187983 */ /* 0x000ea80000100a00 */
[----:B----4-:R0:W-:Y:S04]  /*4460*/  STL [R1+0x564], R10 ;  /* 0x0005640a01007387 */ /* 0x0101e80000100800 */
[----:B0-----:R-:W4:Y:S01]  /*4470*/  LDL.LU R10, [R1+0x10f0] ;  /* 0x0010f000010a7983 */ /* 0x001f220000300800 */
[----:B------:R-:W-:-:S02]  /*4480*/  ISETP.GT.AND P2, PT, R0, 0x4, PT ;  /* 0x000000040000780c */ /* 0x000fc40003f44270 */
[----:B---3--:R-:W-:Y:S02]  /*4490*/  IADD3 R4, P1, R8, R2, RZ ;  /* 0x0000000208047210 */ /* 0x008fe40007f3e0ff */
[----:B------:R-:W-:-:S03]  /*44a0*/  PRMT R20, RZ, 0x7610, R20 ;  /* 0x00007610ff147816 */ /* 0x000fc60000000014 */
[----:B------:R-:W-:-:S03]  /*44b0*/  IMAD.X R5, R9, 0x1, R3, P1 ;  /* 0x0000000109057824 */ /* 0x000fc600008e0603 */
[----:B------:R0:W3:Y:S01]  /*44c0*/  @P3 LDG.E.U16 R20, [R6.64] ;  /* 0x0000000406143981 */ /* 0x0000e2000c1e1500 */
[----:B----4-:R-:W-:-:S06]  /*44d0*/  PRMT R10, RZ, 0x7610, R10 ;  /* 0x00007610ff0a7816 */ /* 0x010fcc000000000a */
[----:B------:R-:W4:Y:S01]  /*44e0*/  @P2 LDG.E.U16 R10, [R4.64] ;  /* 0x00000004040a2981 */ /* 0x000f22000c1e1500 */
[----:B0-----:R-:W-:-:S03]  /*44f0*/  IADD3 R6, P0, R26, R2, RZ ;  /* 0x000000021a067210 */ /* 0x001fc60007f1e0ff */
[----:B---3--:R0:W-:Y:S02]  /*4500*/  STL [R1+0x560], R20 ;  /* 0x0005601401007387 */ /* 0x0081e40000100800 */
[----:B------:R-:W-:Y:S02]  /*4510*/  IMAD.X R7, R27, 0x1, R3, P0 ;  /* 0x000000011b077824 */ /* 0x000fe400000e0603 */
[----:B0-----:R-:W3:Y:S04]  /*4520*/  LDL.LU R20, [R1+0x10ec] ;  /* 0x0010ec0001147983 */ /* 0x001ee80000300800 */
[----:B------:R-:W3:Y:S04]  /*4530*/  LDL.64 R8, [R1+0x5c8] ;  /* 0x0005c80001087983 */ /* 0x000ee80000100a00 */
[----:B------:R-:W3:Y:S04]  /*4540*/  LDL.64 R26, [R1+0x5d0] ;  /* 0x0005d000011a7983 */ /* 0x000ee80000100a00 */
[----:B----4-:R0:W-:Y:S04]  /*4550*/  STL [R1+0x55c], R10 ;  /* 0x00055c0a01007387 */ /* 0x0101e80000100800 */
[----:B0-----:R-:W4:Y:S01]  /*4560*/  LDL.LU R10, [R1+0x10e8] ;  /* 0x0010e800010a7983 */ /* 0x001f220000300800 */
[----:B------:R-:W-:-:S02]  /*4570*/  ISETP.GT.AND P3, PT, R0, 0x5, PT ;  /* 0x000000050000780c */ /* 0x000fc40003f64270 */
[----:B--2---:R-:W-:Y:S02]  /*4580*/  IADD3 R4, P1, R22, R2, RZ ;  /* 0x0000000216047210 */ /* 0x004fe40007f3e0ff */
        /* <DEDUP_REMOVED lines=33> */
[----:B---3--:R-:W-:Y:S02]  /*47a0*/  PRMT R20, RZ, 0x7610, R20 ;  /* 0x00007610ff147816 */ /* 0x008fe40000000014 */
[----:B0-----:R-:W-:-:S05]  /*47b0*/  IADD3 R6, P0, R24, R2, RZ ;  /* 0x0000000218067210 */ /* 0x001fca0007f1e0ff */
[----:B------:R-:W-:-:S05]  /*47c0*/  IMAD.X R7, R25, 0x1, R3, P0 ;  /* 0x0000000119077824 */ /* 0x000fca00000e0603 */
[----:B------:R-:W3:Y:S01]  /*47d0*/  @P3 LDG.E.U16 R20, [R6.64] ;  /* 0x0000000406143981 */ /* 0x000ee2000c1e1500 */
[----:B----4-:R-:W-:-:S06]  /*47e0*/  PRMT R10, RZ, 0x7610, R10 ;  /* 0x00007610ff0a7816 */ /* 0x010fcc000000000a */
[----:B------:R-:W4:Y:S04]  /*47f0*/  @P3 LDG.E.U16 R10, [R4.64] ;  /* 0x00000004040a3981 */ /* 0x000f28000c1e1500 */
[----:B--2---:R0:W-:Y:S04]  /*4800*/  STL [R1+0x548], R21 ;  /* 0x0005481501007387 */ /* 0x0041e80000100800 */
[----:B0-----:R-:W2:Y:S04]  /*4810*/  LDL.LU R21, [R1+0x10d4] ;  /* 0x0010d40001157983 */ /* 0x001ea80000300800 */
[----:B------:R-:W2:Y:S04]  /*4820*/  LDL.64 R22, [R1+0x5f8] ;  /* 0x0005f80001167983 */ /* 0x000ea80000100a00 */
[----:B------:R-:W2:Y:S04]  /*4830*/  LDL.64 R24, [R1+0x600] ;  /* 0x0006000001187983 */ /* 0x000ea80000100a00 */
[----:B----4-:R0:W-:Y:S04]  /*4840*/  STL [R1+0x544], R10 ;  /* 0x0005440a01007387 */ /* 0x0101e80000100800 */
[----:B0-----:R-:W4:Y:S04]  /*4850*/  LDL.LU R10, [R1+0x10d0] ;  /* 0x0010d000010a7983 */ /* 0x001f280000300800 */
[----:B---3--:R0:W-:Y:S04]  /*4860*/  STL [R1+0x540], R20 ;  /* 0x0005401401007387 */ /* 0x0081e80000100800 */
[----:B0-----:R-:W3:Y:S01]  /*4870*/  LDL.LU R20, [R1+0x10cc] ;  /* 0x0010cc0001147983 */ /* 0x001ee20000300800 */
[----:B------:R-:W-:-:S02]  /*4880*/  ISETP.GT.AND P2, PT, R0, 0x8, PT ;  /* 0x000000080000780c */ /* 0x000fc40003f44270 */
[-C--:B------:R-:W-:Y:S02]  /*4890*/  IADD3 R4, P1, R8, R2.reuse, RZ ;  /* 0x0000000208047210 */ /* 0x080fe40007f3e0ff */
[----:B------:R-:W-:-:S03]  /*48a0*/  IADD3 R6, P0, R26, R2, RZ ;  /* 0x000000021a067210 */ /* 0x000fc60007f1e0ff */
[--C-:B------:R-:W-:Y:S01]  /*48b0*/  IMAD.X R5, R9, 0x1, R3.reuse, P1 ;  /* 0x0000000109057824 */ /* 0x100fe200008e0603 */
[----:B------:R-:W-:Y:S01]  /*48c0*/  ISETP.GT.AND P3, PT, R0, 0x9, PT ;  /* 0x000000090000780c */ /* 0x000fe20003f64270 */
[----:B------:R-:W-:Y:S01]  /*48d0*/  IMAD.X R7, R27, 0x1, R3, P0 ;  /* 0x000000011b077824 */ /* 0x000fe200000e0603 */
[----:B--2---:R-:W-:Y:S01]  /*48e0*/  PRMT R21, RZ, 0x7610, R21 ;  /* 0x00007610ff157816 */ /* 0x004fe20000000015 */
[----:B------:R-:W2:Y:S04]  /*48f0*/  LDL.64 R8, [R1+0x608] ;  /* 0x0006080001087983 */ /* 0x000ea80000100a00 */
[----:B------:R-:W2:Y:S04]  /*4900*/  LDL.64 R26, [R1+0x610] ;  /* 0x00061000011a7983 */ /* 0x000ea80000100a00 */
[----:B------:R0:W2:Y:S01]  /*4910*/  @P2 LDG.E.U16 R21, [R6.64] ;  /* 0x0000000406152981 */ /* 0x0000a2000c1e1500 */
[----:B----4-:R-:W-:-:S06]  /*4920*/  PRMT R10, RZ, 0x7610, R10 ;  /* 0x00007610ff0a7816 */ /* 0x010fcc000000000a */
[----:B------:R1:W4:Y:S02]  /*4930*/  @P2 LDG.E.U16 R10, [R4.64] ;  /* 0x00000004040a2981 */ /* 0x000324000c1e1500 */
[----:B-1----:R-:W-:Y:S02]  /*4940*/  IADD3 R4, P1, R22, R2, RZ ;  /* 0x0000000216047210 */ /* 0x002fe40007f3e0ff */
[----:B---3--:R-:W-:-:S03]  /*4950*/  PRMT R20, RZ, 0x7610, R20 ;  /* 0x00007610ff147816 */ /* 0x008fc60000000014 */
[----:B------:R-:W-:-:S05]  /*4960*/  IMAD.X R5, R23, 0x1, R3, P1 ;  /* 0x0000000117057824 */ /* 0x000fca00008e0603 */
[----:B------:R-:W3:Y:S01]  /*4970*/  @P3 LDG.E.U16 R20, [R4.64] ;  /* 0x0000000404143981 */ /* 0x000ee2000c1e1500 */
[----:B0-----:R-:W-:-:S05]  /*4980*/  IADD3 R6, P0, R24, R2, RZ ;  /* 0x0000000218067210 */ /* 0x001fca0007f1e0ff */
[----:B------:R-:W-:Y:S01]  /*4990*/  IMAD.X R7, R25, 0x1, R3, P0 ;  /* 0x0000000119077824 */ /* 0x000fe200000e0603 */
[----:B--2---:R0:W-:Y:S04]  /*49a0*/  STL [R1+0x60], R21 ;  /* 0x0000601501007387 */ /* 0x0041e80000100800 */
[----:B0-----:R-:W2:Y:S04]  /*49b0*/  LDL.LU R21, [R1+0x10c8] ;  /* 0x0010c80001157983 */ /* 0x001ea80000300800 */
[----:B------:R-:W2:Y:S04]  /*49c0*/  LDL.64 R22, [R1+0x618] ;  /* 0x0006180001167983 */ /* 0x000ea80000100a00 */
[----:B------:R-:W4:Y:S04]  /*49d0*/  LDL.64 R24, [R1+0x620] ;  /* 0x0006200001187983 */ /* 0x000f280000100a00 */
[----:B---3--:R0:W-:Y:S04]  /*49e0*/  STL [R1+0x53c], R20 ;  /* 0x00053c1401007387 */ /* 0x0081e80000100800 */
[----:B0-----:R-:W3:Y:S01]  /*49f0*/  LDL.LU R20, [R1+0x10c4] ;  /* 0x0010c40001147983 */ /* 0x001ee20000300800 */
[----:B------:R-:W-:-:S02]  /*4a00*/  ISETP.GT.AND P2, PT, R0, 0xa, PT ;  /* 0x0000000a0000780c */ /* 0x000fc40003f44270 */
[----:B------:R-:W-:Y:S02]  /*4a10*/  IADD3 R4, P1, R8, R2, RZ ;  /* 0x0000000208047210 */ /* 0x000fe40007f3e0ff */
[----:B------:R-:W-:-:S03]  /*4a20*/  PRMT R12, RZ, 0x7610, R12 ;  /* 0x00007610ff0c7816 */ /* 0x000fc6000000000c */
[----:B------:R-:W-:-:S03]  /*4a30*/  IMAD.X R5, R9, 0x1, R3, P1 ;  /* 0x0000000109057824 */ /* 0x000fc600008e0603 */
[----:B------:R0:W4:Y:S01]  /*4a40*/  @P3 LDG.E.U16 R12, [R6.64] ;  /* 0x00000004060c3981 */ /* 0x000122000c1e1500 */
[----:B--2---:R-:W-:Y:S02]  /*4a50*/  PRMT R21, RZ, 0x7610, R21 ;  /* 0x00007610ff157816 */ /* 0x004fe40000000015 */
[----:B0-----:R-:W-:-:S05]  /*4a60*/  IADD3 R6, P0, R26, R2, RZ ;  /* 0x000000021a067210 */ /* 0x001fca0007f1e0ff */
[----:B------:R-:W-:-:S05]  /*4a70*/  IMAD.X R7, R27, 0x1, R3, P0 ;  /* 0x000000011b077824 */ /* 0x000fca00000e0603 */
[----:B------:R-:W2:Y:S01]  /*4a80*/  @P2 LDG.E.U16 R21, [R6.64] ;  /* 0x0000000406152981 */ /* 0x000ea2000c1e1500 */
[----:B---3--:R-:W-:-:S06]  /*4a90*/  PRMT R20, RZ, 0x7610, R20 ;  /* 0x00007610ff147816 */ /* 0x008fcc0000000014 */
[----:B------:R-:W3:Y:S04]  /*4aa0*/  @P2 LDG.E.U16 R20, [R4.64] ;  /* 0x0000000404142981 */ /* 0x000ee8000c1e1500 */
[----:B----4-:R0:W-:Y:S04]  /*4ab0*/  STL [R1+0x538], R12 ;  /* 0x0005380c01007387 */ /* 0x0101e80000100800 */
[----:B0-----:R-:W4:Y:S04]  /*4ac0*/  LDL.LU R12, [R1+0x10c0] ;  /* 0x0010c000010c7983 */ /* 0x001f280000300800 */
[----:B------:R-:W4:Y:S04]  /*4ad0*/  LDL.64 R8, [R1+0x628] ;  /* 0x0006280001087983 */ /* 0x000f280000100a00 */
[----:B------:R-:W4:Y:S04]  /*4ae0*/  LDL.64 R26, [R1+0x630] ;  /* 0x00063000011a7983 */ /* 0x000f280000100a00 */
[----:B---3--:R0:W-:Y:S04]  /*4af0*/  STL [R1+0x534], R20 ;  /* 0x0005341401007387 */ /* 0x0081e80000100800 */
[----:B0-----:R-:W3:Y:S04]  /*4b00*/  LDL.LU R20, [R1+0x10bc] ;  /* 0x0010bc0001147983 */ /* 0x001ee80000300800 */
[----:B--2---:R0:W-:Y:S04]  /*4b10*/  STL [R1+0x530], R21 ;  /* 0x0005301501007387 */ /* 0x0041e80000100800 */
[----:B0-----:R-:W2:Y:S01]  /*4b20*/  LDL.LU R21, [R1+0x10b8] ;  /* 0x0010b80001157983 */ /* 0x001ea20000300800 */
[----:B------:R-:W-:-:S02]  /*4b30*/  ISETP.GT.AND P3, PT, R0, 0xb, PT ;  /* 0x0000000b0000780c */ /* 0x000fc40003f64270 */
[-C--:B------:R-:W-:Y:S02]  /*4b40*/  IADD3 R4, P1, R22, R2.reuse, RZ ;  /* 0x0000000216047210 */ /* 0x080fe40007f3e0ff */
[----:B------:R-:W-:-:S03]  /*4b50*/  IADD3 R6, P0, R24, R2, RZ ;  /* 0x0000000218067210 */ /* 0x000fc60007f1e0ff */
[--C-:B------:R-:W-:Y:S01]  /*4b60*/  IMAD.X R5, R23, 0x1, R3.reuse, P1 ;  /* 0x0000000117057824 */ /* 0x100fe200008e0603 */
[----:B------:R-:W-:Y:S01]  /*4b70*/  ISETP.GT.AND P2, PT, R0, 0xc, PT ;  /* 0x0000000c0000780c */ /* 0x000fe20003f44270 */
[----:B------:R-:W-:Y:S01]  /*4b80*/  IMAD.X R7, R25, 0x1, R3, P0 ;  /* 0x0000000119077824 */ /* 0x000fe200000e0603 */
[----:B----4-:R-:W-:Y:S01]  /*4b90*/  PRMT R12, RZ, 0x7610, R12 ;  /* 0x00007610ff0c7816 */ /* 0x010fe2000000000c */
[----:B------:R-:W4:Y:S04]  /*4ba0*/  LDL.64 R22, [R1+0x638] ;  /* 0x0006380001167983 */ /* 0x000f280000100a00 */
[----:B------:R-:W4:Y:S04]  /*4bb0*/  LDL.64 R24, [R1+0x640] ;  /* 0x0006400001187983 */ /* 0x000f280000100a00 */
[----:B------:R0:W4:Y:S01]  /*4bc0*/  @P3 LDG.E.U16 R12, [R6.64] ;  /* 0x00000004060c3981 */ /* 0x000122000c1e1500 */
[----:B---3--:R-:W-:-:S06]  /*4bd0*/  PRMT R20, RZ, 0x7610, R20 ;  /* 0x00007610ff147816 */ /* 0x008fcc0000000014 */
[----:B------:R1:W3:Y:S02]  /*4be0*/  @P3 LDG.E.U16 R20, [R4.64] ;  /* 0x0000000404143981 */ /* 0x0002e4000c1e1500 */
[----:B-1----:R-:W-:Y:S02]  /*4bf0*/  IADD3 R4, P1, R8, R2, RZ ;  /* 0x0000000208047210 */ /* 0x002fe40007f3e0ff */
[----:B--2---:R-:W-:-:S03]  /*4c00*/  PRMT R21, RZ, 0x7610, R21 ;  /* 0x00007610ff157816 */ /* 0x004fc60000000015 */
[----:B------:R-:W-:-:S05]  /*4c10*/  IMAD.X R5, R9, 0x1, R3, P1 ;  /* 0x0000000109057824 */ /* 0x000fca00008e0603 */
[----:B------:R-:W2:Y:S01]  /*4c20*/  @P2 LDG.E.U16 R21, [R4.64] ;  /* 0x0000000404152981 */ /* 0x000ea2000c1e1500 */
[----:B0-----:R-:W-:-:S05]  /*4c30*/  IADD3 R6, P0, R26, R2, RZ ;  /* 0x000000021a067210 */ /* 0x001fca0007f1e0ff */
[----:B------:R-:W-:Y:S01]  /*4c40*/  IMAD.X R7, R27, 0x1, R3, P0 ;  /* 0x000000011b077824 */ /* 0x000fe200000e0603 */
[----:B---3--:R0:W-:Y:S04]  /*4c50*/  STL [R1+0x52c], R20 ;  /* 0x00052c1401007387 */ /* 0x0081e80000100800 */
[----:B0-----:R-:W3:Y:S04]  /*4c60*/  LDL.LU R20, [R1+0x10b4] ;  /* 0x0010b40001147983 */ /* 0x001ee80000300800 */
[----:B----4-:R0:W-:Y:S04]  /*4c70*/  STL [R1+0x528], R12 ;  /* 0x0005280c01007387 */ /* 0x0101e80000100800 */
[----:B0-----:R-:W4:Y:S04]  /*4c80*/  LDL.LU R12, [R1+0x10b0] ;  /* 0x0010b000010c7983 */ /* 0x001f280000300800 */
[----:B------:R-:W4:Y:S04]  /*4c90*/  LDL.64 R8, [R1+0x648] ;  /* 0x0006480001087983 */ /* 0x000f280000100a00 */
[----:B------:R-:W4:Y:S04]  /*4ca0*/  LDL.64 R26, [R1+0x650] ;  /* 0x00065000011a7983 */ /* 0x000f280000100a00 */
[----:B--2---:R0:W-:Y:S04]  /*4cb0*/  STL [R1+0x524], R21 ;  /* 0x0005241501007387 */ /* 0x0041e80000100800 */
[----:B0-----:R-:W2:Y:S01]  /*4cc0*/  LDL.LU R21, [R1+0x10ac] ;  /* 0x0010ac0001157983 */ /* 0x001ea20000300800 */
[----:B------:R-:W-:-:S02]  /*4cd0*/  ISETP.GT.AND P3, PT, R0, 0xd, PT ;  /* 0x0000000d0000780c */ /* 0x000fc40003f64270 */
[----:B------:R-:W-:-:S05]  /*4ce0*/  IADD3 R4, P1, R22, R2, RZ ;  /* 0x0000000216047210 */ /* 0x000fca0007f3e0ff */
[----:B------:R-:W-:Y:S01]  /*4cf0*/  IMAD.X R5, R23, 0x1, R3, P1 ;  /* 0x0000000117057824 */ /* 0x000fe200008e0603 */
[----:B---3--:R-:W-:-:S06]  /*4d00*/  PRMT R20, RZ, 0x7610, R20 ;  /* 0x00007610ff147816 */ /* 0x008fcc0000000014 */
[----:B------:R0:W3:Y:S01]  /*4d10*/  @P2 LDG.E.U16 R20, [R6.64] ;  /* 0x0000000406142981 */ /* 0x0000e2000c1e1500 */
[----:B--2---:R-:W-:-:S06]  /*4d20*/  PRMT R21, RZ, 0x7610, R21 ;  /* 0x00007610ff157816 */ /* 0x004fcc0000000015 */
[----:B------:R-:W2:Y:S01]  /*4d30*/  @P3 LDG.E.U16 R21, [R4.64] ;  /* 0x0000000404153981 */ /* 0x000ea2000c1e1500 */
[----:B0-----:R-:W-:Y:S02]  /*4d40*/  IADD3 R6, P0, R24, R2, RZ ;  /* 0x0000000218067210 */ /* 0x001fe40007f1e0ff */
[----:B------:R-:W-:-:S03]  /*4d50*/  PRMT R13, RZ, 0x7610, R13 ;  /* 0x00007610ff0d7816 */ /* 0x000fc6000000000d */
[----:B------:R-:W-:-:S05]  /*4d60*/  IMAD.X R7, R25, 0x1, R3, P0 ;  /* 0x0000000119077824 */ /* 0x000fca00000e0603 */
[----:B------:R4:W4:Y:S04]  /*4d70*/  @P3 LDG.E.U16 R13, [R6.64] ;  /* 0x00000004060d3981 */ /* 0x000928000c1e1500 */
[----:B---3--:R0:W-:Y:S04]  /*4d80*/  STL [R1+0x520], R20 ;  /* 0x0005201401007387 */ /* 0x0081e80000100800 */
[----:B0-----:R-:W3:Y:S04]  /*4d90*/  LDL.LU R20, [R1+0x10a8] ;  /* 0x0010a80001147983 */ /* 0x001ee80000300800 */
[----:B------:R-:W3:Y:S04]  /*4da0*/  LDL.64 R22, [R1+0x658] ;  /* 0x0006580001167983 */ /* 0x000ee80000100a00 */
[----:B------:R-:W3:Y:S04]  /*4db0*/  LDL.64 R24, [R1+0x660] ;  /* 0x0006600001187983 */ /* 0x000ee80000100a00 */
[----:B--2---:R0:W-:Y:S04]  /*4dc0*/  STL [R1+0x51c], R21 ;  /* 0x00051c1501007387 */ /* 0x0041e80000100800 */
[----:B0-----:R-:W2:Y:S01]  /*4dd0*/  LDL.LU R21, [R1+0x10a4] ;  /* 0x0010a40001157983 */ /* 0x001ea20000300800 */
[----:B------:R-:W-:-:S02]  /*4de0*/  ISETP.GT.AND P2, PT, R0, 0xe, PT ;  /* 0x0000000e0000780c */ /* 0x000fc40003f44270 */
[-C--:B----4-:R-:W-:Y:S01]  /*4df0*/  IADD3 R6, P0, R26, R2.reuse, RZ ;  /* 0x000000021a067210 */ /* 0x090fe20007f1e0ff */
[----:B------:R0:W-:Y:S01]  /*4e00*/  STL [R1+0x518], R13 ;  /* 0x0005180d01007387 */ /* 0x0001e20000100800 */
[----:B------:R-:W-:-:S03]  /*4e10*/  IADD3 R4, P1, R8, R2, RZ ;  /* 0x0000000208047210 */ /* 0x000fc60007f3e0ff */
[--C-:B------:R-:W-:Y:S01]  /*4e20*/  IMAD.X R7, R27, 0x1, R3.reuse, P0 ;  /* 0x000000011b077824 */ /* 0x100fe200000e0603 */
[----:B0-----:R-:W4:Y:S01]  /*4e30*/  LDL.LU R13, [R1+0x10a0] ;  /* 0x0010a000010d7983 */ /* 0x001f220000300800 */
[----:B------:R-:W-:-:S03]  /*4e40*/  IMAD.X R5, R9, 0x1, R3, P1 ;  /* 0x0000000109057824 */ /* 0x000fc600008e0603 */
[----:B------:R-:W4:Y:S01]  /*4e50*/  LDL.64 R8, [R1+0x668] ;  /* 0x0006680001087983 */ /* 0x000f220000100a00 */
[----:B------:R-:W-:Y:S02]  /*4e60*/  ISETP.GT.AND P3, PT, R0, 0xf, PT ;  /* 0x0000000f0000780c */ /* 0x000fe40003f64270 */
[----:B------:R-:W-:Y:S01]  /*4e70*/  PRMT R12, RZ, 0x7610, R12 ;  /* 0x00007610ff0c7816 */ /* 0x000fe2000000000c */
[----:B------:R-:W4:Y:S01]  /*4e80*/  LDL.64 R26, [R1+0x670] ;  /* 0x00067000011a7983 */ /* 0x000f220000100a00 */
[----:B---3--:R-:W-:-:S06]  /*4e90*/  PRMT R20, RZ, 0x7610, R20 ;  /* 0x00007610ff147816 */ /* 0x008fcc0000000014 */
[----:B------:R0:W3:Y:S01]  /*4ea0*/  @P2 LDG.E.U16 R20, [R6.64] ;  /* 0x0000000406142981 */ /* 0x0000e2000c1e1500 */
[----:B--2---:R-:W-:-:S06]  /*4eb0*/  PRMT R21, RZ, 0x7610, R21 ;  /* 0x00007610ff157816 */ /* 0x004fcc0000000015 */
[----:B------:R1:W2:Y:S01]  /*4ec0*/  @P2 LDG.E.U16 R21, [R4.64] ;  /* 0x0000000404152981 */ /* 0x0002a2000c1e1500 */
[-C--:B0-----:R-:W-:Y:S02]  /*4ed0*/  IADD3 R6, P0, R24, R2.reuse, RZ ;  /* 0x0000000218067210 */ /* 0x081fe40007f1e0ff */
[----:B-1----:R-:W-:Y:S02]  /*4ee0*/  IADD3 R4, P1, R22, R2, RZ ;  /* 0x0000000216047210 */ /* 0x002fe40007f3e0ff */
[----:B----4-:R-:W-:Y:S01]  /*4ef0*/  PRMT R13, RZ, 0x7610, R13 ;  /* 0x00007610ff0d7816 */ /* 0x010fe2000000000d */
[--C-:B------:R-:W-:Y:S02]  /*4f00*/  IMAD.X R7, R25, 0x1, R3.reuse, P0 ;  /* 0x0000000119077824 */ /* 0x100fe400000e0603 */
[----:B------:R-:W-:Y:S01]  /*4f10*/  IMAD.X R5, R23, 0x1, R3, P1 ;  /* 0x0000000117057824 */ /* 0x000fe200008e0603 */
[----:B------:R-:W-:Y:S02]  /*4f20*/  ISETP.GT.AND P4, PT, R0, 0x10, PT ;  /* 0x000000100000780c */ /* 0x000fe40003f84270 */
[----:B------:R0:W4:Y:S04]  /*4f30*/  @P3 LDG.E.U16 R12, [R6.64] ;  /* 0x00000004060c3981 */ /* 0x000128000c1e1500 */
[----:B------:R1:W4:Y:S01]  /*4f40*/  @P3 LDG.E.U16 R13, [R4.64] ;  /* 0x00000004040d3981 */ /* 0x000322000c1e1500 */
[----:B0-----:R-:W-:-:S02]  /*4f50*/  PRMT R7, RZ, 0x7610, R7 ;  /* 0x00007610ff077816 */ /* 0x001fc40000000007 */
[----:B-1----:R-:W-:-:S05]  /*4f60*/  IADD3 R4, P1, R8, R2, RZ ;  /* 0x0000000208047210 */ /* 0x002fca0007f3e0ff */
[----:B------:R-:W-:Y:S02]  /*4f70*/  IMAD.X R5, R9, 0x1, R3, P1 ;  /* 0x0000000109057824 */ /* 0x000fe400008e0603 */
[----:B------:R-:W-:-:S06]  /*4f80*/  IMAD.MOV.U32 R9, RZ, RZ, R7 ;  /* 0x000000ffff097224 */ /* 0x000fcc00078e0007 */
[----:B------:R-:W4:Y:S04]  /*4f90*/  @P4 LDG.E.U16 R9, [R4.64] ;  /* 0x0000000404094981 */ /* 0x000f28000c1e1500 */
[----:B---3--:R-:W-:Y:S04]  /*4fa0*/  STL [R1+0x6c], R20 ;  /* 0x00006c1401007387 */ /* 0x008fe80000100800 */
[----:B--2---:R0:W-:Y:S04]  /*4fb0*/  STL [R1+0x4e4], R21 ;  /* 0x0004e41501007387 */ /* 0x0041e80000100800 */
[----:B0-----:R-:W2:Y:S04]  /*4fc0*/  LDL.64 R20, [R1+0x678] ;  /* 0x0006780001147983 */ /* 0x001ea80000100a00 */
[----:B------:R-:W3:Y:S01]  /*4fd0*/  LDL.LU.64 R22, [R1+0x1098] ;  /* 0x0010980001167983 */ /* 0x000ee20000300a00 */
[----:B------:R-:W-:-:S03]  /*4fe0*/  IADD3 R6, P2, R26, R2, RZ ;  /* 0x000000021a067210 */ /* 0x000fc60007f5e0ff */
[----:B------:R-:W3:Y:S01]  /*4ff0*/  LDL.64 R24, [R1+0x680] ;  /* 0x0006800001187983 */ /* 0x000ee20000100a00 */
[----:B------:R-:W-:-:S03]  /*5000*/  ISETP.GT.AND P0, PT, R0, 0x11, PT ;  /* 0x000000110000780c */ /* 0x000fc60003f04270 */
[----:B----4-:R-:W-:Y:S04]  /*5010*/  STL [R1+0x5c], R12 ;  /* 0x00005c0c01007387 */ /* 0x010fe80000100800 */
[----:B------:R0:W-:Y:S04]  /*5020*/  STL [R1+0x68], R13 ;  /* 0x0000680d01007387 */ /* 0x0001e80000100800 */
[----:B0-----:R-:W4:Y:S04]  /*5030*/  LDL.64 R12, [R1+0x688] ;  /* 0x00068800010c7983 */ /* 0x001f280000100a00 */
[----:B------:R0:W-:Y:S02]  /*5040*/  STL.S16 [R1+0x3c], R7 ;  /* 0x00003c0701007387 */ /* 0x0001e40000100600 */
[----:B0-----:R-:W-:-:S02]  /*5050*/  IMAD.X R7, R27, 0x1, R3, P2 ;  /* 0x000000011b077824 */ /* 0x001fc400010e0603 */
[----:B------:R-:W4:Y:S04]  /*5060*/  LDL.64 R26, [R1+0x690] ;  /* 0x00069000011a7983 */ /* 0x000f280000100a00 */
[----:B------:R0:W-:Y:S01]  /*5070*/  @P4 STL [R1+0x3c], R9 ;  /* 0x00003c0901004387 */ /* 0x0001e20000100800 */
[----:B--2---:R-:W-:Y:S02]  /*5080*/  IADD3 R8, P1, R20, R2, RZ ;  /* 0x0000000214087210 */ /* 0x004fe40007f3e0ff */
[----:B---3--:R-:W-:Y:S02]  /*5090*/  PRMT R23, RZ, 0x7610, R23 ;  /* 0x00007610ff177816 */ /* 0x008fe40000000017 */
[----:B------:R-:W-:Y:S01]  /*50a0*/  PRMT R22, RZ, 0x7610, R22 ;  /* 0x00007610ff167816 */ /* 0x000fe20000000016 */
[----:B0-----:R-:W-:-:S02]  /*50b0*/  IMAD.X R9, R21, 0x1, R3, P1 ;  /* 0x0000000115097824 */ /* 0x001fc400008e0603 */
[----:B------:R-:W2:Y:S04]  /*50c0*/  LDL.LU.64 R20, [R1+0x1090] ;  /* 0x0010900001147983 */ /* 0x000ea80000300a00 */
[----:B------:R0:W3:Y:S02]  /*50d0*/  @P4 LDG.E.U16 R23, [R6.64] ;  /* 0x0000000406174981 */ /* 0x0000e4000c1e1500 */
[----:B0-----:R-:W-:-:S06]  /*50e0*/  IMAD.MOV.U32 R7, RZ, RZ, R22 ;  /* 0x000000ffff077224 */ /* 0x001fcc00078e0016 */
[----:B------:R-:W2:Y:S01]  /*50f0*/  @P0 LDG.E.U16 R7, [R8.64] ;  /* 0x0000000408070981 */ /* 0x000ea2000c1e1500 */
[-C--:B------:R-:W-:Y:S02]  /*5100*/  IADD3 R4, P2, R24, R2.reuse, RZ ;  /* 0x0000000218047210 */ /* 0x080fe40007f5e0ff */
[----:B----4-:R-:W-:Y:S01]  /*5110*/  IADD3 R6, P1, R12, R2, RZ ;  /* 0x000000020c067210 */ /* 0x010fe20007f3e0ff */
[----:B------:R-:W-:Y:S02]  /*5120*/  STL.S16 [R1+0x58], R22 ;  /* 0x0000581601007387 */ /* 0x000fe40000100600 */
[--C-:B------:R-:W-:Y:S02]  /*5130*/  IMAD.X R5, R25, 0x1, R3.reuse, P2 ;  /* 0x0000000119057824 */ /* 0x100fe400010e0603 */
[----:B---3--:R0:W-:Y:S04]  /*5140*/  STL [R1+0x48], R23 ;  /* 0x0000481701007387 */ /* 0x0081e80000100800 */
[----:B0-----:R-:W3:Y:S04]  /*5150*/  LDL.64 R22, [R1+0x698] ;  /* 0x0006980001167983 */ /* 0x001ee80000100a00 */
[----:B--2---:R0:W-:Y:S04]  /*5160*/  @P0 STL [R1+0x58], R7 ;  /* 0x0000580701000387 */ /* 0x0041e80000100800 */
[----:B------:R-:W2:Y:S01]  /*5170*/  LDL.64 R24, [R1+0x6a0] ;  /* 0x0006a00001187983 */ /* 0x000ea20000100a00 */
[----:B0-----:R-:W-:-:S03]  /*5180*/  IMAD.X R7, R13, 0x1, R3, P1 ;  /* 0x000000010d077824 */ /* 0x001fc600008e0603 */
[----:B------:R-:W4:Y:S01]  /*5190*/  LDL.LU.64 R12, [R1+0x1088] ;  /* 0x00108800010c7983 */ /* 0x000f220000300a00 */
[----:B------:R-:W-:Y:S02]  /*51a0*/  PRMT R21, RZ, 0x7610, R21 ;  /* 0x00007610ff157816 */ /* 0x000fe40000000015 */
[----:B------:R-:W-:Y:S02]  /*51b0*/  ISETP.GT.AND P3, PT, R0, 0x12, PT ;  /* 0x000000120000780c */ /* 0x000fe40003f64270 */
[----:B------:R-:W-:Y:S02]  /*51c0*/  PRMT R20, RZ, 0x7610, R20 ;  /* 0x00007610ff147816 */ /* 0x000fe40000000014 */
[----:B------:R0:W2:Y:S09]  /*51d0*/  @P0 LDG.E.U16 R21, [R4.64] ;  /* 0x0000000404150981 */ /* 0x0000b2000c1e1500 */
[----:B------:R3:W2:Y:S01]  /*51e0*/  @P3 LDG.E.U16 R20, [R6.64] ;  /* 0x0000000406143981 */ /* 0x0006a2000c1e1500 */
[----:B0-----:R-:W-:-:S05]  /*51f0*/  IADD3 R4, P0, R26, R2, RZ ;  /* 0x000000021a047210 */ /* 0x001fca0007f1e0ff */
[----:B------:R-:W-:Y:S01]  /*5200*/  IMAD.X R5, R27, 0x1, R3, P0 ;  /* 0x000000011b057824 */ /* 0x000fe200000e0603 */
[----:B----4-:R-:W-:-:S06]  /*5210*/  PRMT R13, RZ, 0x7610, R13 ;  /* 0x00007610ff0d7816 */ /* 0x010fcc000000000d */
[----:B------:R0:W4:Y:S01]  /*5220*/  @P3 LDG.E.U16 R13, [R4.64] ;  /* 0x00000004040d3981 */ /* 0x000122000c1e1500 */
[----:B------:R-:W-:Y:S02]  /*5230*/  ISETP.GT.AND P1, PT, R0, 0x13, PT ;  /* 0x000000130000780c */ /* 0x000fe40003f24270 */
[----:B---3--:R-:W-:-:S05]  /*5240*/  IADD3 R6, P0, R22, R2, RZ ;  /* 0x0000000216067210 */ /* 0x008fca0007f1e0ff */
[----:B------:R-:W-:Y:S01]  /*5250*/  IMAD.X R7, R23, 0x1, R3, P0 ;  /* 0x0000000117077824 */ /* 0x000fe200000e0603 */
[----:B0-----:R-:W-:Y:S01]  /*5260*/  PRMT R4, RZ, 0x7610, R4 ;  /* 0x00007610ff047816 */ /* 0x001fe20000000004 */
[----:B--2---:R-:W-:Y:S04]  /*5270*/  STL [R1+0x50], R20 ;  /* 0x0000501401007387 */ /* 0x004fe80000100800 */
[----:B------:R0:W-:Y:S04]  /*5280*/  STL [R1+0x54], R21 ;  /* 0x0000541501007387 */ /* 0x0001e80000100800 */
[----:B------:R-:W2:Y:S04]  /*5290*/  @P1 LDG.E.U16 R4, [R6.64] ;  /* 0x0000000406041981 */ /* 0x000ea8000c1e1500 */
[----:B------:R-:W3:Y:S04]  /*52a0*/  LDL.64 R26, [R1+0x6b0] ;  /* 0x0006b000011a7983 */ /* 0x000ee80000100a00 */
[----:B0-----:R-:W3:Y:S04]  /*52b0*/  LDL.64 R20, [R1+0x6a8] ;  /* 0x0006a80001147983 */ /* 0x001ee80000100a00 */
[----:B----4-:R0:W-:Y:S04]  /*52c0*/  STL [R1+0x4c], R13 ;  /* 0x00004c0d01007387 */ /* 0x0101e80000100800 */
[----:B0-----:R-:W4:Y:S04]  /*52d0*/  LDL.LU R13, [R1+0x1084] ;  /* 0x00108400010d7983 */ /* 0x001f280000300800 */
[----:B------:R-:W3:Y:S04]  /*52e0*/  LDL.LU R22, [R1+0x1080] ;  /* 0x0010800001167983 */ /* 0x000ee80000300800 */
[----:B--2---:R0:W-:Y:S02]  /*52f0*/  STL [R1+0x44], R4 ;  /* 0x0000440401007387 */ /* 0x0041e40000100800 */
[----:B0-----:R-:W-:-:S05]  /*5300*/  IADD3 R4, P0, R24, R2, RZ ;  /* 0x0000000218047210 */ /* 0x001fca0007f1e0ff */
[----:B------:R-:W-:Y:S01]  /*5310*/  IMAD.X R5, R25, 0x1, R3, P0 ;  /* 0x0000000119057824 */ /* 0x000fe200000e0603 */
[----:B------:R-:W-:Y:S01]  /*5320*/  PRMT R17, RZ, 0x7610, R17 ;  /* 0x00007610ff117816 */ /* 0x000fe20000000011 */
[----:B------:R-:W2:Y:S01]  /*5330*/  LDL.64 R24, [R1+0x6b8] ;  /* 0x0006b80001187983 */ /* 0x000ea20000100a00 */
[----:B------:R-:W-:Y:S02]  /*5340*/  PRMT R16, RZ, 0x7610, R16 ;  /* 0x00007610ff107816 */ /* 0x000fe40000000010 */
[----:B---3--:R-:W-:-:S06]  /*5350*/  PRMT R22, RZ, 0x7610, R22 ;  /* 0x00007610ff167816 */ /* 0x008fcc0000000016 */
[----:B------:R0:W3:Y:S01]  /*5360*/  @P1 LDG.E.U16 R22, [R4.64] ;  /* 0x0000000404161981 */ /* 0x0000e2000c1e1500 */
[----:B------:R-:W-:Y:S02]  /*5370*/  ISETP.GT.AND P1, PT, R0, 0x14, PT ;  /* 0x000000140000780c */ /* 0x000fe40003f24270 */
[----:B0-----:R-:W-:-:S05]  /*5380*/  IADD3 R4, P0, R20, R2, RZ ;  /* 0x0000000214047210 */ /* 0x001fca0007f1e0ff */
[----:B------:R-:W-:-:S06]  /*5390*/  IMAD.X R5, R21, 0x1, R3, P0 ;  /* 0x0000000115057824 */ /* 0x000fcc00000e0603 */
[----:B------:R0:W4:Y:S02]  /*53a0*/  @P1 LDG.E.U16 R17, [R4.64] ;  /* 0x0000000404111981 */ /* 0x000124000c1e1500 */
[----:B0-----:R-:W-:-:S05]  /*53b0*/  IADD3 R4, P0, R26, R2, RZ ;  /* 0x000000021a047210 */ /* 0x001fca0007f1e0ff */
[----:B------:R-:W-:-:S05]  /*53c0*/  IMAD.X R5, R27, 0x1, R3, P0 ;  /* 0x000000011b057824 */ /* 0x000fca00000e0603 */
[----:B------:R2:W4:Y:S02]  /*53d0*/  @P1 LDG.E.U16 R16, [R4.64] ;  /* 0x0000000404101981 */ /* 0x000524000c1e1500 */
[----:B--2---:R-:W-:Y:S02]  /*53e0*/  IADD3 R4, P0, R24, R2, RZ ;  /* 0x0000000218047210 */ /* 0x004fe40007f1e0ff */
[----:B---3--:R0:W-:Y:S04]  /*53f0*/  STL [R1+0x40], R22 ;  /* 0x0000401601007387 */ /* 0x0081e80000100800 */
[----:B0-----:R-:W2:Y:S04]  /*5400*/  LDL.64 R22, [R1+0x6c0] ;  /* 0x0006c00001167983 */ /* 0x001ea80000100a00 */
[----:B------:R-:W3:Y:S04]  /*5410*/  LDL.LU.64 R20, [R1+0x1078] ;  /* 0x0010780001147983 */ /* 0x000ee80000300a00 */
[----:B------:R-:W3:Y:S04]  /*5420*/  LDL.64 R26, [R1+0x6c8] ;  /* 0x0006c800011a7983 */ /* 0x000ee80000100a00 */
[----:B----4-:R-:W-:Y:S04]  /*5430*/  STL [R1+0x34], R16 ;  /* 0x0000341001007387 */ /* 0x010fe80000100800 */
[----:B------:R0:W-:Y:S04]  /*5440*/  STL [R1+0x38], R17 ;  /* 0x0000381101007387 */ /* 0x0001e80000100800 */
[----:B0-----:R-:W4:Y:S04]  /*5450*/  LDL.64 R16, [R1+0x6d0] ;  /* 0x0006d00001107983 */ /* 0x001f280000100a00 */
[----:B------:R-:W4:Y:S01]  /*5460*/  LDL.LU R24, [R1+0x1070] ;  /* 0x0010700001187983 */ /* 0x000f220000300800 */
[----:B------:R-:W-:Y:S01]  /*5470*/  ISETP.GT.AND P1, PT, R0, 0x15, PT ;  /* 0x000000150000780c */ /* 0x000fe20003f24270 */
[----:B------:R-:W-:Y:S01]  /*5480*/  IMAD.X R5, R25, 0x1, R3, P0 ;  /* 0x0000000119057824 */ /* 0x000fe200000e0603 */
[----:B------:R-:W-:-:S02]  /*5490*/  PRMT R13, RZ, 0x7610, R13 ;  /* 0x00007610ff0d7816 */ /* 0x000fc4000000000d */
[----:B------:R-:W-:-:S09]  /*54a0*/  PRMT R12, RZ, 0x7610, R12 ;  /* 0x00007610ff0c7816 */ /* 0x000fd2000000000c */
[----:B------:R2:W4:Y:S02]  /*54b0*/  @P1 LDG.E.U16 R13, [R4.64] ;  /* 0x00000004040d1981 */ /* 0x000524000c1e1500 */
[----:B--2---:R-:W-:-:S05]  /*54c0*/  IADD3 R4, P0, R22, R2, RZ ;  /* 0x0000000216047210 */ /* 0x004fca0007f1e0ff */
[----:B------:R-:W-:Y:S02]  /*54d0*/  IMAD.X R5, R23, 0x1, R3, P0 ;  /* 0x0000000117057824 */ /* 0x000fe400000e0603 */
[----:B------:R-:W2:Y:S04]  /*54e0*/  LDL.64 R22, [R1+0x6d8] ;  /* 0x0006d80001167983 */ /* 0x000ea80000100a00 */
[----:B------:R3:W2:Y:S01]  /*54f0*/  @P1 LDG.E.U16 R12, [R4.64] ;  /* 0x00000004040c1981 */ /* 0x0006a2000c1e1500 */
[----:B------:R-:W-:Y:S02]  /*5500*/  ISETP.GT.AND P1, PT, R0, 0x16, PT ;  /* 0x000000160000780c */ /* 0x000fe40003f24270 */
[----:B---3--:R-:W-:-:S05]  /*5510*/  IADD3 R4, P0, R26, R2, RZ ;  /* 0x000000021a047210 */ /* 0x008fca0007f1e0ff */
[----:B------:R-:W-:Y:S01]  /*5520*/  IMAD.X R5, R27, 0x1, R3, P0 ;  /* 0x000000011b057824 */ /* 0x000fe200000e0603 */
[----:B----4-:R-:W-:-:S06]  /*5530*/  PRMT R24, RZ, 0x7610, R24 ;  /* 0x00007610ff187816 */ /* 0x010fcc0000000018 */
[----:B------:R0:W3:Y:S01]  /*5540*/  @P1 LDG.E.U16 R24, [R4.64] ;  /* 0x0000000404181981 */ /* 0x0000e2000c1e1500 */
[----:B------:R-:W-:Y:S02]  /*5550*/  PRMT R29, RZ, 0x7610, R29 ;  /* 0x00007610ff1d7816 */ /* 0x000fe4000000001d */
[----:B0-----:R-:W-:-:S05]  /*5560*/  IADD3 R4, P0, R16, R2, RZ ;  /* 0x0000000210047210 */ /* 0x001fca0007f1e0ff */
[----:B------:R-:W-:-:S05]  /*5570*/  IMAD.X R5, R17, 0x1, R3, P0 ;  /* 0x0000000111057824 */ /* 0x000fca00000e0603 */
[----:B------:R0:W4:Y:S04]  /*5580*/  @P1 LDG.E.U16 R29, [R4.64] ;  /* 0x00000004041d1981 */ /* 0x000128000c1e1500 */
[----:B--2---:R-:W-:Y:S04]  /*5590*/  STL [R1+0x2c], R12 ;  /* 0x00002c0c01007387 */ /* 0x004fe80000100800 */
[----:B------:R1:W-:Y:S04]  /*55a0*/  STL [R1+0x30], R13 ;  /* 0x0000300d01007387 */ /* 0x0003e80000100800 */
[----:B-1----:R-:W2:Y:S04]  /*55b0*/  LDL.64 R12, [R1+0x6e0] ;  /* 0x0006e000010c7983 */ /* 0x002ea80000100a00 */
[----:B------:R-:W2:Y:S04]  /*55c0*/  LDL.LU.64 R26, [R1+0x1068] ;  /* 0x00106800011a7983 */ /* 0x000ea80000300a00 */
[----:B---3--:R1:W-:Y:S04]  /*55d0*/  STL [R1+0x28], R24 ;  /* 0x0000281801007387 */ /* 0x0083e80000100800 */
[----:B------:R-:W3:Y:S04]  /*55e0*/  LDL.64 R16, [R1+0x6f0] ;  /* 0x0006f00001107983 */ /* 0x000ee80000100a00 */
[----:B-1----:R-:W3:Y:S01]  /*55f0*/  LDL.64 R24, [R1+0x6e8] ;  /* 0x0006e80001187983 */ /* 0x002ee20000100a00 */
[----:B------:R-:W-:-:S02]  /*5600*/  ISETP.GT.AND P1, PT, R0, 0x17, PT ;  /* 0x000000170000780c */ /* 0x000fc40003f24270 */
[----:B0-----:R-:W-:Y:S02]  /*5610*/  IADD3 R4, P0, R22, R2, RZ ;  /* 0x0000000216047210 */ /* 0x001fe40007f1e0ff */
[----:B------:R-:W-:-:S03]  /*5620*/  PRMT R21, RZ, 0x7610, R21 ;  /* 0x00007610ff157816 */ /* 0x000fc60000000015 */
[----:B------:R-:W-:Y:S01]  /*5630*/  IMAD.X R5, R23, 0x1, R3, P0 ;  /* 0x0000000117057824 */ /* 0x000fe200000e0603 */
[----:B----4-:R0:W-:Y:S05]  /*5640*/  STL [R1+0xfd8], R29 ;  /* 0x000fd81d01007387 */ /* 0x0101ea0000100800 */
[----:B------:R2:W4:Y:S04]  /*5650*/  @P1 LDG.E.U16 R21, [R4.64] ;  /* 0x0000000404151981 */ /* 0x000528000c1e1500 */
[----:B------:R-:W4:Y:S01]  /*5660*/  LDL.64 R22, [R1+0x6f8] ;  /* 0x0006f80001167983 */ /* 0x000f220000100a00 */
[----:B------:R-:W-:-:S02]  /*5670*/  PRMT R28, RZ, 0x7610, R28 ;  /* 0x00007610ff1c7816 */ /* 0x000fc4000000001c */
[----:B------:R-:W-:Y:S02]  /*5680*/  PRMT R6, RZ, 0x7610, R6 ;  /* 0x00007610ff067816 */ /* 0x000fe40000000006 */
[----:B------:R-:W-:Y:S02]  /*5690*/  PRMT R20, RZ, 0x7610, R20 ;  /* 0x00007610ff147816 */ /* 0x000fe40000000014 */
[----:B--2---:R-:W-:-:S05]  /*56a0*/  IADD3 R4, P0, R12, R2, RZ ;  /* 0x000000020c047210 */ /* 0x004fca0007f1e0ff */
[----:B------:R-:W-:Y:S02]  /*56b0*/  IMAD.X R5, R13, 0x1, R3, P0 ;  /* 0x000000010d057824 */ /* 0x000fe400000e0603 */
[----:B------:R-:W2:Y:S04]  /*56c0*/  LDL.64 R12, [R1+0x700] ;  /* 0x00070000010c7983 */ /* 0x000ea80000100a00 */
[----:B------:R3:W2:Y:S01]  /*56d0*/  @P1 LDG.E.U16 R28, [R4.64] ;  /* 0x00000004041c1981 */ /* 0x0006a2000c1e1500 */
[----:B------:R-:W-:Y:S02]  /*56e0*/  ISETP.GT.AND P1, PT, R0, 0x18, PT ;  /* 0x000000180000780c */ /* 0x000fe40003f24270 */
[----:B---3--:R-:W-:-:S05]  /*56f0*/  IADD3 R4, P0, R24, R2, RZ ;  /* 0x0000000218047210 */ /* 0x008fca0007f1e0ff */
[----:B------:R-:W-:-:S06]  /*5700*/  IMAD.X R5, R25, 0x1, R3, P0 ;  /* 0x0000000119057824 */ /* 0x000fcc00000e0603 */
[----:B------:R1:W3:Y:S02]  /*5710*/  @P1 LDG.E.U16 R6, [R4.64] ;  /* 0x0000000404061981 */ /* 0x0002e4000c1e1500 */
[----:B-1----:R-:W-:-:S05]  /*5720*/  IADD3 R4, P0, R16, R2, RZ ;  /* 0x0000000210047210 */ /* 0x002fca0007f1e0ff */
[----:B------:R-:W-:-:S05]  /*5730*/  IMAD.X R5, R17, 0x1, R3, P0 ;  /* 0x0000000111057824 */ /* 0x000fca00000e0603 */
[----:B------:R4:W3:Y:S01]  /*5740*/  @P1 LDG.E.U16 R20, [R4.64] ;  /* 0x0000000404141981 */ /* 0x0008e2000c1e1500 */
[----:B------:R-:W-:Y:S02]  /*5750*/  ISETP.GT.AND P1, PT, R0, 0x19, PT ;  /* 0x000000190000780c */ /* 0x000fe40003f24270 */
[----:B0-----:R-:W-:Y:S02]  /*5760*/  PRMT R29, RZ, 0x7610, R29 ;  /* 0x00007610ff1d7816 */ /* 0x001fe4000000001d */
[----:B----4-:R-:W-:-:S05]  /*5770*/  IADD3 R4, P0, R22, R2, RZ ;  /* 0x0000000216047210 */ /* 0x010fca0007f1e0ff */
[----:B------:R-:W-:-:S05]  /*5780*/  IMAD.X R5, R23, 0x1, R3, P0 ;  /* 0x0000000117057824 */ /* 0x000fca00000e0603 */
[----:B------:R2:W4:Y:S02]  /*5790*/  @P1 LDG.E.U16 R29, [R4.64] ;  /* 0x00000004041d1981 */ /* 0x000524000c1e1500 */
[----:B--2---:R-:W-:Y:S02]  /*57a0*/  IADD3 R4, P0, R12, R2, RZ ;  /* 0x000000020c047210 */ /* 0x004fe40007f1e0ff */
[----:B------:R0:W-:Y:S03]  /*57b0*/  STL [R1+0xfdc], R28 ;  /* 0x000fdc1c01007387 */ /* 0x0001e60000100800 */
[----:B------:R-:W-:Y:S01]  /*57c0*/  IMAD.X R5, R13, 0x1, R3, P0 ;  /* 0x000000010d057824 */ /* 0x000fe200000e0603 */
[----:B------:R-:W2:Y:S04]  /*57d0*/  LDL.LU.64 R24, [R1+0x1060] ;  /* 0x0010600001187983 */ /* 0x000ea80000300a00 */
[----:B------:R-:W2:Y:S01]  /*57e0*/  LDL.64 R16, [R1+0x708] ;  /* 0x0007080001107983 */ /* 0x000ea20000100a00 */
[----:B0-----:R-:W-:-:S06]  /*57f0*/  PRMT R28, RZ, 0x7610, R28 ;  /* 0x00007610ff1c7816 */ /* 0x001fcc000000001c */
[----:B------:R2:W4:Y:S04]  /*5800*/  @P1 LDG.E.U16 R28, [R4.64] ;  /* 0x00000004041c1981 */ /* 0x000528000c1e1500 */
[----:B---3--:R-:W-:Y:S04]  /*5810*/  STL [R1+0x18], R20 ;  /* 0x0000181401007387 */ /* 0x008fe80000100800 */
[----:B------:R0:W-:Y:S04]  /*5820*/  STL [R1+0x20], R21 ;  /* 0x0000201501007387 */ /* 0x0001e80000100800 */
[----:B0-----:R-:W3:Y:S04]  /*5830*/  LDL.64 R20, [R1+0x710] ;  /* 0x0007100001147983 */ /* 0x001ee80000100a00 */
[----:B------:R-:W3:Y:S04]  /*5840*/  LDL.LU.64 R22, [R1+0x1058] ;  /* 0x0010580001167983 */ /* 0x000ee80000300a00 */
[----:B------:R-:W3:Y:S01]  /*5850*/  LDL.64 R12, [R1+0x718] ;  /* 0x00071800010c7983 */ /* 0x000ee20000100a00 */
[----:B------:R-:W-:-:S02]  /*5860*/  ISETP.GT.AND P1, PT, R0, 0x1a, PT ;  /* 0x0000001a0000780c */ /* 0x000fc40003f24270 */
[----:B------:R-:W-:Y:S02]  /*5870*/  PRMT R15, RZ, 0x7610, R15 ;  /* 0x00007610ff0f7816 */ /* 0x000fe4000000000f */
[----:B------:R-:W-:Y:S02]  /*5880*/  PRMT R14, RZ, 0x7610, R14 ;  /* 0x00007610ff0e7816 */ /* 0x000fe4000000000e */
[----:B--2---:R-:W-:Y:S01]  /*5890*/  IADD3 R4, P0, R16, R2, RZ ;  /* 0x0000000210047210 */ /* 0x004fe20007f1e0ff */
[----:B----4-:R-:W-:Y:S04]  /*58a0*/  STL [R1+0x10], R28 ;  /* 0x0000101c01007387 */ /* 0x010fe80000100800 */
[----:B------:R0:W-:Y:S01]  /*58b0*/  STL [R1+0x14], R29 ;  /* 0x0000141d01007387 */ /* 0x0001e20000100800 */
[----:B------:R-:W-:Y:S01]  /*58c0*/  IMAD.X R5, R17, 0x1, R3, P0 ;  /* 0x0000000111057824 */ /* 0x000fe200000e0603 */
[----:B------:R-:W-:-:S02]  /*58d0*/  PRMT R19, RZ, 0x7610, R19 ;  /* 0x00007610ff137816 */ /* 0x000fc40000000013 */
[----:B------:R-:W-:Y:S01]  /*58e0*/  PRMT R18, RZ, 0x7610, R18 ;  /* 0x00007610ff127816 */ /* 0x000fe20000000012 */
[----:B------:R-:W2:Y:S04]  /*58f0*/  LDL.64 R16, [R1+0x728] ;  /* 0x0007280001107983 */ /* 0x000ea80000100a00 */
[----:B------:R3:W4:Y:S04]  /*5900*/  @P1 LDG.E.U16 R15, [R4.64] ;  /* 0x00000004040f1981 */ /* 0x000728000c1e1500 */
[----:B0-----:R-:W2:Y:S01]  /*5910*/  LDL.64 R28, [R1+0x720] ;  /* 0x00072000011c7983 */ /* 0x001ea20000100a00 */
[----:B---3--:R-:W-:-:S05]  /*5920*/  IADD3 R4, P0, R20, R2, RZ ;  /* 0x0000000214047210 */ /* 0x008fca0007f1e0ff */
[----:B------:R-:W-:Y:S02]  /*5930*/  IMAD.X R5, R21, 0x1, R3, P0 ;  /* 0x0000000115057824 */ /* 0x000fe400000e0603 */
[----:B------:R-:W3:Y:S04]  /*5940*/  LDL.LU.64 R20, [R1+0x1050] ;  /* 0x0010500001147983 */ /* 0x000ee80000300a00 */
[----:B------:R0:W3:Y:S01]  /*5950*/  @P1 LDG.E.U16 R14, [R4.64] ;  /* 0x00000004040e1981 */ /* 0x0000e2000c1e1500 */
[----:B------:R-:W-:Y:S02]  /*5960*/  ISETP.GT.AND P1, PT, R0, 0x1b, PT ;  /* 0x0000001b0000780c */ /* 0x000fe40003f24270 */
[----:B0-----:R-:W-:-:S05]  /*5970*/  IADD3 R4, P0, R12, R2, RZ ;  /* 0x000000020c047210 */ /* 0x001fca0007f1e0ff */
[----:B------:R-:W-:-:S06]  /*5980*/  IMAD.X R5, R13, 0x1, R3, P0 ;  /* 0x000000010d057824 */ /* 0x000fcc00000e0603 */
[----:B------:R2:W4:Y:S02]  /*5990*/  @P1 LDG.E.U16 R19, [R4.64] ;  /* 0x0000000404131981 */ /* 0x000524000c1e1500 */
[----:B--2---:R-:W-:-:S05]  /*59a0*/  IADD3 R4, P0, R28, R2, RZ ;  /* 0x000000021c047210 */ /* 0x004fca0007f1e0ff */
[----:B------:R-:W-:-:S05]  /*59b0*/  IMAD.X R5, R29, 0x1, R3, P0 ;  /* 0x000000011d057824 */ /* 0x000fca00000e0603 */
[----:B------:R0:W2:Y:S04]  /*59c0*/  @P1 LDG.E.U16 R18, [R4.64] ;  /* 0x0000000404121981 */ /* 0x0000a8000c1e1500 */
[----:B---3--:R-:W-:Y:S04]  /*59d0*/  STL [R1+0x8], R14 ;  /* 0x0000080e01007387 */ /* 0x008fe80000100800 */
[----:B----4-:R1:W-:Y:S04]  /*59e0*/  STL [R1+0xc], R15 ;  /* 0x00000c0f01007387 */ /* 0x0103e80000100800 */
[----:B-1----:R-:W3:Y:S04]  /*59f0*/  LDL.64 R14, [R1+0x730] ;  /* 0x00073000010e7983 */ /* 0x002ee80000100a00 */
[----:B------:R-:W4:Y:S04]  /*5a00*/  LDL.LU.64 R12, [R1+0x1048] ;  /* 0x00104800010c7983 */ /* 0x000f280000300a00 */
[----:B------:R1:W-:Y:S01]  /*5a10*/  STL [R1+0x4], R19 ;  /* 0x0000041301007387 */ /* 0x0003e20000100800 */
[----:B0-----:R-:W-:-:S03]  /*5a20*/  IADD3 R4, P0, R16, R2, RZ ;  /* 0x0000000210047210 */ /* 0x001fc60007f1e0ff */
[----:B-1----:R-:W4:Y:S04]  /*5a30*/  LDL.LU R19, [R1+0x1044] ;  /* 0x0010440001137983 */ /* 0x002f280000300800 */
[----:B------:R-:W4:Y:S01]  /*5a40*/  LDL.64 R28, [R1+0x738] ;  /* 0x00073800011c7983 */ /* 0x000f220000100a00 */
[----:B------:R-:W-:Y:S01]  /*5a50*/  IMAD.X R5, R17, 0x1, R3, P0 ;  /* 0x0000000111057824 */ /* 0x000fe200000e0603 */
[----:B------:R-:W-:Y:S02]  /*5a60*/  ISETP.GT.AND P1, PT, R0, 0x1c, PT ;  /* 0x0000001c0000780c */ /* 0x000fe40003f24270 */
[----:B------:R-:W-:Y:S02]  /*5a70*/  PRMT R27, RZ, 0x7610, R27 ;  /* 0x00007610ff1b7816 */ /* 0x000fe4000000001b */
[----:B------:R-:W-:-:S09]  /*5a80*/  PRMT R26, RZ, 0x7610, R26 ;  /* 0x00007610ff1a7816 */ /* 0x000fd2000000001a */
[----:B------:R3:W4:Y:S04]  /*5a90*/  @P1 LDG.E.U16 R27, [R4.64] ;  /* 0x00000004041b1981 */ /* 0x000728000c1e1500 */
[----:B--2---:R0:W-:Y:S04]  /*5aa0*/  STL [R1], R18 ;  /* 0x0000001201007387 */ /* 0x0041e80000100800 */
[----:B0-----:R-:W2:Y:S04]  /*5ab0*/  LDL.LU R18, [R1+0x1040] ;  /* 0x0010400001127983 */ /* 0x001ea80000300800 */
[----:B------:R-:W2:Y:S01]  /*5ac0*/  LDL.64 R16, [R1+0x740] ;  /* 0x0007400001107983 */ /* 0x000ea20000100a00 */
[----:B---3--:R-:W-:-:S05]  /*5ad0*/  IADD3 R4, P0, R14, R2, RZ ;  /* 0x000000020e047210 */ /* 0x008fca0007f1e0ff */
[----:B------:R-:W-:-:S05]  /*5ae0*/  IMAD.X R5, R15, 0x1, R3, P0 ;  /* 0x000000010f057824 */ /* 0x000fca00000e0603 */
[----:B------:R4:W3:Y:S01]  /*5af0*/  @P1 LDG.E.U16 R26, [R4.64] ;  /* 0x00000004041a1981 */ /* 0x0008e2000c1e1500 */
[----:B------:R-:W-:Y:S02]  /*5b00*/  ISETP.GT.AND P1, PT, R0, 0x1d, PT ;  /* 0x0000001d0000780c */ /* 0x000fe40003f24270 */
[----:B------:R-:W-:Y:S02]  /*5b10*/  PRMT R25, RZ, 0x7610, R25 ;  /* 0x00007610ff197816 */ /* 0x000fe40000000019 */
[----:B----4-:R-:W-:-:S05]  /*5b20*/  IADD3 R4, P0, R28, R2, RZ ;  /* 0x000000021c047210 */ /* 0x010fca0007f1e0ff */
[----:B------:R-:W-:-:S05]  /*5b30*/  IMAD.X R5, R29, 0x1, R3, P0 ;  /* 0x000000011d057824 */ /* 0x000fca00000e0603 */
[----:B------:R2:W4:Y:S01]  /*5b40*/  @P1 LDG.E.U16 R25, [R4.64] ;  /* 0x0000000404191981 */ /* 0x000522000c1e1500 */
[----:B------:R-:W-:-:S03]  /*5b50*/  PRMT R24, RZ, 0x7610, R24 ;  /* 0x00007610ff187816 */ /* 0x000fc60000000018 */
[----:B------:R-:W-:Y:S04]  /*5b60*/  STL [R1+0x100c], R27 ;  /* 0x00100c1b01007387 */ /* 0x000fe80000100800 */
[----:B------:R-:W4:Y:S01]  /*5b70*/  LDL.LU.64 R14, [R1+0x1038] ;  /* 0x00103800010e7983 */ /* 0x000f220000300a00 */
[----:B--2---:R-:W-:-:S05]  /*5b80*/  IADD3 R4, P0, R16, R2, RZ ;  /* 0x0000000210047210 */ /* 0x004fca0007f1e0ff */
[----:B------:R-:W-:-:S05]  /*5b90*/  IMAD.X R5, R17, 0x1, R3, P0 ;  /* 0x0000000111057824 */ /* 0x000fca00000e0603 */
[----:B------:R-:W2:Y:S04]  /*5ba0*/  @P1 LDG.E.U16 R24, [R4.64] ;  /* 0x0000000404181981 */ /* 0x000ea8000c1e1500 */
[----:B---3--:R0:W-:Y:S04]  /*5bb0*/  STL [R1+0x1010], R26 ;  /* 0x0010101a01007387 */ /* 0x0081e80000100800 */
[----:B------:R-:W3:Y:S04]  /*5bc0*/  LDL.64 R28, [R1+0x750] ;  /* 0x00075000011c7983 */ /* 0x000ee80000100a00 */
[----:B0-----:R-:W3:Y:S04]  /*5bd0*/  LDL.64 R26, [R1+0x748] ;  /* 0x00074800011a7983 */ /* 0x001ee80000100a00 */
[----:B----4-:R-:W-:Y:S04]  /*5be0*/  STL [R1+0xff0], R25 ;  /* 0x000ff01901007387 */ /* 0x010fe80000100800 */
[----:B------:R-:W4:Y:S04]  /*5bf0*/  LDL.LU.64 R16, [R1+0x1030] ;  /* 0x0010300001107983 */ /* 0x000f280000300a00 */
[----:B--2---:R0:W-:Y:S04]  /*5c00*/  STL [R1+0xff4], R24 ;  /* 0x000ff41801007387 */ /* 0x0041e80000100800 */
[----:B0-----:R-:W2:Y:S01]  /*5c10*/  LDL.64 R24, [R1+0x758] ;  /* 0x0007580001187983 */ /* 0x001ea20000100a00 */
[----:B---3--:R-:W-:-:S05]  /*5c20*/  IADD3 R4, P0, R26, R2, RZ ;  /* 0x000000021a047210 */ /* 0x008fca0007f1e0ff */
[----:B------:R-:W-:Y:S02]  /*5c30*/  IMAD.X R5, R27, 0x1, R3, P0 ;  /* 0x000000011b057824 */ /* 0x000fe400000e0603 */
[----:B------:R-:W3:Y:S01]  /*5c40*/  LDL.64 R26, [R1+0x760] ;  /* 0x00076000011a7983 */ /* 0x000ee20000100a00 */
[----:B------:R-:W-:Y:S02]  /*5c50*/  ISETP.GT.AND P1, PT, R0, 0x1e, PT ;  /* 0x0000001e0000780c */ /* 0x000fe40003f24270 */
[----:B------:R-:W-:Y:S02]  /*5c60*/  PRMT R23, RZ, 0x7610, R23 ;  /* 0x00007610ff177816 */ /* 0x000fe40000000017 */
[----:B------:R-:W-:-:S09]  /*5c70*/  PRMT R22, RZ, 0x7610, R22 ;  /* 0x00007610ff167816 */ /* 0x000fd20000000016 */
[----:B------:R0:W4:Y:S02]  /*5c80*/  @P1 LDG.E.U16 R23, [R4.64] ;  /* 0x0000000404171981 */ /* 0x000124000c1e1500 */
[----:B0-----:R-:W-:-:S05]  /*5c90*/  IADD3 R4, P0, R28, R2, RZ ;  /* 0x000000021c047210 */ /* 0x001fca0007f1e0ff */
[----:B------:R-:W-:-:S05]  /*5ca0*/  IMAD.X R5, R29, 0x1, R3, P0 ;  /* 0x000000011d057824 */ /* 0x000fca00000e0603 */
[----:B------:R2:W4:Y:S01]  /*5cb0*/  @P1 LDG.E.U16 R22, [R4.64] ;  /* 0x0000000404161981 */ /* 0x000522000c1e1500 */
[----:B------:R-:W-:Y:S02]  /*5cc0*/  ISETP.GT.AND P1, PT, R0, 0x1f, PT ;  /* 0x0000001f0000780c */ /* 0x000fe40003f24270 */
[----:B------:R-:W-:Y:S02]  /*5cd0*/  PRMT R21, RZ, 0x7610, R21 ;  /* 0x00007610ff157816 */ /* 0x000fe40000000015 */
[----:B------:R-:W-:Y:S02]  /*5ce0*/  PRMT R20, RZ, 0x7610, R20 ;  /* 0x00007610ff147816 */ /* 0x000fe40000000014 */
[----:B--2---:R-:W-:-:S05]  /*5cf0*/  IADD3 R4, P0, R24, R2, RZ ;  /* 0x0000000218047210 */ /* 0x004fca0007f1e0ff */
[----:B------:R-:W-:-:S05]  /*5d00*/  IMAD.X R5, R25, 0x1, R3, P0 ;  /* 0x0000000119057824 */ /* 0x000fca00000e0603 */
[----:B------:R3:W2:Y:S02]  /*5d10*/  @P1 LDG.E.U16 R21, [R4.64] ;  /* 0x0000000404151981 */ /* 0x0006a4000c1e1500 */
[----:B---3--:R-:W-:-:S05]  /*5d20*/  IADD3 R4, P0, R26, R2, RZ ;  /* 0x000000021a047210 */ /* 0x008fca0007f1e0ff */
[----:B------:R-:W-:-:S05]  /*5d30*/  IMAD.X R5, R27, 0x1, R3, P0 ;  /* 0x000000011b057824 */ /* 0x000fca00000e0603 */
[----:B------:R0:W3:Y:S04]  /*5d40*/  @P1 LDG.E.U16 R20, [R4.64] ;  /* 0x0000000404141981 */ /* 0x0000e8000c1e1500 */
[----:B------:R-:W1:Y:S04]  /*5d50*/  S2R R29, SR_TID.X ;  /* 0x00000000001d7919 */ /* 0x000e680000002100 */
[----:B----4-:R4:W-:Y:S01]  /*5d60*/  STL [R1+0xfe0], R23 ;  /* 0x000fe01701007387 */ /* 0x0109e20000100800 */
[----:B------:R-:W-:Y:S01]  /*5d70*/  PRMT R19, RZ, 0x7610, R19 ;  /* 0x00007610ff137816 */ /* 0x000fe20000000013 */
[----:B------:R-:W-:-:S02]  /*5d80*/  IMAD.MOV.U32 R26, RZ, RZ, R15 ;  /* 0x000000ffff1a7224 */ /* 0x000fc400078e000f */
[----:B------:R-:W-:Y:S01]  /*5d90*/  STL [R1+0xfe4], R22 ;  /* 0x000fe41601007387 */ /* 0x000fe20000100800 */
[----:B-1----:R-:W-:-:S04]  /*5da0*/  LOP3.LUT R24, R29, 0x1f, RZ, 0xc0, !PT ;  /* 0x0000001f1d187812 */ /* 0x002fc800078ec0ff */
[C---:B------:R-:W-:Y:S01]  /*5db0*/  ISETP.GE.AND P2, PT, R24.reuse, R0, PT ;  /* 0x000000001800720c */ /* 0x040fe20003f46270 */
[----:B------:R-:W-:Y:S02]  /*5dc0*/  IMAD R24, R24, c[0x0][0x18c], RZ ;  /* 0x0000630018187a24 */ /* 0x000fe400078e02ff */
[----:B------:R-:W-:Y:S01]  /*5dd0*/  IMAD.MOV.U32 R27, RZ, RZ, R14 ;  /* 0x000000ffff1b7224 */ /* 0x000fe200078e000e */
[----:B------:R-:W-:Y:S01]  /*5de0*/  PRMT R18, RZ, 0x7610, R18 ;  /* 0x00007610ff127816 */ /* 0x000fe20000000012 */
[----:B------:R-:W-:Y:S06]  /*5df0*/  BAR.SYNC.DEFER_BLOCKING 0x0 ;  /* 0x0000000000007b1d */ /* 0x000fec0000010000 */
[----:B--2---:R-:W-:Y:S04]  /*5e00*/  STL [R1+0xfe8], R21 ;  /* 0x000fe81501007387 */ /* 0x004fe80000100800 */
[----:B------:R1:W-:Y:S04]  /*5e10*/  STL [R1+0x828], R0 ;  /* 0x0008280001007387 */ /* 0x0003e80000100800 */
[----:B----4-:R-:W2:Y:S04]  /*5e20*/  LDL.LU R23, [R1+0x494] ;  /* 0x0004940001177983 */ /* 0x010ea80000300800 */
[----:B-1----:R-:W4:Y:S04]  /*5e30*/  LDL.LU R0, [R1+0x498] ;  /* 0x0004980001007983 */ /* 0x002f280000300800 */
[----:B------:R-:W2:Y:S04]  /*5e40*/  LDL.LU R21, [R1+0x4a0] ;  /* 0x0004a00001157983 */ /* 0x000ea80000300800 */
[----:B------:R1:W-:Y:S04]  /*5e50*/  STL.64 [R1+0x7c0], R2 ;  /* 0x0007c00201007387 */ /* 0x0003e80000100a00 */
[----:B------:R-:W2:Y:S01]  /*5e60*/  LDL.LU R22, [R1+0x49c] ;  /* 0x00049c0001167983 */ /* 0x000ea20000300800 */
[----:B-1----:R-:W-:-:S02]  /*5e70*/  IMAD.MOV.U32 R2, RZ, RZ, R13 ;  /* 0x000000ffff027224 */ /* 0x002fc400078e000d */
[----:B------:R-:W-:-:S04]  /*5e80*/  IMAD.MOV.U32 R3, RZ, RZ, R12 ;  /* 0x000000ffff037224 */ /* 0x000fc800078e000c */
[----:B0-----:R-:W-:-:S05]  /*5e90*/  IMAD.WIDE R4, R24, 0x2, R2 ;  /* 0x0000000218047825 */ /* 0x001fca00078e0202 */
[----:B------:R0:W2:Y:S04]  /*5ea0*/  @!P2 LDG.E.U16 R19, [R4.64] ;  /* 0x000000040413a981 */ /* 0x0000a8000c1e1500 */
[----:B---3--:R-:W-:Y:S01]  /*5eb0*/  STL [R1+0xfec], R20 ;  /* 0x000fec1401007387 */ /* 0x008fe20000100800 */
[----:B0-----:R-:W-:-:S03]  /*5ec0*/  IMAD.WIDE R4, R24, 0x2, R26 ;  /* 0x0000000218047825 */ /* 0x001fc600078e021a */
[----:B------:R0:W-:Y:S04]  /*5ed0*/  STL.64 [R1+0x7d8], R2 ;  /* 0x0007d80201007387 */ /* 0x0001e80000100a00 */
[----:B------:R1:W3:Y:S01]  /*5ee0*/  @!P2 LDG.E.U16 R18, [R4.64] ;  /* 0x000000040412a981 */ /* 0x0002e2000c1e1500 */
[--C-:B0-----:R-:W-:Y:S02]  /*5ef0*/  IMAD.MOV.U32 R2, RZ, RZ, R17.reuse ;  /* 0x000000ffff027224 */ /* 0x101fe400078e0011 */
[----:B------:R-:W-:Y:S01]  /*5f00*/  IMAD.MOV.U32 R3, RZ, RZ, R16 ;  /* 0x000000ffff037224 */ /* 0x000fe200078e0010 */
[----:B------:R-:W-:-:S03]  /*5f10*/  PRMT R17, RZ, 0x7610, R17 ;  /* 0x00007610ff117816 */ /* 0x000fc60000000011 */
[----:B-1----:R-:W-:-:S05]  /*5f20*/  IMAD.WIDE R4, R24, 0x2, R2 ;  /* 0x0000000218047825 */ /* 0x002fca00078e0202 */
[----:B------:R0:W4:Y:S01]  /*5f30*/  @!P2 LDG.E.U16 R17, [R4.64] ;  /* 0x000000040411a981 */ /* 0x000122000c1e1500 */
[----:B------:R-:W-:Y:S02]  /*5f40*/  PRMT R16, RZ, 0x7610, R16 ;  /* 0x00007610ff107816 */ /* 0x000fe40000000010 */
[----:B------:R-:W-:Y:S01]  /*5f50*/  PRMT R15, RZ, 0x7610, R15 ;  /* 0x00007610ff0f7816 */ /* 0x000fe2000000000f */
[----:B--2---:R1:W-:Y:S04]  /*5f60*/  STL [R1+0xff8], R19 ;  /* 0x000ff81301007387 */ /* 0x0043e80000100800 */
[----:B------:R-:W-:Y:S04]  /*5f70*/  STL.64 [R1+0x508], R26 ;  /* 0x0005081a01007387 */ /* 0x000fe80000100a00 */
[----:B------:R-:W2:Y:S04]  /*5f80*/  LDL.LU R20, [R1+0x4a4] ;  /* 0x0004a40001147983 */ /* 0x000ea80000300800 */
[----:B-1----:R-:W2:Y:S04]  /*5f90*/  LDL.LU R19, [R1+0x4a8] ;  /* 0x0004a80001137983 */ /* 0x002ea80000300800 */
[----:B---3--:R-:W-:Y:S04]  /*5fa0*/  STL [R1+0xffc], R18 ;  /* 0x000ffc1201007387 */ /* 0x008fe80000100800 */
[----:B------:R4:W-:Y:S02]  /*5fb0*/  STL.64 [R1+0x500], R2 ;  /* 0x0005000201007387 */ /* 0x0009e40000100a00 */
[----:B----4-:R-:W-:-:S02]  /*5fc0*/  IMAD.MOV.U32 R2, RZ, RZ, R0 ;  /* 0x000000ffff027224 */ /* 0x010fc400078e0000 */
[----:B------:R-:W-:-:S04]  /*5fd0*/  IMAD.MOV.U32 R3, RZ, RZ, R23 ;  /* 0x000000ffff037224 */ /* 0x000fc800078e0017 */
[----:B0-----:R-:W-:Y:S01]  /*5fe0*/  IMAD.WIDE R4, R24, 0x2, R2 ;  /* 0x0000000218047825 */ /* 0x001fe200078e0202 */
[----:B------:R0:W-:Y:S03]  /*5ff0*/  STL [R1+0x1000], R17 ;  /* 0x0010001101007387 */ /* 0x0001e60000100800 */
[----:B------:R-:W-:Y:S01]  /*6000*/  IMAD.MOV.U32 R23, RZ, RZ, R22 ;  /* 0x000000ffff177224 */ /* 0x000fe200078e0016 */
[----:B------:R1:W3:Y:S01]  /*6010*/  @!P2 LDG.E.U16 R16, [R4.64] ;  /* 0x000000040410a981 */ /* 0x0002e2000c1e1500 */
[----:B------:R-:W-:-:S03]  /*6020*/  IMAD.MOV.U32 R22, RZ, RZ, R21 ;  /* 0x000000ffff167224 */ /* 0x000fc600078e0015 */
[----:B0-----:R-:W4:Y:S04]  /*6030*/  LDL.LU R17, [R1+0x4ac] ;  /* 0x0004ac0001117983 */ /* 0x001f280000300800 */
[----:B------:R-:W4:Y:S01]  /*6040*/  LDL.LU R0, [R1+0x4b0] ;  /* 0x0004b00001007983 */ /* 0x000f220000300800 */
[----:B-1----:R-:W-:-:S05]  /*6050*/  IMAD.WIDE R4, R24, 0x2, R22 ;  /* 0x0000000218047825 */ /* 0x002fca00078e0216 */
[----:B------:R0:W4:Y:S04]  /*6060*/  @!P2 LDG.E.U16 R15, [R4.64] ;  /* 0x00000004040fa981 */ /* 0x000128000c1e1500 */
[----:B------:R2:W-:Y:S01]  /*6070*/  STL.64 [R1+0x7e0], R2 ;  /* 0x0007e00201007387 */ /* 0x0005e20000100a00 */
[----:B------:R-:W-:Y:S02]  /*6080*/  PRMT R14, RZ, 0x7610, R14 ;  /* 0x00007610ff0e7816 */ /* 0x000fe4000000000e */
[----:B------:R-:W-:Y:S01]  /*6090*/  PRMT R13, RZ, 0x7610, R13 ;  /* 0x00007610ff0d7816 */ /* 0x000fe2000000000d */
[----:B--2---:R-:W-:Y:S02]  /*60a0*/  IMAD.MOV.U32 R3, RZ, RZ, R20 ;  /* 0x000000ffff037224 */ /* 0x004fe400078e0014 */
[----:B------:R-:W-:-:S04]  /*60b0*/  IMAD.MOV.U32 R2, RZ, RZ, R19 ;  /* 0x000000ffff027224 */ /* 0x000fc800078e0013 */
[----:B0-----:R-:W-:-:S05]  /*60c0*/  IMAD.WIDE R4, R24, 0x2, R2 ;  /* 0x0000000218047825 */ /* 0x001fca00078e0202 */
[----:B------:R0:W2:Y:S04]  /*60d0*/  @!P2 LDG.E.U16 R14, [R4.64] ;  /* 0x00000004040ea981 */ /* 0x0000a8000c1e1500 */
[----:B---3--:R-:W-:Y:S04]  /*60e0*/  STL [R1+0x1004], R16 ;  /* 0x0010041001007387 */ /* 0x008fe80000100800 */
[----:B------:R4:W-:Y:S02]  /*60f0*/  STL.64 [R1+0x4f0], R22 ;  /* 0x0004f01601007387 */ /* 0x0009e40000100a00 */
[----:B----4-:R-:W-:-:S02]  /*6100*/  IMAD.MOV.U32 R22, RZ, RZ, R0 ;  /* 0x000000ffff167224 */ /* 0x010fc400078e0000 */
[----:B------:R-:W-:-:S04]  /*6110*/  IMAD.MOV.U32 R23, RZ, RZ, R17 ;  /* 0x000000ffff177224 */ /* 0x000fc800078e0011 */
[----:B0-----:R-:W-:Y:S01]  /*6120*/  IMAD.WIDE R4, R24, 0x2, R22 ;  /* 0x0000000218047825 */ /* 0x001fe200078e0216 */
[----:B------:R0:W-:Y:S04]  /*6130*/  STL [R1+0x1008], R15 ;  /* 0x0010080f01007387 */ /* 0x0001e80000100800 */
[----:B------:R-:W3:Y:S04]  /*6140*/  @!P2 LDG.E.U16 R13, [R4.64] ;  /* 0x00000004040da981 */ /* 0x000ee8000c1e1500 */
[----:B------:R-:W4:Y:S04]  /*6150*/  LDL.LU R16, [R1+0x4b4] ;  /* 0x0004b40001107983 */ /* 0x000f280000300800 */
[----:B0-----:R-:W4:Y:S04]  /*6160*/  LDL.LU R15, [R1+0x4b8] ;  /* 0x0004b800010f7983 */ /* 0x001f280000300800 */
[----:B------:R-:W4:Y:S04]  /*6170*/  LDL.LU R25, [R1+0x64] ;  /* 0x0000640001197983 */ /* 0x000f280000300800 */
[----:B------:R4:W-:Y:S04]  /*6180*/  STL.64 [R1+0x800], R2 ;  /* 0x0008000201007387 */ /* 0x0009e80000100a00 */
[----:B--2---:R0:W-:Y:S04]  /*6190*/  STL [R1+0x1014], R14 ;  /* 0x0010140e01007387 */ /* 0x0041e80000100800 */
[----:B------:R-:W2:Y:S04]  /*61a0*/  LDL.LU R18, [R1+0x4c0] ;  /* 0x0004c00001127983 */ /* 0x000ea80000300800 */
[----:B------:R-:W-:Y:S04]  /*61b0*/  STL.64 [R1+0x4d8], R22 ;  /* 0x0004d81601007387 */ /* 0x000fe80000100a00 */
[----:B------:R-:W2:Y:S04]  /*61c0*/  LDL.LU R19, [R1+0x4bc] ;  /* 0x0004bc0001137983 */ /* 0x000ea80000300800 */
[----:B------:R-:W2:Y:S04]  /*61d0*/  LDL.LU R26, [R1+0x60] ;  /* 0x00006000011a7983 */ /* 0x000ea80000300800 */
[----:B---3--:R-:W-:Y:S01]  /*61e0*/  STL [R1+0x1018], R13 ;  /* 0x0010180d01007387 */ /* 0x008fe20000100800 */
[----:B----4-:R-:W-:-:S03]  /*61f0*/  IMAD.MOV.U32 R3, RZ, RZ, R16 ;  /* 0x000000ffff037224 */ /* 0x010fc600078e0010 */
[----:B------:R-:W3:Y:S04]  /*6200*/  LDL.LU R17, [R1+0x4c4] ;  /* 0x0004c40001117983 */ /* 0x000ee80000300800 */
[----:B------:R-:W3:Y:S04]  /*6210*/  LDL.LU R16, [R1+0x574] ;  /* 0x0005740001107983 */ /* 0x000ee80000300800 */
[----:B------:R-:W1:Y:S01]  /*6220*/  S2R R28, SR_TID.X ;  /* 0x00000000001c7919 */ /* 0x000e620000002100 */
[----:B------:R-:W-:-:S03]  /*6230*/  IMAD.MOV.U32 R2, RZ, RZ, R15 ;  /* 0x000000ffff027224 */ /* 0x000fc600078e000f */
[----:B------:R-:W4:Y:S01]  /*6240*/  LDL.LU R15, [R1+0x768] ;  /* 0x00076800010f7983 */ /* 0x000f220000300800 */
[----:B------:R-:W-:-:S03]  /*6250*/  PRMT R12, RZ, 0x7610, R12 ;  /* 0x00007610ff0c7816 */ /* 0x000fc6000000000c */
[----:B0-----:R-:W4:Y:S01]  /*6260*/  LDL.LU R14, [R1+0x76c] ;  /* 0x00076c00010e7983 */ /* 0x001f220000300800 */
[----:B------:R-:W-:-:S03]  /*6270*/  IMAD.WIDE R4, R24, 0x2, R2 ;  /* 0x0000000218047825 */ /* 0x000fc600078e0202 */
[----:B------:R-:W4:Y:S04]  /*6280*/  LDL.LU R27, [R1+0x3c] ;  /* 0x00003c00011b7983 */ /* 0x000f280000300800 */
[----:B------:R-:W4:Y:S01]  /*6290*/  LDL.LU R29, [R1+0x48] ;  /* 0x00004800011d7983 */ /* 0x000f220000300800 */
[----:B-1----:R-:W-:-:S03]  /*62a0*/  LOP3.LUT R20, R28, 0xff, RZ, 0xc0, !PT ;  /* 0x000000ff1c147812 */ /* 0x002fc600078ec0ff */
[----:B------:R-:W-:Y:S02]  /*62b0*/  STL [R1+0x830], R2 ;  /* 0x0008300201007387 */ /* 0x000fe40000100800 */
[----:B------:R-:W-:Y:S02]  /*62c0*/  IMAD.SHL.U32 R0, R20, 0x2, RZ ;  /* 0x0000000214007824 */ /* 0x000fe400078e00ff */
[----:B------:R-:W-:Y:S04]  /*62d0*/  STL [R1+0x82c], R3 ;  /* 0x00082c0301007387 */ /* 0x000fe80000100800 */
[----:B------:R0:W-:Y:S04]  /*62e0*/  STS.U16 [R0], R11 ;  /* 0x0000000b00007388 */ /* 0x0001e80000000400 */
[----:B------:R1:W4:Y:S01]  /*62f0*/  @!P2 LDG.E.U16 R12, [R4.64] ;  /* 0x00000004040ca981 */ /* 0x000322000c1e1500 */
[----:B0-----:R-:W-:-:S03]  /*6300*/  PRMT R11, RZ, 0x7610, R11 ;  /* 0x00007610ff0b7816 */ /* 0x001fc6000000000b */
[----:B------:R-:W-:Y:S04]  /*6310*/  STS.U16 [R0+0x200], R25 ;  /* 0x0002001900007388 */ /* 0x000fe80000000400 */
[----:B------:R0:W-:Y:S02]  /*6320*/  STS.U16 [R0+0x2000], R10 ;  /* 0x0020000a00007388 */ /* 0x0001e40000000400 */
[----:B0-----:R-:W-:Y:S01]  /*6330*/  PRMT R10, RZ, 0x7610, R10 ;  /* 0x00007610ff0a7816 */ /* 0x001fe2000000000a */
[----:B--2---:R-:W-:Y:S02]  /*6340*/  IMAD.MOV.U32 R2, RZ, RZ, R18 ;  /* 0x000000ffff027224 */ /* 0x004fe400078e0012 */
[----:B------:R-:W-:-:S04]  /*6350*/  IMAD.MOV.U32 R3, RZ, RZ, R19 ;  /* 0x000000ffff037224 */ /* 0x000fc800078e0013 */
[----:B-1----:R-:W-:-:S05]  /*6360*/  IMAD.WIDE R4, R24, 0x2, R2 ;  /* 0x0000000218047825 */ /* 0x002fca00078e0202 */
[----:B------:R3:W2:Y:S02]  /*6370*/  @!P2 LDG.E.U16 R11, [R4.64] ;  /* 0x00000004040ba981 */ /* 0x0006a4000c1e1500 */
[----:B---3--:R-:W-:-:S05]  /*6380*/  IMAD.WIDE R4, R24, 0x2, R16 ;  /* 0x0000000218047825 */ /* 0x008fca00078e0210 */
[----:B------:R4:W3:Y:S01]  /*6390*/  @!P2 LDG.E.U16 R10, [R4.64] ;  /* 0x00000004040aa981 */ /* 0x0008e2000c1e1500 */
[----:B------:R-:W-:Y:S01]  /*63a0*/  PRMT R9, RZ, 0x7610, R9 ;  /* 0x00007610ff097816 */ /* 0x000fe20000000009 */
[----:B----4-:R-:W-:Y:S02]  /*63b0*/  IMAD.MOV.U32 R4, RZ, RZ, R14 ;  /* 0x000000ffff047224 */ /* 0x010fe400078e000e */
[----:B------:R-:W-:Y:S01]  /*63c0*/  IMAD.MOV.U32 R5, RZ, RZ, R15 ;  /* 0x000000ffff057224 */ /* 0x000fe200078e000f */
[----:B------:R0:W-:Y:S04]  /*63d0*/  STL [R1+0x101c], R12 ;  /* 0x00101c0c01007387 */ /* 0x0001e80000100800 */
[----:B------:R-:W4:Y:S04]  /*63e0*/  LDL.LU R13, [R1+0x774] ;  /* 0x00077400010d7983 */ /* 0x000f280000300800 */
[----:B0-----:R-:W4:Y:S04]  /*63f0*/  LDL.LU R12, [R1+0x778] ;  /* 0x00077800010c7983 */ /* 0x001f280000300800 */
[----:B------:R-:W-:Y:S04]  /*6400*/  STL.64 [R1+0x4c8], R2 ;  /* 0x0004c80201007387 */ /* 0x000fe80000100a00 */
[----:B--2---:R0:W-:Y:S04]  /*6410*/  STL [R1+0x1020], R11 ;  /* 0x0010200b01007387 */ /* 0x0041e80000100800 */
[----:B0-----:R-:W2:Y:S04]  /*6420*/  LDL.LU R11, [R1+0x77c] ;  /* 0x00077c00010b7983 */ /* 0x001ea80000300800 */
[----:B------:R-:W2:Y:S04]  /*6430*/  LDL.LU R3, [R1+0x780] ;  /* 0x0007800001037983 */ /* 0x000ea80000300800 */
[----:B------:R-:W-:Y:S04]  /*6440*/  STL.64 [R1+0x4c0], R16 ;  /* 0x0004c01001007387 */ /* 0x000fe80000100a00 */
[----:B---3--:R0:W-:Y:S04]  /*6450*/  STL [R1+0x1024], R10 ;  /* 0x0010240a01007387 */ /* 0x0081e80000100800 */
[----:B0-----:R-:W3:Y:S04]  /*6460*/  LDL.LU R10, [R1+0x784] ;  /* 0x00078400010a7983 */ /* 0x001ee80000300800 */
[----:B------:R-:W2:Y:S04]  /*6470*/  LDL.LU R2, [R1+0x788] ;  /* 0x0007880001027983 */ /* 0x000ea80000300800 */
[----:B------:R0:W-:Y:S02]  /*6480*/  STL.64 [R1+0x4b8], R4 ;  /* 0x0004b80401007387 */ /* 0x0001e40000100a00 */
[----:B0-----:R-:W-:-:S05]  /*6490*/  IMAD.WIDE R4, R24, 0x2, R4 ;  /* 0x0000000218047825 */ /* 0x001fca00078e0204 */
[----:B------:R4:W2:Y:S01]  /*64a0*/  @!P2 LDG.E.U16 R9, [R4.64] ;  /* 0x000000040409a981 */ /* 0x0008a2000c1e1500 */
[----:B------:R-:W-:Y:S01]  /*64b0*/  PRMT R8, RZ, 0x7610, R8 ;  /* 0x00007610ff087816 */ /* 0x000fe20000000008 */
[----:B----4-:R-:W-:Y:S02]  /*64c0*/  IMAD.MOV.U32 R5, RZ, RZ, R13 ;  /* 0x000000ffff057224 */ /* 0x010fe400078e000d */
[----:B------:R-:W-:Y:S02]  /*64d0*/  IMAD.MOV.U32 R4, RZ, RZ, R12 ;  /* 0x000000ffff047224 */ /* 0x000fe400078e000c */
[----:B---3--:R-:W-:Y:S02]  /*64e0*/  IMAD.MOV.U32 R15, RZ, RZ, R10 ;  /* 0x000000ffff0f7224 */ /* 0x008fe400078e000a */
[----:B--2---:R-:W-:Y:S01]  /*64f0*/  IMAD.MOV.U32 R14, RZ, RZ, R2 ;  /* 0x000000ffff0e7224 */ /* 0x004fe200078e0002 */
[----:B------:R-:W-:Y:S04]  /*6500*/  STL [R1+0x1028], R9 ;  /* 0x0010280901007387 */ /* 0x000fe80000100800 */
[----:B------:R-:W2:Y:S04]  /*6510*/  LDL.LU R22, [R1+0x18] ;  /* 0x0000180001167983 */ /* 0x000ea80000300800 */
[----:B------:R0:W-:Y:S04]  /*6520*/  STL.64 [R1+0x4b0], R4 ;  /* 0x0004b00401007387 */ /* 0x0001e80000100a00 */
[----:B------:R-:W3:Y:S01]  /*6530*/  LDL.LU R25, [R1+0x490] ;  /* 0x0004900001197983 */ /* 0x000ee20000300800 */
[----:B0-----:R-:W-:-:S05]  /*6540*/  IMAD.WIDE R4, R24, 0x2, R4 ;  /* 0x0000000218047825 */ /* 0x001fca00078e0204 */
[----:B------:R0:W4:Y:S02]  /*6550*/  @!P2 LDG.E.U16 R8, [R4.64] ;  /* 0x000000040408a981 */ /* 0x000124000c1e1500 */
[----:B0-----:R-:W-:Y:S02]  /*6560*/  IMAD.MOV.U32 R4, RZ, RZ, R3 ;  /* 0x000000ffff047224 */ /* 0x001fe400078e0003 */
[----:B------:R-:W-:-:S05]  /*6570*/  IMAD.MOV.U32 R5, RZ, RZ, R11 ;  /* 0x000000ffff057224 */ /* 0x000fca00078e000b */
[----:B------:R-:W-:Y:S04]  /*6580*/  STL.64 [R1+0x4a8], R4 ;  /* 0x0004a80401007387 */ /* 0x000fe80000100a00 */
[----:B------:R-:W3:Y:S04]  /*6590*/  LDL.LU R3, [R1+0x570] ;  /* 0x0005700001037983 */ /* 0x000ee80000300800 */
[----:B------:R-:W3:Y:S04]  /*65a0*/  LDL.LU R12, [R1+0x78c] ;  /* 0x00078c00010c7983 */ /* 0x000ee80000300800 */
[----:B------:R-:W3:Y:S04]  /*65b0*/  LDL.LU R11, [R1+0x790] ;  /* 0x00079000010b7983 */ /* 0x000ee80000300800 */
[----:B------:R-:W4:Y:S04]  /*65c0*/  LDL.LU R16, [R1+0x53c] ;  /* 0x00053c0001107983 */ /* 0x000f280000300800 */
[----:B------:R-:W-:Y:S04]  /*65d0*/  STL.64 [R1+0x4a0], R14 ;  /* 0x0004a00e01007387 */ /* 0x000fe80000100a00 */
[----:B------:R-:W4:Y:S04]  /*65e0*/  LDL.LU R23, [R1+0x538] ;  /* 0x0005380001177983 */ /* 0x000f280000300800 */
[----:B------:R0:W-:Y:S04]  /*65f0*/  STS.U16 [R0+0x2200], R26 ;  /* 0x0022001a00007388 */ /* 0x0001e80000000400 */
[----:B0-----:R-:W0:Y:S01]  /*6600*/  S2R R26, SR_TID.X ;  /* 0x00000000001a7919 */ /* 0x001e220000002100 */
[----:B------:R-:W-:Y:S01]  /*6610*/  PRMT R7, RZ, 0x7610, R7 ;  /* 0x00007610ff077816 */ /* 0x000fe20000000007 */
[----:B------:R-:W-:-:S02]  /*6620*/  IMAD.WIDE R4, R24, 0x2, R4 ;  /* 0x0000000218047825 */ /* 0x000fc400078e0204 */
[----:B------:R-:W-:Y:S04]  /*6630*/  STS.U16 [R0+0x4000], R27 ;  /* 0x0040001b00007388 */ /* 0x000fe80000000400 */
[----:B------:R-:W-:Y:S04]  /*6640*/  STS.U16 [R0+0x4200], R29 ;  /* 0x0042001d00007388 */ /* 0x000fe80000000400 */
[----:B------:R1:W4:Y:S04]  /*6650*/  @!P2 LDG.E.U16 R7, [R4.64] ;  /* 0x000000040407a981 */ /* 0x000328000c1e1500 */
[----:B------:R0:W-:Y:S01]  /*6660*/  STS.U16 [R0+0x6000], R6 ;  /* 0x0060000600007388 */ /* 0x0001e20000000400 */
[----:B-1----:R-:W-:Y:S01]  /*6670*/  IMAD.WIDE R4, R24, 0x2, R14 ;  /* 0x0000000218047825 */ /* 0x002fe200078e020e */
[----:B0-----:R-:W-:-:S02]  /*6680*/  LOP3.LUT R26, R26, 0xff, RZ, 0xc0, !PT ;  /* 0x000000ff1a1a7812 */ /* 0x001fc400078ec0ff */
[----:B------:R-:W-:-:S03]  /*6690*/  PRMT R6, RZ, 0x7610, R6 ;  /* 0x00007610ff067816 */ /* 0x000fc60000000006 */
[----:B------:R-:W-:-:S03]  /*66a0*/  IMAD.SHL.U32 R2, R26, 0x2, RZ ;  /* 0x000000021a027824 */ /* 0x000fc600078e00ff */
[----:B------:R0:W4:Y:S02]  /*66b0*/  @!P2 LDG.E.U16 R6, [R4.64] ;  /* 0x000000040406a981 */ /* 0x000124000c1e1500 */
[----:B0-----:R-:W-:Y:S02]  /*66c0*/  PRMT R5, RZ, 0x7610, R5 ;  /* 0x00007610ff057816 */ /* 0x001fe40000000005 */
[----:B--2---:R3:W-:Y:S02]  /*66d0*/  STS.U16 [R0+0x6200], R22 ;  /* 0x0062001600007388 */ /* 0x0047e40000000400 */
[----:B---3--:R-:W-:Y:S02]  /*66e0*/  IMAD.MOV.U32 R22, RZ, RZ, R11 ;  /* 0x000000ffff167224 */ /* 0x008fe400078e000b */
[----:B----4-:R0:W-:Y:S04]  /*66f0*/  STL [R1+0x102c], R23 ;  /* 0x00102c1701007387 */ /* 0x0101e80000100800 */
[----:B------:R-:W2:Y:S04]  /*6700*/  LDL.LU R27, [R1+0x58] ;  /* 0x00005800011b7983 */ /* 0x000ea80000300800 */
[----:B------:R-:W3:Y:S04]  /*6710*/  LDL.LU R29, [R1+0x54] ;  /* 0x00005400011d7983 */ /* 0x000ee80000300800 */
[----:B------:R-:W4:Y:S04]  /*6720*/  LDL.LU R10, [R1+0x794] ;  /* 0x00079400010a7983 */ /* 0x000f280000300800 */
[----:B------:R-:W2:Y:S01]  /*6730*/  LDL.LU R9, [R1+0x798] ;  /* 0x0007980001097983 */ /* 0x000ea20000300800 */
[----:B0-----:R-:W-:-:S03]  /*6740*/  IMAD.MOV.U32 R23, RZ, RZ, R12 ;  /* 0x000000ffff177224 */ /* 0x001fc600078e000c */
[----:B------:R-:W3:Y:S04]  /*6750*/  LDL.LU R13, [R1+0x14] ;  /* 0x00001400010d7983 */ /* 0x000ee80000300800 */
[----:B------:R-:W3:Y:S04]  /*6760*/  LDL.LU R14, [R1+0x10] ;  /* 0x00001000010e7983 */ /* 0x000ee80000300800 */
[----:B------:R-:W3:Y:S04]  /*6770*/  LDL.LU R15, [R1+0x56c] ;  /* 0x00056c00010f7983 */ /* 0x000ee80000300800 */
[----:B------:R-:W3:Y:S04]  /*6780*/  LDL.LU R17, [R1+0x568] ;  /* 0x0005680001117983 */ /* 0x000ee80000300800 */
[----:B------:R-:W3:Y:S04]  /*6790*/  LDL.LU R18, [R1+0x534] ;  /* 0x0005340001127983 */ /* 0x000ee80000300800 */
[----:B------:R-:W3:Y:S04]  /*67a0*/  LDL.LU R19, [R1+0x530] ;  /* 0x0005300001137983 */ /* 0x000ee80000300800 */
[----:B------:R-:W3:Y:S04]  /*67b0*/  LDL.LU R21, [R1+0x50] ;  /* 0x0000500001157983 */ /* 0x000ee80000300800 */
[----:B------:R-:W3:Y:S04]  /*67c0*/  LDL.LU R26, [R1+0x4c] ;  /* 0x00004c00011a7983 */ /* 0x000ee80000300800 */
[----:B------:R0:W-:Y:S02]  /*67d0*/  STL.64 [R1+0x498], R22 ;  /* 0x0004981601007387 */ /* 0x0001e40000100a00 */
[----:B0-----:R-:W-:-:S05]  /*67e0*/  IMAD.WIDE R22, R24, 0x2, R22 ;  /* 0x0000000218167825 */ /* 0x001fca00078e0216 */
[----:B------:R0:W3:Y:S04]  /*67f0*/  @!P2 LDG.E.U16 R5, [R22.64] ;  /* 0x000000041605a981 */ /* 0x0000e8000c1e1500 */
[----:B0-----:R-:W3:Y:S01]  /*6800*/  LDL.LU R23, [R1+0x102c] ;  /* 0x00102c0001177983 */ /* 0x001ee20000300800 */
[----:B------:R-:W-:Y:S02]  /*6810*/  LOP3.LUT R2, R2, 0x10, RZ, 0x3c, !PT ;  /* 0x0000001002027812 */ /* 0x000fe400078e3cff */
[----:B------:R-:W-:-:S03]  /*6820*/  LOP3.LUT R28, R28, 0xff, RZ, 0xc0, !PT ;  /* 0x000000ff1c1c7812 */ /* 0x000fc600078ec0ff */
[----:B------:R-:W-:Y:S04]  /*6830*/  STS.U16 [R2+0x400], R25 ;  /* 0x0004001902007388 */ /* 0x000fe80000000400 */
[----:B------:R-:W-:Y:S04]  /*6840*/  STS.U16 [R2+0x600], R3 ;  /* 0x0006000302007388 */ /* 0x000fe80000000400 */
[----:B------:R-:W-:Y:S01]  /*6850*/  STS.U16 [R2+0x2400], R16 ;  /* 0x0024001002007388 */ /* 0x000fe20000000400 */
[----:B------:R-:W-:Y:S01]  /*6860*/  PRMT R4, RZ, 0x7610, R4 ;  /* 0x00007610ff047816 */ /* 0x000fe20000000004 */
[----:B----4-:R-:W-:-:S02]  /*6870*/  IMAD.MOV.U32 R11, RZ, RZ, R10 ;  /* 0x000000ffff0b7224 */ /* 0x010fc400078e000a */
[----:B--2---:R-:W-:-:S05]  /*6880*/  IMAD.MOV.U32 R10, RZ, RZ, R9 ;  /* 0x000000ffff0a7224 */ /* 0x004fca00078e0009 */
[----:B------:R0:W-:Y:S04]  /*6890*/  STL.64 [R1+0x490], R10 ;  /* 0x0004900a01007387 */ /* 0x0001e80000100a00 */
[----:B------:R-:W2:Y:S01]  /*68a0*/  LDL.LU R22, [R1+0xc] ;  /* 0x00000c0001167983 */ /* 0x000ea20000300800 */
[----:B0-----:R-:W-:-:S03]  /*68b0*/  IMAD.WIDE R10, R24, 0x2, R10 ;  /* 0x00000002180a7825 */ /* 0x001fc600078e020a */
[----:B------:R-:W4:Y:S04]  /*68c0*/  LDL.LU R24, [R1+0x8] ;  /* 0x0000080001187983 */ /* 0x000f280000300800 */
[----:B------:R-:W4:Y:S04]  /*68d0*/  LDL.LU R25, [R1+0x564] ;  /* 0x0005640001197983 */ /* 0x000f280000300800 */
[----:B------:R0:W4:Y:S04]  /*68e0*/  @!P2 LDG.E.U16 R4, [R10.64] ;  /* 0x000000040a04a981 */ /* 0x000128000c1e1500 */
[----:B---3--:R1:W-:Y:S04]  /*68f0*/  STS.U16 [R2+0x2600], R23 ;  /* 0x0026001702007388 */ /* 0x0083e80000000400 */
[----:B------:R3:W-:Y:S04]  /*6900*/  STS.U16 [R2+0x4400], R27 ;  /* 0x0044001b02007388 */ /* 0x0007e80000000400 */
[----:B-1----:R-:W4:Y:S01]  /*6910*/  LDL.LU R23, [R1+0x560] ;  /* 0x0005600001177983 */ /* 0x002f220000300800 */
[----:B---3--:R-:W-:-:S03]  /*6920*/  IMAD.SHL.U32 R27, R28, 0x2, RZ ;  /* 0x000000021c1b7824 */ /* 0x008fc600078e00ff */
[----:B------:R1:W-:Y:S02]  /*6930*/  STS.U16 [R2+0x4600], R29 ;  /* 0x0046001d02007388 */ /* 0x0003e40000000400 */
[C---:B------:R-:W-:Y:S02]  /*6940*/  LOP3.LUT R16, R27.reuse, 0x20, RZ, 0x3c, !PT ;  /* 0x000000201b107812 */ /* 0x040fe400078e3cff */
[----:B------:R-:W3:Y:S04]  /*6950*/  LDL.LU R28, [R1+0x52c] ;  /* 0x00052c00011c7983 */ /* 0x000ee80000300800 */
[----:B------:R-:W-:Y:S04]  /*6960*/  STS.U16 [R2+0x6400], R13 ;  /* 0x0064000d02007388 */ /* 0x000fe80000000400 */
[----:B-1----:R-:W3:Y:S04]  /*6970*/  LDL.LU R29, [R1+0x528] ;  /* 0x00052800011d7983 */ /* 0x002ee80000300800 */
[----:B------:R1:W-:Y:S04]  /*6980*/  STS.U16 [R2+0x6600], R14 ;  /* 0x0066000e02007388 */ /* 0x0003e80000000400 */
[----:B------:R-:W3:Y:S04]  /*6990*/  LDL.LU R3, [R1+0x44] ;  /* 0x0000440001037983 */ /* 0x000ee80000300800 */
[----:B------:R0:W-:Y:S04]  /*69a0*/  STS.U16 [R16+0x800], R15 ;  /* 0x0008000f10007388 */ /* 0x0001e80000000400 */
[----:B-1----:R-:W3:Y:S04]  /*69b0*/  LDL.LU R2, [R1+0x40] ;  /* 0x0000400001027983 */ /* 0x002ee80000300800 */
[----:B0-----:R-:W3:Y:S04]  /*69c0*/  LDL.LU R15, [R1+0x4] ;  /* 0x00000400010f7983 */ /* 0x001ee80000300800 */
[----:B------:R-:W3:Y:S04]  /*69d0*/  LDL.LU R10, [R1] ;  /* 0x00000000010a7983 */ /* 0x000ee80000300800 */
[----:B------:R-:W-:Y:S04]  /*69e0*/  STS.U16 [R16+0xa00], R17 ;  /* 0x000a001110007388 */ /* 0x000fe80000000400 */
[----:B------:R-:W-:Y:S04]  /*69f0*/  STS.U16 [R16+0x2800], R18 ;  /* 0x0028001210007388 */ /* 0x000fe80000000400 */
[----:B------:R-:W3:Y:S01]  /*6a00*/  LDL.LU R11, [R1+0x55c] ;  /* 0x00055c00010b7983 */ /* 0x000ee20000300800 */
[----:B------:R-:W-:-:S03]  /*6a10*/  LOP3.LUT R9, R27, 0x30, RZ, 0x3c, !PT ;  /* 0x000000301b097812 */ /* 0x000fc600078e3cff */
[----:B------:R-:W-:Y:S04]  /*6a20*/  STS.U16 [R16+0x2a00], R19 ;  /* 0x002a001310007388 */ /* 0x000fe80000000400 */
[----:B------:R-:W3:Y:S04]  /*6a30*/  LDL.LU R12, [R1+0x558] ;  /* 0x00055800010c7983 */ /* 0x000ee80000300800 */
[----:B------:R-:W-:Y:S04]  /*6a40*/  STS.U16 [R16+0x4800], R21 ;  /* 0x0048001510007388 */ /* 0x000fe80000000400 */
[----:B------:R-:W3:Y:S04]  /*6a50*/  LDL.LU R13, [R1+0x524] ;  /* 0x00052400010d7983 */ /* 0x000ee80000300800 */
[----:B------:R0:W-:Y:S04]  /*6a60*/  STS.U16 [R16+0x4a00], R26 ;  /* 0x004a001a10007388 */ /* 0x0001e80000000400 */
[----:B------:R-:W3:Y:S04]  /*6a70*/  LDL.LU R14, [R1+0x520] ;  /* 0x00052000010e7983 */ /* 0x000ee80000300800 */
[----:B0-----:R-:W3:Y:S04]  /*6a80*/  LDL.LU R26, [R1+0x38] ;  /* 0x00003800011a7983 */ /* 0x001ee80000300800 */
[----:B------:R-:W3:Y:S01]  /*6a90*/  LDL.LU R27, [R1+0x34] ;  /* 0x00003400011b7983 */ /* 0x000ee20000300800 */
[----:B------:R-:W-:-:S03]  /*6aa0*/  IMAD.SHL.U32 R20, R20, 0x2, RZ ;  /* 0x0000000214147824 */ /* 0x000fc600078e00ff */
[----:B--2---:R-:W-:Y:S04]  /*6ab0*/  STS.U16 [R16+0x6800], R22 ;  /* 0x0068001610007388 */ /* 0x004fe80000000400 */
[----:B----4-:R0:W-:Y:S04]  /*6ac0*/  STS.U16 [R16+0x6a00], R24 ;  /* 0x006a001810007388 */ /* 0x0101e80000000400 */
[----:B------:R1:W-:Y:S04]  /*6ad0*/  STS.U16 [R9+0xc00], R25 ;  /* 0x000c001909007388 */ /* 0x0003e80000000400 */
[----:B0-----:R-:W2:Y:S04]  /*6ae0*/  LDL.LU R16, [R1+0x554] ;  /* 0x0005540001107983 */ /* 0x001ea80000300800 */
[----:B------:R-:W4:Y:S04]  /*6af0*/  LDL.LU R17, [R1+0x550] ;  /* 0x0005500001117983 */ /* 0x000f280000300800 */
[----:B------:R-:W2:Y:S04]  /*6b00*/  LDL.LU R18, [R1+0x51c] ;  /* 0x00051c0001127983 */ /* 0x000ea80000300800 */
[----:B------:R-:W2:Y:S04]  /*6b10*/  LDL.LU R19, [R1+0x518] ;  /* 0x0005180001137983 */ /* 0x000ea80000300800 */
[----:B------:R-:W2:Y:S04]  /*6b20*/  LDL.LU R24, [R1+0x30] ;  /* 0x0000300001187983 */ /* 0x000ea80000300800 */
[----:B-1----:R-:W2:Y:S04]  /*6b30*/  LDL.LU R25, [R1+0x2c] ;  /* 0x00002c0001197983 */ /* 0x002ea80000300800 */
[----:B------:R-:W2:Y:S04]  /*6b40*/  LDL.LU R21, [R1+0x54c] ;  /* 0x00054c0001157983 */ /* 0x000ea80000300800 */
[----:B------:R-:W2:Y:S04]  /*6b50*/  LDL.LU R22, [R1+0x548] ;  /* 0x0005480001167983 */ /* 0x000ea80000300800 */
[----:B------:R0:W-:Y:S04]  /*6b60*/  STS.U16 [R9+0xe00], R23 ;  /* 0x000e001709007388 */ /* 0x0001e80000000400 */
[----:B---3--:R1:W-:Y:S04]  /*6b70*/  STS.U16 [R9+0x2c00], R28 ;  /* 0x002c001c09007388 */ /* 0x0083e80000000400 */
[----:B0-----:R-:W3:Y:S04]  /*6b80*/  LDL.LU R23, [R1+0x4e4] ;  /* 0x0004e40001177983 */ /* 0x001ee80000300800 */
[----:B------:R0:W-:Y:S04]  /*6b90*/  STS.U16 [R9+0x2e00], R29 ;  /* 0x002e001d09007388 */ /* 0x0001e80000000400 */
[----:B-1----:R-:W2:Y:S04]  /*6ba0*/  LDL.LU R28, [R1+0x6c] ;  /* 0x00006c00011c7983 */ /* 0x002ea80000300800 */
[----:B------:R1:W-:Y:S04]  /*6bb0*/  STS.U16 [R9+0x4c00], R3 ;  /* 0x004c000309007388 */ /* 0x0003e80000000400 */
[----:B0-----:R-:W2:Y:S04]  /*6bc0*/  LDL.LU R29, [R1+0x28] ;  /* 0x00002800011d7983 */ /* 0x001ea80000300800 */
[----:B------:R0:W-:Y:S04]  /*6bd0*/  STS.U16 [R9+0x4e00], R2 ;  /* 0x004e000209007388 */ /* 0x0001e80000000400 */
[----:B-1----:R-:W2:Y:S04]  /*6be0*/  LDL.LU R3, [R1+0x5c] ;  /* 0x00005c0001037983 */ /* 0x002ea80000300800 */
[----:B------:R1:W-:Y:S04]  /*6bf0*/  STS.U16 [R9+0x6c00], R15 ;  /* 0x006c000f09007388 */ /* 0x0003e80000000400 */
[----:B0-----:R-:W2:Y:S01]  /*6c00*/  LDL.LU R2, [R1+0x20] ;  /* 0x0000200001027983 */ /* 0x001ea20000300800 */
[----:B-1----:R-:W-:-:S03]  /*6c10*/  LOP3.LUT R15, R20, 0x40, RZ, 0x3c, !PT ;  /* 0x00000040140f7812 */ /* 0x002fc600078e3cff */
[----:B------:R0:W-:Y:S04]  /*6c20*/  STS.U16 [R9+0x6e00], R10 ;  /* 0x006e000a09007388 */ /* 0x0001e80000000400 */
[----:B------:R1:W-:Y:S04]  /*6c30*/  STS.U16 [R15+0x1000], R11 ;  /* 0x0010000b0f007388 */ /* 0x0003e80000000400 */
[----:B0-----:R-:W2:Y:S04]  /*6c40*/  LDL.LU R9, [R1+0x1028] ;  /* 0x0010280001097983 */ /* 0x001ea80000300800 */
[----:B------:R-:W2:Y:S04]  /*6c50*/  LDL.LU R10, [R1+0x1024] ;  /* 0x00102400010a7983 */ /* 0x000ea80000300800 */
[----:B-1----:R-:W2:Y:S04]  /*6c60*/  LDL.LU R11, [R1+0x1020] ;  /* 0x00102000010b7983 */ /* 0x002ea80000300800 */
[----:B------:R0:W-:Y:S04]  /*6c70*/  STS.U16 [R15+0x1200], R12 ;  /* 0x0012000c0f007388 */ /* 0x0001e80000000400 */
[----:B------:R1:W-:Y:S04]  /*6c80*/  STS.U16 [R15+0x3000], R13 ;  /* 0x0030000d0f007388 */ /* 0x0003e80000000400 */
[----:B------:R1:W-:Y:S04]  /*6c90*/  STS.U16 [R15+0x3200], R14 ;  /* 0x0032000e0f007388 */ /* 0x0003e80000000400 */
[----:B0-----:R-:W2:Y:S04]  /*6ca0*/  LDL.LU R12, [R1+0x101c] ;  /* 0x00101c00010c7983 */ /* 0x001ea80000300800 */
[----:B-1----:R-:W2:Y:S04]  /*6cb0*/  LDL.LU R13, [R1+0x1018] ;  /* 0x00101800010d7983 */ /* 0x002ea80000300800 */
[----:B------:R-:W2:Y:S04]  /*6cc0*/  LDL.LU R14, [R1+0x1014] ;  /* 0x00101400010e7983 */ /* 0x000ea80000300800 */
[----:B------:R0:W-:Y:S04]  /*6cd0*/  STS.U16 [R15+0x5000], R26 ;  /* 0x0050001a0f007388 */ /* 0x0001e80000000400 */
[----:B------:R1:W-:Y:S04]  /*6ce0*/  STS.U16 [R15+0x5200], R27 ;  /* 0x0052001b0f007388 */ /* 0x0003e80000000400 */
[----:B0-----:R-:W2:Y:S04]  /*6cf0*/  LDL.LU R26, [R1+0x1010] ;  /* 0x00101000011a7983 */ /* 0x001ea80000300800 */
[----:B-1----:R-:W2:Y:S01]  /*6d00*/  LDL.LU R27, [R1+0x100c] ;  /* 0x00100c00011b7983 */ /* 0x002ea20000300800 */
[----:B------:R-:W-:-:S03]  /*6d10*/  LOP3.LUT R20, R20, 0x50, RZ, 0x3c, !PT ;  /* 0x0000005014147812 */ /* 0x000fc600078e3cff */
[----:B--2---:R0:W-:Y:S04]  /*6d20*/  STS.U16 [R15+0x7000], R27 ;  /* 0x0070001b0f007388 */ /* 0x0041e80000000400 */
[----:B------:R1:W-:Y:S04]  /*6d30*/  STS.U16 [R15+0x7200], R26 ;  /* 0x0072001a0f007388 */ /* 0x0003e80000000400 */
[----:B------:R2:W-:Y:S04]  /*6d40*/  STS.U16 [R20+0x1400], R16 ;  /* 0x0014001014007388 */ /* 0x0005e80000000400 */
[----:B0-----:R-:W3:Y:S04]  /*6d50*/  LDL.LU R27, [R1+0x68] ;  /* 0x00006800011b7983 */ /* 0x001ee80000300800 */
[----:B-1----:R-:W3:Y:S04]  /*6d60*/  LDL.LU R15, [R1+0x1008] ;  /* 0x00100800010f7983 */ /* 0x002ee80000300800 */
[----:B------:R-:W3:Y:S04]  /*6d70*/  LDL.LU R26, [R1+0x540] ;  /* 0x00054000011a7983 */ /* 0x000ee80000300800 */
[----:B--2---:R-:W2:Y:S04]  /*6d80*/  LDL.LU R16, [R1+0x1004] ;  /* 0x0010040001107983 */ /* 0x004ea80000300800 */
[----:B----4-:R0:W-:Y:S04]  /*6d90*/  STS.U16 [R20+0x1600], R17 ;  /* 0x0016001114007388 */ /* 0x0101e80000000400 */
[----:B------:R1:W-:Y:S04]  /*6da0*/  STS.U16 [R20+0x3400], R18 ;  /* 0x0034001214007388 */ /* 0x0003e80000000400 */
[----:B------:R4:W-:Y:S04]  /*6db0*/  STS.U16 [R20+0x3600], R19 ;  /* 0x0036001314007388 */ /* 0x0009e80000000400 */
[----:B0-----:R-:W2:Y:S04]  /*6dc0*/  LDL.LU R17, [R1+0x1000] ;  /* 0x0010000001117983 */ /* 0x001ea80000300800 */
[----:B-1----:R-:W2:Y:S04]  /*6dd0*/  LDL.LU R18, [R1+0xffc] ;  /* 0x000ffc0001127983 */ /* 0x002ea80000300800 */
[----:B----4-:R-:W4:Y:S04]  /*6de0*/  LDL.LU R19, [R1+0xff8] ;  /* 0x000ff80001137983 */ /* 0x010f280000300800 */
[----:B------:R0:W-:Y:S04]  /*6df0*/  STS.U16 [R20+0x5400], R24 ;  /* 0x0054001814007388 */ /* 0x0001e80000000400 */
[----:B------:R1:W-:Y:S04]  /*6e00*/  STS.U16 [R20+0x5600], R25 ;  /* 0x0056001914007388 */ /* 0x0003e80000000400 */
[----:B0-----:R-:W2:Y:S04]  /*6e10*/  LDL.LU R24, [R1+0xff4] ;  /* 0x000ff40001187983 */ /* 0x001ea80000300800 */
[----:B-1----:R-:W2:Y:S04]  /*6e20*/  LDL.LU R25, [R1+0xff0] ;  /* 0x000ff00001197983 */ /* 0x002ea80000300800 */
[----:B--2---:R0:W-:Y:S04]  /*6e30*/  STS.U16 [R20+0x7400], R25 ;  /* 0x0074001914007388 */ /* 0x0041e80000000400 */
[----:B------:R1:W-:Y:S04]  /*6e40*/  STS.U16 [R20+0x7600], R24 ;  /* 0x0076001814007388 */ /* 0x0003e80000000400 */
[----:B0-----:R-:W2:Y:S01]  /*6e50*/  LDL.LU R25, [R1+0x544] ;  /* 0x0005440001197983 */ /* 0x001ea20000300800 */
[----:B-1----:R-:W-:-:S03]  /*6e60*/  LOP3.LUT R24, R0, 0x60, RZ, 0x3c, !PT ;  /* 0x0000006000187812 */ /* 0x002fc600078e3cff */
[----:B------:R-:W2:Y:S04]  /*6e70*/  LDL.LU R20, [R1+0xfec] ;  /* 0x000fec0001147983 */ /* 0x000ea80000300800 */
[----:B------:R0:W-:Y:S04]  /*6e80*/  STS.U16 [R24+0x1800], R21 ;  /* 0x0018001518007388 */ /* 0x0001e80000000400 */
[----:B------:R1:W-:Y:S04]  /*6e90*/  STS.U16 [R24+0x1a00], R22 ;  /* 0x001a001618007388 */ /* 0x0003e80000000400 */
[----:B---3--:R3:W-:Y:S04]  /*6ea0*/  STS.U16 [R24+0x3800], R23 ;  /* 0x0038001718007388 */ /* 0x0087e80000000400 */
[----:B0-----:R-:W2:Y:S04]  /*6eb0*/  LDL.LU R21, [R1+0xfe8] ;  /* 0x000fe80001157983 */ /* 0x001ea80000300800 */
[----:B-1----:R-:W2:Y:S04]  /*6ec0*/  LDL.LU R22, [R1+0xfe4] ;  /* 0x000fe40001167983 */ /* 0x002ea80000300800 */
[----:B---3--:R-:W3:Y:S04]  /*6ed0*/  LDL.LU R23, [R1+0xfe0] ;  /* 0x000fe00001177983 */ /* 0x008ee80000300800 */
[----:B------:R0:W-:Y:S04]  /*6ee0*/  STS.U16 [R24+0x3a00], R28 ;  /* 0x003a001c18007388 */ /* 0x0001e80000000400 */
[----:B------:R1:W-:Y:S04]  /*6ef0*/  STS.U16 [R24+0x5800], R29 ;  /* 0x0058001d18007388 */ /* 0x0003e80000000400 */
[----:B0-----:R-:W2:Y:S04]  /*6f00*/  LDL.LU R28, [R1+0xfdc] ;  /* 0x000fdc00011c7983 */ /* 0x001ea80000300800 */
[----:B-1----:R-:W2:Y:S01]  /*6f10*/  LDL.LU R29, [R1+0xfd8] ;  /* 0x000fd800011d7983 */ /* 0x002ea20000300800 */
[----:B------:R-:W-:-:S03]  /*6f20*/  LOP3.LUT R0, R0, 0x70, RZ, 0x3c, !PT ;  /* 0x0000007000007812 */ /* 0x000fc600078e3cff */
[----:B--2---:R0:W-:Y:S04]  /*6f30*/  STS.U16 [R24+0x5a00], R29 ;  /* 0x005a001d18007388 */ /* 0x0041e80000000400 */
[----:B0-----:R-:W4:Y:S04]  /*6f40*/  LDL.LU R29, [R1+0xfd4] ;  /* 0x000fd400011d7983 */ /* 0x001f280000300800 */
[----:B---3--:R-:W-:Y:S04]  /*6f50*/  STS.U16 [R24+0x7800], R23 ;  /* 0x0078001718007388 */ /* 0x008fe80000000400 */
[----:B------:R-:W-:Y:S04]  /*6f60*/  STS.U16 [R24+0x7a00], R22 ;  /* 0x007a001618007388 */ /* 0x000fe80000000400 */
[----:B------:R-:W-:Y:S04]  /*6f70*/  STS.U16 [R0+0x1c00], R25 ;  /* 0x001c001900007388 */ /* 0x000fe80000000400 */
[----:B------:R-:W-:Y:S04]  /*6f80*/  STS.U16 [R0+0x1e00], R26 ;  /* 0x001e001a00007388 */ /* 0x000fe80000000400 */
[----:B------:R-:W-:Y:S04]  /*6f90*/  STS.U16 [R0+0x3c00], R27 ;  /* 0x003c001b00007388 */ /* 0x000fe80000000400 */
[----:B------:R-:W-:Y:S04]  /*6fa0*/  STS.U16 [R0+0x3e00], R3 ;  /* 0x003e000300007388 */ /* 0x000fe80000000400 */
[----:B------:R-:W-:Y:S04]  /*6fb0*/  STS.U16 [R0+0x5c00], R2 ;  /* 0x005c000200007388 */ /* 0x000fe80000000400 */
[----:B------:R0:W-:Y:S04]  /*6fc0*/  STS.U16 [R0+0x5e00], R28 ;  /* 0x005e001c00007388 */ /* 0x0001e80000000400 */
[----:B0-----:R-:W2:Y:S04]  /*6fd0*/  LDL.LU R28, [R1+0xfd0] ;  /* 0x000fd000011c7983 */ /* 0x001ea80000300800 */
[----:B------:R-:W3:Y:S04]  /*6fe0*/  LDL R3, [R1+0x474] ;  /* 0x0004740001037983 */ /* 0x000ee80000100800 */
[----:B------:R-:W-:Y:S04]  /*6ff0*/  STS.U16 [R0+0x7c00], R21 ;  /* 0x007c001500007388 */ /* 0x000fe80000000400 */
[----:B------:R-:W-:Y:S04]  /*7000*/  STS.U16 [R0+0x7e00], R20 ;  /* 0x007e001400007388 */ /* 0x000fe80000000400 */
[----:B----4-:R-:W-:Y:S04]  /*7010*/  STS.U16 [R29+0x8000], R19 ;  /* 0x008000131d007388 */ /* 0x010fe80000000400 */
[----:B------:R-:W-:Y:S04]  /*7020*/  STS.U16 [R29+0x8200], R18 ;  /* 0x008200121d007388 */ /* 0x000fe80000000400 */
        /* <DEDUP_REMOVED lines=14> */
[----:B------:R-:W-:Y:S06]  /*7110*/  BAR.SYNC.DEFER_BLOCKING 0x0 ;  /* 0x0000000000007b1d */ /* 0x000fec0000010000 */
[----:B---3--:R-:W0:Y:S04]  /*7120*/  LDSM.16.M88.4 R20, [R3+0x8400] ;  /* 0x008400000314783b */ /* 0x008e280000000200 */
[----:B------:R-:W1:Y:S04]  /*7130*/  LDSM.16.M88.4 R12, [R3+0x8800] ;  /* 0x00880000030c783b */ /* 0x000e680000000200 */
[----:B------:R-:W-:Y:S04]  /*7140*/  STL [R1+0x834], R29 ;  /* 0x0008341d01007387 */ /* 0x000fe80000100800 */
[----:B------:R-:W3:Y:S04]  /*7150*/  LDSM.16.M88.4 R24, [R3+0x8000] ;  /* 0x008000000318783b */ /* 0x000ee80000000200 */
[----:B--2---:R-:W-:Y:S04]  /*7160*/  LDSM.16.MT88.4 R8, [R28] ;  /* 0x000000001c08783b */ /* 0x004fe80000004200 */
[----:B------:R-:W-:Y:S04]  /*7170*/  LDSM.16.M88.4 R16, [R3+0x9800] ;  /* 0x009800000310783b */ /* 0x000fe80000000200 */
[----:B0-----:R-:W-:Y:S01]  /*7180*/  STL.64 [R1+0x50], R20 ;  /* 0x0000501401007387 */ /* 0x001fe20000100a00 */
[----:B------:R-:W-:-:S02]  /*7190*/  IMAD.MOV.U32 R5, RZ, RZ, R20 ;  /* 0x000000ffff057224 */ /* 0x000fc400078e0014 */
[----:B------:R-:W-:Y:S01]  /*71a0*/  IMAD.MOV.U32 R4, RZ, RZ, R21 ;  /* 0x000000ffff047224 */ /* 0x000fe200078e0015 */
[----:B------:R-:W-:Y:S01]  /*71b0*/  STL.64 [R1+0x58], R22 ;  /* 0x0000581601007387 */ /* 0x000fe20000100a00 */
[----:B-1----:R-:W-:Y:S02]  /*71c0*/  IMAD.MOV.U32 R2, RZ, RZ, R12 ;  /* 0x000000ffff027224 */ /* 0x002fe400078e000c */
[----:B------:R-:W-:Y:S01]  /*71d0*/  IMAD.MOV.U32 R0, RZ, RZ, R13 ;  /* 0x000000ffff007224 */ /* 0x000fe200078e000d */
[----:B------:R-:W-:Y:S04]  /*71e0*/  STL.64 [R1+0x40], R12 ;  /* 0x0000400c01007387 */ /* 0x000fe80000100a00 */
[----:B------:R-:W0:Y:S04]  /*71f0*/  LDSM.16.M88.4 R20, [R3+0x8c00] ;  /* 0x008c00000314783b */ /* 0x000e280000000200 */
[----:B------:R-:W-:Y:S04]  /*7200*/  STL.64 [R1+0x48], R14 ;  /* 0x0000480e01007387 */ /* 0x000fe80000100a00 */
[----:B------:R-:W1:Y:S04]  /*7210*/  LDSM.16.M88.4 R12, [R3+0x9000] ;  /* 0x00900000030c783b */ /* 0x000e680000000200 */
[----:B---3--:R-:W-:Y:S04]  /*7220*/  STL.64 [R1+0x60], R24 ;  /* 0x0000601801007387 */ /* 0x008fe80000100a00 */
[----:B------:R-:W-:Y:S04]  /*7230*/  STL.64 [R1+0x68], R26 ;  /* 0x0000681a01007387 */ /* 0x000fe80000100a00 */
[----:B0-----:R-:W-:Y:S04]  /*7240*/  STL.64 [R1+0x30], R20 ;  /* 0x0000301401007387 */ /* 0x001fe80000100a00 */
[----:B------:R-:W-:Y:S04]  /*7250*/  STL.64 [R1+0x38], R22 ;  /* 0x0000381601007387 */ /* 0x000fe80000100a00 */
[----:B-1----:R-:W-:Y:S04]  /*7260*/  STL.64 [R1+0x20], R12 ;  /* 0x0000200c01007387 */ /* 0x002fe80000100a00 */
[----:B------:R-:W-:Y:S04]  /*7270*/  STL.64 [R1+0x28], R14 ;  /* 0x0000280e01007387 */ /* 0x000fe80000100a00 */
[----:B------:R0:W-:Y:S02]  /*7280*/  STL.64 [R1+0xfb0], R20 ;  /* 0x000fb01401007387 */ /* 0x0001e40000100a00 */
[----:B0-----:R-:W-:-:S02]  /*7290*/  IMAD.MOV.U32 R20, RZ, RZ, R5 ;  /* 0x000000ffff147224 */ /* 0x001fc400078e0005 */
[----:B------:R-:W-:Y:S02]  /*72a0*/  IMAD.MOV.U32 R21, RZ, RZ, R4 ;  /* 0x000000ffff157224 */ /* 0x000fe400078e0004 */
[----:B------:R-:W0:Y:S04]  /*72b0*/  LDSM.16.M88.4 R4, [R3+0x9400] ;  /* 0x009400000304783b */ /* 0x000e280000000200 */
[----:B------:R1:W-:Y:S04]  /*72c0*/  STL.64 [R1+0xfc8], R20 ;  /* 0x000fc81401007387 */ /* 0x0003e80000100a00 */
[----:B-1----:R-:W2:Y:S04]  /*72d0*/  LDL.LU.64 R20, [R1+0x340] ;  /* 0x0003400001147983 */ /* 0x002ea80000300a00 */
[----:B------:R-:W2:Y:S04]  /*72e0*/  LDL.LU.64 R22, [R1+0x348] ;  /* 0x0003480001167983 */ /* 0x000ea80000300a00 */
[----:B0-----:R-:W-:Y:S04]  /*72f0*/  STL.64 [R1+0x10], R4 ;  /* 0x0000100401007387 */ /* 0x001fe80000100a00 */
[----:B------:R-:W-:Y:S04]  /*7300*/  STL.64 [R1+0x18], R6 ;  /* 0x0000180601007387 */ /* 0x000fe80000100a00 */
[----:B------:R-:W3:Y:S04]  /*7310*/  LDL.LU.64 R12, [R1+0x310] ;  /* 0x00031000010c7983 */ /* 0x000ee80000300a00 */
[----:B------:R-:W4:Y:S04]  /*7320*/  LDL.LU.64 R14, [R1+0x318] ;  /* 0x00031800010e7983 */ /* 0x000f280000300a00 */
[----:B------:R-:W0:Y:S04]  /*7330*/  LDSM.16.M88.4 R4, [R3+0x9c00] ;  /* 0x009c00000304783b */ /* 0x000e280000000200 */
[----:B----4-:R-:W-:Y:S04]  /*7340*/  STL.64 [R1+0xfc0], R14 ;  /* 0x000fc00e01007387 */ /* 0x010fe80000100a00 */
[----:B---3--:R1:W-:Y:S04]  /*7350*/  STL.64 [R1+0xfb8], R12 ;  /* 0x000fb80c01007387 */ /* 0x0083e80000100a00 */
[----:B-1----:R-:W3:Y:S04]  /*7360*/  LDL.LU.64 R12, [R1+0x330] ;  /* 0x00033000010c7983 */ /* 0x002ee80000300a00 */
[----:B------:R-:W3:Y:S04]  /*7370*/  LDL.LU.64 R14, [R1+0x338] ;  /* 0x00033800010e7983 */ /* 0x000ee80000300a00 */
[----:B0-----:R-:W-:Y:S04]  /*7380*/  STL [R1+0xc3c], R6 ;  /* 0x000c3c0601007387 */ /* 0x001fe80000100800 */
[----:B------:R-:W-:Y:S04]  /*7390*/  STL [R1+0xc38], R7 ;  /* 0x000c380701007387 */ /* 0x000fe80000100800 */
[----:B------:R0:W-:Y:S04]  /*73a0*/  STL.64 [R1+0xf98], R4 ;  /* 0x000f980401007387 */ /* 0x0001e80000100a00 */
[----:B0-----:R-:W4:Y:S01]  /*73b0*/  LDL.64 R4, [R1+0x10] ;  /* 0x0000100001047983 */ /* 0x001f220000100a00 */
[C---:B--2---:R-:W-:Y:S03]  /*73c0*/  HMMA.16816.F32 R20, R8.reuse, R24, R20 ;  /* 0x000000180814723c */ /* 0x044fe60000001814 */
[----:B----4-:R0:W-:Y:S04]  /*73d0*/  STL.64 [R1+0xfa0], R4 ;  /* 0x000fa00401007387 */ /* 0x0101e80000100a00 */
[----:B0-----:R-:W2:Y:S04]  /*73e0*/  LDL.64 R4, [R1+0x20] ;  /* 0x0000200001047983 */ /* 0x001ea80000100a00 */
[----:B------:R-:W-:Y:S04]  /*73f0*/  STL.64 [R1], R16 ;  /* 0x0000001001007387 */ /* 0x000fe80000100a00 */
[----:B------:R-:W-:Y:S04]  /*7400*/  STL.64 [R1+0x8], R18 ;  /* 0x0000081201007387 */ /* 0x000fe80000100a00 */
[----:B------:R-:W-:Y:S04]  /*7410*/  STL.64 [R1+0xfa8], R16 ;  /* 0x000fa81001007387 */ /* 0x000fe80000100a00 */
[----:B------:R0:W-:Y:S04]  /*7420*/  STL.64 [R1+0x340], R20 ;  /* 0x0003401401007387 */ /* 0x0001e80000100a00 */
[----:B------:R-:W-:Y:S04]  /*7430*/  STL.64 [R1+0x348], R22 ;  /* 0x0003481601007387 */ /* 0x000fe80000100a00 */
[----:B0-----:R-:W3:Y:S04]  /*7440*/  LDL.LU.64 R20, [R1+0xfc8] ;  /* 0x000fc80001147983 */ /* 0x001ee80000300a00 */
[----:B------:R-:W-:Y:S04]  /*7450*/  STL [R1+0xf84], R24 ;  /* 0x000f841801007387 */ /* 0x000fe80000100800 */
[----:B------:R0:W-:Y:S04]  /*7460*/  STL [R1+0xf80], R25 ;  /* 0x000f801901007387 */ /* 0x0001e80000100800 */
[----:B0-----:R-:W4:Y:S04]  /*7470*/  LDL.LU.64 R24, [R1+0x320] ;  /* 0x0003200001187983 */ /* 0x001f280000300a00 */
[----:B------:R-:W4:Y:S01]  /*7480*/  LDL.LU.64 R26, [R1+0x328] ;  /* 0x00032800011a7983 */ /* 0x000f220000300a00 */
[----:B---3--:R-:W-:Y:S03]  /*7490*/  HMMA.16816.F32 R20, R8, R20, R12 ;  /* 0x000000140814723c */ /* 0x008fe6000000180c */
[----:B------:R-:W3:Y:S04]  /*74a0*/  LDL.LU.64 R14, [R1+0xfc0] ;  /* 0x000fc000010e7983 */ /* 0x000ee80000300a00 */
[----:B------:R-:W3:Y:S11]  /*74b0*/  LDL.LU.64 R12, [R1+0xfb8] ;  /* 0x000fb800010c7983 */ /* 0x000ef60000300a00 */
[----:B------:R-:W-:Y:S05]  /*74c0*/  @!UPT UIADD3 URZ, URZ, URZ, URZ ;  /* 0x0000003f3f3ff290 */ /* 0x000fea000fffe03f */
[----:B------:R0:W-:Y:S04]  /*74d0*/  STL.64 [R1+0x330], R20 ;  /* 0x0003301401007387 */ /* 0x0001e80000100a00 */
[----:B------:R-:W-:Y:S04]  /*74e0*/  STL.64 [R1+0x338], R22 ;  /* 0x0003381601007387 */ /* 0x000fe80000100a00 */
[----:B0-----:R-:W3:Y:S01]  /*74f0*/  LDL.LU.64 R20, [R1+0xfb0] ;  /* 0x000fb00001147983 */ /* 0x001ee20000300a00 */
[----:B------:R-:W-:Y:S02]  /*7500*/  IMAD.MOV.U32 R16, RZ, RZ, R2 ;  /* 0x000000ffff107224 */ /* 0x000fe400078e0002 */
[----:B------:R-:W-:-:S07]  /*7510*/  IMAD.MOV.U32 R17, RZ, RZ, R0 ;  /* 0x000000ffff117224 */ /* 0x000fce00078e0000 */
[C---:B----4-:R-:W-:Y:S11]  /*7520*/  HMMA.16816.F32 R16, R8.reuse, R16, R24 ;  /* 0x000000100810723c */ /* 0x050ff60000001818 */
[----:B------:R-:W-:Y:S11]  /*7530*/  @!UPT UIADD3 URZ, URZ, URZ, URZ ;  /* 0x0000003f3f3ff290 */ /* 0x000ff6000fffe03f */
[----:B------:R-:W-:Y:S01]  /*7540*/  @!UPT UIADD3 URZ, URZ, URZ, URZ ;  /* 0x0000003f3f3ff290 */ /* 0x000fe2000fffe03f */
[----:B------:R0:W-:Y:S04]  /*7550*/  STL.64 [R1+0x320], R16 ;  /* 0x0003201001007387 */ /* 0x0001e80000100a00 */
[----:B------:R1:W-:Y:S04]  /*7560*/  STL.64 [R1+0x328], R18 ;  /* 0x0003281201007387 */ /* 0x0003e80000100a00 */
[----:B0-----:R-:W2:Y:S04]  /*7570*/  LDL.LU.64 R16, [R1+0x300] ;  /* 0x0003000001107983 */ /* 0x001ea80000300a00 */
[----:B-1----:R-:W2:Y:S01]  /*7580*/  LDL.LU.64 R18, [R1+0x308] ;  /* 0x0003080001127983 */ /* 0x002ea20000300a00 */
[----:B---3--:R-:W-:Y:S01]  /*7590*/  HMMA.16816.F32 R12, R8, R20, R12 ;  /* 0x00000014080c723c */ /* 0x008fe2000000180c */
[----:B------:R-:W-:-:S02]  /*75a0*/  IMAD.MOV.U32 R27, RZ, RZ, R20 ;  /* 0x000000ffff1b7224 */ /* 0x000fc400078e0014 */
[----:B------:R-:W-:Y:S11]  /*75b0*/  IMAD.MOV.U32 R26, RZ, RZ, R21 ;  /* 0x000000ffff1a7224 */ /* 0x000ff600078e0015 */
[----:B------:R-:W-:Y:S10]  /*75c0*/  @!UPT UIADD3 URZ, URZ, URZ, URZ ;  /* 0x0000003f3f3ff290 */ /* 0x000ff4000fffe03f */
[----:B------:R-:W-:Y:S02]  /*75d0*/  IMAD.MOV.U32 R29, RZ, RZ, R12 ;  /* 0x000000ffff1d7224 */ /* 0x000fe400078e000c */
[----:B------:R-:W-:Y:S02]  /*75e0*/  IMAD.MOV.U32 R3, RZ, RZ, R13 ;  /* 0x000000ffff037224 */ /* 0x000fe400078e000d */
[----:B------:R-:W-:Y:S01]  /*75f0*/  IMAD.MOV.U32 R2, RZ, RZ, R14 ;  /* 0x000000ffff027224 */ /* 0x000fe200078e000e */
[----:B------:R-:W3:Y:S01]  /*7600*/  LDL.LU.64 R12, [R1+0x2f0] ;  /* 0x0002f000010c7983 */ /* 0x000ee20000300a00 */
[----:B------:R-:W-:-:S03]  /*7610*/  IMAD.MOV.U32 R0, RZ, RZ, R15 ;  /* 0x000000ffff007224 */ /* 0x000fc600078e000f */
[----:B------:R-:W3:Y:S04]  /*7620*/  LDL.LU.64 R14, [R1+0x2f8] ;  /* 0x0002f800010e7983 */ /* 0x000ee80000300a00 */
[----:B------:R-:W4:Y:S04]  /*7630*/  LDL.LU.64 R20, [R1+0x240] ;  /* 0x0002400001147983 */ /* 0x000f280000300a00 */
[----:B------:R-:W3:Y:S01]  /*7640*/  LDL.LU.64 R22, [R1+0x248] ;  /* 0x0002480001167983 */ /* 0x000ee20000300a00 */
[----:B--2---:R-:W-:Y:S03]  /*7650*/  HMMA.16816.F32 R16, R8, R4, R16 ;  /* 0x000000040810723c */ /* 0x004fe60000001810 */
[----:B---3--:R-:W-:Y:S04]  /*7660*/  STL.64 [R1+0xf90], R22 ;  /* 0x000f901601007387 */ /* 0x008fe80000100a00 */
[----:B----4-:R0:W-:Y:S04]  /*7670*/  STL.64 [R1+0xf88], R20 ;  /* 0x000f881401007387 */ /* 0x0101e80000100a00 */
[----:B0-----:R-:W2:Y:S04]  /*7680*/  LDL.LU.64 R20, [R1+0x2e0] ;  /* 0x0002e00001147983 */ /* 0x001ea80000300a00 */
[----:B------:R-:W2:Y:S04]  /*7690*/  LDL.LU.64 R22, [R1+0x2e8] ;  /* 0x0002e80001167983 */ /* 0x000ea80000300a00 */
[----:B------:R-:W-:Y:S04]  /*76a0*/  STL [R1+0xca4], R0 ;  /* 0x000ca40001007387 */ /* 0x000fe80000100800 */
[----:B------:R-:W-:Y:S04]  /*76b0*/  STL [R1+0xca0], R2 ;  /* 0x000ca00201007387 */ /* 0x000fe80000100800 */
[----:B------:R0:W-:Y:S04]  /*76c0*/  STL [R1+0xc9c], R3 ;  /* 0x000c9c0301007387 */ /* 0x0001e80000100800 */
[----:B------:R1:W-:Y:S04]  /*76d0*/  STL [R1+0xc98], R29 ;  /* 0x000c981d01007387 */ /* 0x0003e80000100800 */
[----:B------:R3:W-:Y:S01]  /*76e0*/  STL.64 [R1+0x300], R16 ;  /* 0x0003001001007387 */ /* 0x0007e20000100a00 */
[----:B0-----:R-:W-:-:S03]  /*76f0*/  IMAD.MOV.U32 R3, RZ, RZ, R5 ;  /* 0x000000ffff037224 */ /* 0x001fc600078e0005 */
[----:B------:R2:W-:Y:S01]  /*7700*/  STL.64 [R1+0x308], R18 ;  /* 0x0003081201007387 */ /* 0x0005e20000100a00 */
[----:B-1----:R-:W-:-:S03]  /*7710*/  IMAD.MOV.U32 R29, RZ, RZ, R4 ;  /* 0x000000ffff1d7224 */ /* 0x002fc600078e0004 */
[----:B---3--:R-:W2:Y:S04]  /*7720*/  LDL.LU.64 R16, [R1+0xfa8] ;  /* 0x000fa80001107983 */ /* 0x008ea80000300a00 */
[----:B------:R-:W3:Y:S02]  /*7730*/  LDL.LU.64 R4, [R1+0xfa0] ;  /* 0x000fa00001047983 */ /* 0x000ee40000300a00 */
[C---:B---3--:R-:W-:Y:S01]  /*7740*/  HMMA.16816.F32 R12, R8.reuse, R4, R12 ;  /* 0x00000004080c723c */ /* 0x048fe2000000180c */
[----:B------:R-:W-:Y:S02]  /*7750*/  IMAD.MOV.U32 R24, RZ, RZ, R4 ;  /* 0x000000ffff187224 */ /* 0x000fe400078e0004 */
[----:B------:R-:W-:Y:S02]  /*7760*/  IMAD.MOV.U32 R25, RZ, RZ, R5 ;  /* 0x000000ffff197224 */ /* 0x000fe400078e0005 */
[----:B------:R-:W3:Y:S03]  /*7770*/  LDL.LU.64 R4, [R1+0xf98] ;  /* 0x000f980001047983 */ /* 0x000ee60000300a00 */
[C---:B--2---:R-:W-:Y:S11]  /*7780*/  HMMA.16816.F32 R16, R8.reuse, R16, R20 ;  /* 0x000000100810723c */ /* 0x044ff60000001814 */
[----:B------:R-:W-:Y:S05]  /*7790*/  @!UPT UIADD3 URZ, URZ, URZ, URZ ;  /* 0x0000003f3f3ff290 */ /* 0x000fea000fffe03f */
[----:B------:R-:W-:Y:S02]  /*77a0*/  IMAD.MOV.U32 R7, RZ, RZ, R15 ;  /* 0x000000ffff077224 */ /* 0x000fe400078e000f */
[----:B------:R-:W-:Y:S01]  /*77b0*/  IMAD.MOV.U32 R6, RZ, RZ, R14 ;  /* 0x000000ffff067224 */ /* 0x000fe200078e000e */
[----:B------:R-:W-:Y:S04]  /*77c0*/  STL.64 [R1+0x2f0], R12 ;  /* 0x0002f00c01007387 */ /* 0x000fe80000100a00 */
[----:B------:R-:W-:Y:S04]  /*77d0*/  STL [R1+0xc6c], R7 ;  /* 0x000c6c0701007387 */ /* 0x000fe80000100800 */
[----:B------:R-:W-:Y:S04]  /*77e0*/  STL [R1+0xc68], R6 ;  /* 0x000c680601007387 */ /* 0x000fe80000100800 */
[----:B------:R-:W3:Y:S04]  /*77f0*/  LDL.LU.64 R22, [R1+0xf90] ;  /* 0x000f900001167983 */ /* 0x000ee80000300a00 */
[----:B------:R-:W3:Y:S04]  /*7800*/  LDL.LU.64 R20, [R1+0xf88] ;  /* 0x000f880001147983 */ /* 0x000ee80000300a00 */
[----:B------:R-:W-:Y:S04]  /*7810*/  STL.64 [R1+0x2e0], R16 ;  /* 0x0002e01001007387 */ /* 0x000fe80000100a00 */
[----:B------:R-:W-:Y:S04]  /*7820*/  STL.64 [R1+0x2e8], R18 ;  /* 0x0002e81201007387 */ /* 0x000fe80000100a00 */
[----:B------:R-:W0:Y:S04]  /*7830*/  LDSM.16.MT88.4 R16, [R28+0x100] ;  /* 0x000100001c10783b */ /* 0x000e280000004200 */
[----:B------:R-:W-:Y:S04]  /*7840*/  LDSM.16.MT88.4 R12, [R28+0x80] ;  /* 0x000080001c0c783b */ /* 0x000fe80000004200 */
[----:B0-----:R-:W-:Y:S04]  /*7850*/  STL.64 [R1+0xef8], R18 ;  /* 0x000ef81201007387 */ /* 0x001fe80000100a00 */
[----:B------:R-:W-:Y:S01]  /*7860*/  STL.64 [R1+0xef0], R16 ;  /* 0x000ef01001007387 */ /* 0x000fe20000100a00 */
[----:B---3--:R-:W-:Y:S03]  /*7870*/  HMMA.16816.F32 R20, R8, R4, R20 ;  /* 0x000000040814723c */ /* 0x008fe60000001814 */
[----:B------:R-:W-:Y:S11]  /*7880*/  LDSM.16.MT88.4 R8, [R28+0x200] ;  /* 0x000200001c08783b */ /* 0x000ff60000004200 */
[----:B------:R-:W-:Y:S09]  /*7890*/  @!UPT UIADD3 URZ, URZ, URZ, URZ ;  /* 0x0000003f3f3ff290 */ /* 0x000ff2000fffe03f */
[----:B------:R-:W-:Y:S01]  /*78a0*/  STL.64 [R1+0x240], R20 ;  /* 0x0002401401007387 */ /* 0x000fe20000100a00 */
[----:B------:R-:W-:Y:S02]  /*78b0*/  IMAD.MOV.U32 R0, RZ, RZ, R22 ;  /* 0x000000ffff007224 */ /* 0x000fe400078e0016 */
[----:B------:R-:W-:Y:S02]  /*78c0*/  IMAD.MOV.U32 R2, RZ, RZ, R23 ;  /* 0x000000ffff027224 */ /* 0x000fe400078e0017 */
[----:B------:R-:W0:Y:S04]  /*78d0*/  LDSM.16.MT88.4 R20, [R28+0x180] ;  /* 0x000180001c14783b */ /* 0x000e280000004200 */
[----:B------:R-:W-:Y:S04]  /*78e0*/  STL.64 [R1+0xf00], R4 ;  /* 0x000f000401007387 */ /* 0x000fe80000100a00 */
[----:B------:R-:W-:Y:S04]  /*78f0*/  STL [R1+0xcb4], R2 ;  /* 0x000cb40201007387 */ /* 0x000fe80000100800 */
[----:B------:R-:W-:Y:S04]  /*7900*/  STL [R1+0xcb0], R0 ;  /* 0x000cb00001007387 */ /* 0x000fe80000100800 */
[----:B0-----:R-:W-:Y:S04]  /*7910*/  STL.64 [R1+0xea8], R22 ;  /* 0x000ea81601007387 */ /* 0x001fe80000100a00 */
[----:B------:R0:W-:Y:S04]  /*7920*/  STL.64 [R1+0xea0], R20 ;  /* 0x000ea01401007387 */ /* 0x0001e80000100a00 */
[----:B0-----:R-:W2:Y:S04]  /*7930*/  LDL R20, [R1+0x40] ;  /* 0x0000400001147983 */ /* 0x001ea80000100800 */
[----:B------:R-:W2:Y:S04]  /*7940*/  LDL R21, [R1+0x44] ;  /* 0x0000440001157983 */ /* 0x000ea80000100800 */
[----:B--2---:R0:W-:Y:S04]  /*7950*/  STL.64 [R1+0xf60], R20 ;  /* 0x000f601401007387 */ /* 0x0041e80000100a00 */
[----:B0-----:R-:W2:Y:S04]  /*7960*/  LDL.64 R20, [R1+0x50] ;  /* 0x0000500001147983 */ /* 0x001ea80000100a00 */
[----:B--2---:R-:W-:Y:S04]  /*7970*/  STL.64 [R1+0xf78], R20 ;  /* 0x000f781401007387 */ /* 0x004fe80000100a00 */
[----:B------:R-:W2:Y:S04]  /*7980*/  LDL.LU.64 R4, [R1+0x1d0] ;  /* 0x0001d00001047983 */ /* 0x000ea80000300a00 */
[----:B------:R-:W3:Y:S04]  /*7990*/  LDL.LU.64 R6, [R1+0x1d8] ;  /* 0x0001d80001067983 */ /* 0x000ee80000300a00 */
[----:B---3--:R-:W-:Y:S04]  /*79a0*/  STL.64 [R1+0xf10], R6 ;  /* 0x000f100601007387 */ /* 0x008fe80000100a00 */
[----:B--2---:R0:W-:Y:S02]  /*79b0*/  STL.64 [R1+0xf08], R4 ;  /* 0x000f080401007387 */ /* 0x0041e40000100a00 */
[----:B0-----:R-:W-:-:S02]  /*79c0*/  IMAD.MOV.U32 R4, RZ, RZ, R24 ;  /* 0x000000ffff047224 */ /* 0x001fc400078e0018 */
[----:B------:R-:W-:Y:S01]  /*79d0*/  IMAD.MOV.U32 R5, RZ, RZ, R25 ;  /* 0x000000ffff057224 */ /* 0x000fe200078e0019 */
[----:B------:R-:W2:Y:S04]  /*79e0*/  LDL.LU R24, [R1+0xf84] ;  /* 0x000f840001187983 */ /* 0x000ea80000300800 */
[----:B------:R-:W2:Y:S04]  /*79f0*/  LDL.LU R25, [R1+0xf80] ;  /* 0x000f800001197983 */ /* 0x000ea80000300800 */
[----:B------:R-:W2:Y:S04]  /*7a00*/  LDL.LU.64 R20, [R1+0x230] ;  /* 0x0002300001147983 */ /* 0x000ea80000300a00 */
[----:B------:R-:W2:Y:S04]  /*7a10*/  LDL.LU.64 R22, [R1+0x238] ;  /* 0x0002380001167983 */ /* 0x000ea80000300a00 */
[----:B------:R0:W-:Y:S02]  /*7a20*/  STL.64 [R1+0xf28], R4 ;  /* 0x000f280401007387 */ /* 0x0001e40000100a00 */
[----:B0-----:R-:W-:-:S02]  /*7a30*/  IMAD.MOV.U32 R4, RZ, RZ, R29 ;  /* 0x000000ffff047224 */ /* 0x001fc400078e001d */
[----:B------:R-:W-:-:S05]  /*7a40*/  IMAD.MOV.U32 R5, RZ, RZ, R3 ;  /* 0x000000ffff057224 */ /* 0x000fca00078e0003 */
[----:B------:R0:W-:Y:S02]  /*7a50*/  STL.64 [R1+0xf40], R4 ;  /* 0x000f400401007387 */ /* 0x0001e40000100a00 */
[----:B0-----:R-:W-:Y:S02]  /*7a60*/  IMAD.MOV.U32 R4, RZ, RZ, R27 ;  /* 0x000000ffff047224 */ /* 0x001fe400078e001b */
[----:B------:R-:W-:-:S05]  /*7a70*/  IMAD.MOV.U32 R5, RZ, RZ, R26 ;  /* 0x000000ffff057224 */ /* 0x000fca00078e001a */
[----:B------:R0:W-:Y:S04]  /*7a80*/  STL.64 [R1+0xf58], R4 ;  /* 0x000f580401007387 */ /* 0x0001e80000100a00 */
[----:B0-----:R-:W3:Y:S04]  /*7a90*/  LDL.LU.64 R4, [R1+0x210] ;  /* 0x0002100001047983 */ /* 0x001ee80000300a00 */
[----:B------:R-:W4:Y:S04]  /*7aa0*/  LDL.LU.64 R6, [R1+0x218] ;  /* 0x0002180001067983 */ /* 0x000f280000300a00 */
[----:B----4-:R-:W-:Y:S04]  /*7ab0*/  STL.64 [R1+0xf70], R6 ;  /* 0x000f700601007387 */ /* 0x010fe80000100a00 */
[----:B---3--:R0:W-:Y:S04]  /*7ac0*/  STL.64 [R1+0xf68], R4 ;  /* 0x000f680401007387 */ /* 0x0081e80000100a00 */
[----:B0-----:R-:W3:Y:S04]  /*7ad0*/  LDL.LU.64 R4, [R1+0x220] ;  /* 0x0002200001047983 */ /* 0x001ee80000300a00 */
[----:B------:R-:W3:Y:S04]  /*7ae0*/  LDL.LU.64 R6, [R1+0x228] ;  /* 0x0002280001067983 */ /* 0x000ee80000300a00 */
[----:B------:R-:W4:Y:S04]  /*7af0*/  LDL.LU.64 R16, [R1+0x100] ;  /* 0x0001000001107983 */ /* 0x000f280000300a00 */
[----:B------:R-:W2:Y:S04]  /*7b00*/  LDL.LU.64 R18, [R1+0x108] ;  /* 0x0001080001127983 */ /* 0x000ea80000300a00 */
[----:B--2---:R-:W-:Y:S04]  /*7b10*/  STL.64 [R1+0xf20], R18 ;  /* 0x000f201201007387 */ /* 0x004fe80000100a00 */
[----:B----4-:R0:W-:Y:S04]  /*7b20*/  STL.64 [R1+0xf18], R16 ;  /* 0x000f181001007387 */ /* 0x0101e80000100a00 */
[----:B0-----:R-:W2:Y:S04]  /*7b30*/  LDL.LU.64 R16, [R1+0x1e0] ;  /* 0x0001e00001107983 */ /* 0x001ea80000300a00 */
[----:B------:R-:W4:Y:S01]  /*7b40*/  LDL.LU.64 R18, [R1+0x1e8] ;  /* 0x0001e80001127983 */ /* 0x000f220000300a00 */
[C---:B------:R-:W-:Y:S03]  /*7b50*/  HMMA.16816.F32 R20, R12.reuse, R24, R20 ;  /* 0x000000180c14723c */ /* 0x040fe60000001814 */
[----:B----4-:R-:W-:Y:S04]  /*7b60*/  STL.64 [R1+0xf38], R18 ;  /* 0x000f381201007387 */ /* 0x010fe80000100a00 */
[----:B--2---:R0:W-:Y:S04]  /*7b70*/  STL.64 [R1+0xf30], R16 ;  /* 0x000f301001007387 */ /* 0x0041e80000100a00 */
[----:B0-----:R-:W2:Y:S04]  /*7b80*/  LDL.LU.64 R16, [R1+0x1f0] ;  /* 0x0001f00001107983 */ /* 0x001ea80000300a00 */
[----:B------:R-:W4:Y:S04]  /*7b90*/  LDL.LU.64 R18, [R1+0x1f8] ;  /* 0x0001f80001127983 */ /* 0x000f280000300a00 */
[----:B----4-:R-:W-:Y:S04]  /*7ba0*/  STL.64 [R1+0xf50], R18 ;  /* 0x000f501201007387 */ /* 0x010fe80000100a00 */
[----:B--2---:R0:W-:Y:S04]  /*7bb0*/  STL.64 [R1+0xf48], R16 ;  /* 0x000f481001007387 */ /* 0x0041e80000100a00 */
[----:B0-----:R-:W2:Y:S04]  /*7bc0*/  LDL.LU.64 R16, [R1+0x200] ;  /* 0x0002000001107983 */ /* 0x001ea80000300a00 */
[----:B------:R-:W2:Y:S04]  /*7bd0*/  LDL.LU.64 R18, [R1+0x208] ;  /* 0x0002080001127983 */ /* 0x000ea80000300a00 */
[----:B------:R-:W-:Y:S04]  /*7be0*/  STL.64 [R1+0xe28], R10 ;  /* 0x000e280a01007387 */ /* 0x000fe80000100a00 */
[----:B------:R0:W-:Y:S04]  /*7bf0*/  STL.64 [R1+0xe20], R8 ;  /* 0x000e200801007387 */ /* 0x0001e80000100a00 */
[----:B0-----:R-:W4:Y:S04]  /*7c00*/  LDL.64 R8, [R1] ;  /* 0x0000000001087983 */ /* 0x001f280000100a00 */
[----:B------:R0:W-:Y:S04]  /*7c10*/  STL.64 [R1+0x230], R20 ;  /* 0x0002301401007387 */ /* 0x0001e80000100a00 */
[----:B------:R-:W-:Y:S04]  /*7c20*/  STL.64 [R1+0x238], R22 ;  /* 0x0002381601007387 */ /* 0x000fe80000100a00 */
[----:B0-----:R-:W3:Y:S02]  /*7c30*/  LDL.LU.64 R20, [R1+0xf78] ;  /* 0x000f780001147983 */ /* 0x001ee40000300a00 */
[----:B---3--:R-:W-:Y:S01]  /*7c40*/  HMMA.16816.F32 R4, R12, R20, R4 ;  /* 0x000000140c04723c */ /* 0x008fe20000001804 */
[----:B------:R-:W-:-:S02]  /*7c50*/  IMAD.MOV.U32 R2, RZ, RZ, R20 ;  /* 0x000000ffff027224 */ /* 0x000fc400078e0014 */
[----:B------:R-:W-:Y:S11]  /*7c60*/  IMAD.MOV.U32 R0, RZ, RZ, R21 ;  /* 0x000000ffff007224 */ /* 0x000ff600078e0015 */
[----:B------:R-:W-:Y:S09]  /*7c70*/  @!UPT UIADD3 URZ, URZ, URZ, URZ ;  /* 0x0000003f3f3ff290 */ /* 0x000ff2000fffe03f */
[----:B------:R-:W-:Y:S04]  /*7c80*/  STL.64 [R1+0x220], R4 ;  /* 0x0002200401007387 */ /* 0x000fe80000100a00 */
[----:B------:R0:W-:Y:S04]  /*7c90*/  STL.64 [R1+0x228], R6 ;  /* 0x0002280601007387 */ /* 0x0001e80000100a00 */
[----:B0-----:R-:W3:Y:S04]  /*7ca0*/  LDL.LU.64 R6, [R1+0xf70] ;  /* 0x000f700001067983 */ /* 0x001ee80000300a00 */
[----:B------:R-:W3:Y:S04]  /*7cb0*/  LDL.LU.64 R4, [R1+0xf68] ;  /* 0x000f680001047983 */ /* 0x000ee80000300a00 */
[----:B------:R-:W3:Y:S02]  /*7cc0*/  LDL.LU.64 R20, [R1+0xf60] ;  /* 0x000f600001147983 */ /* 0x000ee40000300a00 */
[----:B---3--:R-:W-:Y:S11]  /*7cd0*/  HMMA.16816.F32 R4, R12, R20, R4 ;  /* 0x000000140c04723c */ /* 0x008ff60000001804 */
[----:B------:R-:W-:Y:S11]  /*7ce0*/  @!UPT UIADD3 URZ, URZ, URZ, URZ ;  /* 0x0000003f3f3ff290 */ /* 0x000ff6000fffe03f */
[----:B------:R-:W-:Y:S01]  /*7cf0*/  @!UPT UIADD3 URZ, URZ, URZ, URZ ;  /* 0x0000003f3f3ff290 */ /* 0x000fe2000fffe03f */
[----:B------:R0:W-:Y:S04]  /*7d00*/  STL.64 [R1+0x210], R4 ;  /* 0x0002100401007387 */ /* 0x0001e80000100a00 */
[----:B------:R-:W-:Y:S04]  /*7d10*/  STL.64 [R1+0x218], R6 ;  /* 0x0002180601007387 */ /* 0x000fe80000100a00 */
[----:B0-----:R-:W2:Y:S04]  /*7d20*/  LDL.LU.64 R4, [R1+0xf58] ;  /* 0x000f580001047983 */ /* 0x001ea80000300a00 */
[----:B------:R0:W-:Y:S02]  /*7d30*/  STL.64 [R1+0xed8], R20 ;  /* 0x000ed81401007387 */ /* 0x0001e40000100a00 */
[----:B0-----:R-:W-:-:S02]  /*7d40*/  IMAD.MOV.U32 R20, RZ, RZ, R2 ;  /* 0x000000ffff147224 */ /* 0x001fc400078e0002 */
[----:B------:R-:W-:-:S05]  /*7d50*/  IMAD.MOV.U32 R21, RZ, RZ, R0 ;  /* 0x000000ffff157224 */ /* 0x000fca00078e0000 */
[----:B------:R0:W-:Y:S04]  /*7d60*/  STL.64 [R1+0xee8], R20 ;  /* 0x000ee81401007387 */ /* 0x0001e80000100a00 */
[----:B0-----:R-:W3:Y:S04]  /*7d70*/  LDL.LU.64 R20, [R1+0xf0] ;  /* 0x0000f00001147983 */ /* 0x001ee80000300a00 */
[----:B------:R-:W3:Y:S01]  /*7d80*/  LDL.LU.64 R22, [R1+0xf8] ;  /* 0x0000f80001167983 */ /* 0x000ee20000300a00 */
[C---:B--2---:R-:W-:Y:S03]  /*7d90*/  HMMA.16816.F32 R4, R12.reuse, R4, R16 ;  /* 0x000000040c04723c */ /* 0x044fe60000001810 */
[----:B------:R-:W2:Y:S04]  /*7da0*/  LDL.LU.64 R18, [R1+0xf50] ;  /* 0x000f500001127983 */ /* 0x000ea80000300a00 */
[----:B------:R-:W2:Y:S11]  /*7db0*/  LDL.LU.64 R16, [R1+0xf48] ;  /* 0x000f480001107983 */ /* 0x000eb60000300a00 */
[----:B------:R-:W-:Y:S05]  /*7dc0*/  @!UPT UIADD3 URZ, URZ, URZ, URZ ;  /* 0x0000003f3f3ff290 */ /* 0x000fea000fffe03f */
[----:B------:R0:W-:Y:S04]  /*7dd0*/  STL.64 [R1+0x200], R4 ;  /* 0x0002000401007387 */ /* 0x0001e80000100a00 */
[----:B------:R2:W-:Y:S04]  /*7de0*/  STL.64 [R1+0x208], R6 ;  /* 0x0002080601007387 */ /* 0x0005e80000100a00 */
[----:B0-----:R-:W2:Y:S02]  /*7df0*/  LDL.LU.64 R4, [R1+0xf40] ;  /* 0x000f400001047983 */ /* 0x001ea40000300a00 */
[C---:B--2---:R-:W-:Y:S02]  /*7e00*/  HMMA.16816.F32 R4, R12.reuse, R4, R16 ;  /* 0x000000040c04723c */ /* 0x044fe40000001810 */
[----:B------:R-:W2:Y:S04]  /*7e10*/  LDL.LU.64 R18, [R1+0xf38] ;  /* 0x000f380001127983 */ /* 0x000ea80000300a00 */
[----:B------:R-:W2:Y:S11]  /*7e20*/  LDL.LU.64 R16, [R1+0xf30] ;  /* 0x000f300001107983 */ /* 0x000eb60000300a00 */
[----:B------:R-:W-:Y:S06]  /*7e30*/  @!UPT UIADD3 URZ, URZ, URZ, URZ ;  /* 0x0000003f3f3ff290 */ /* 0x000fec000fffe03f */
[----:B------:R0:W-:Y:S04]  /*7e40*/  STL.64 [R1+0x1f0], R4 ;  /* 0x0001f00401007387 */ /* 0x0001e80000100a00 */
[----:B------:R2:W-:Y:S04]  /*7e50*/  STL.64 [R1+0x1f8], R6 ;  /* 0x0001f80601007387 */ /* 0x0005e80000100a00 */
[----:B0-----:R-:W2:Y:S02]  /*7e60*/  LDL.LU.64 R4, [R1+0xf28] ;  /* 0x000f280001047983 */ /* 0x001ea40000300a00 */
[C---:B--2---:R-:W-:Y:S02]  /*7e70*/  HMMA.16816.F32 R4, R12.reuse, R4, R16 ;  /* 0x000000040c04723c */ /* 0x044fe40000001810 */
[----:B------:R-:W2:Y:S04]  /*7e80*/  LDL.LU.64 R18, [R1+0xf20] ;  /* 0x000f200001127983 */ /* 0x000ea80000300a00 */
[----:B------:R-:W2:Y:S11]  /*7e90*/  LDL.LU.64 R16, [R1+0xf18] ;  /* 0x000f180001107983 */ /* 0x000eb60000300a00 */
[----:B------:R-:W-:Y:S06]  /*7ea0*/  @!UPT UIADD3 URZ, URZ, URZ, URZ ;  /* 0x0000003f3f3ff290 */ /* 0x000fec000fffe03f */
[----:B------:R-:W-:Y:S04]  /*7eb0*/  STL.64 [R1+0x1e0], R4 ;  /* 0x0001e00401007387 */ /* 0x000fe80000100a00 */
[----:B------:R0:W-:Y:S04]  /*7ec0*/  STL.64 [R1+0x1e8], R6 ;  /* 0x0001e80601007387 */ /* 0x0001e80000100a00 */
[----:B0-----:R-:W4:Y:S04]  /*7ed0*/  LDL.LU.64 R6, [R1+0xf10] ;  /* 0x000f100001067983 */ /* 0x001f280000300a00 */
[----:B------:R-:W4:Y:S02]  /*7ee0*/  LDL.LU.64 R4, [R1+0xf08] ;  /* 0x000f080001047983 */ /* 0x000f240000300a00 */
[C---:B----4-:R-:W-:Y:S11]  /*7ef0*/  HMMA.16816.F32 R4, R12.reuse, R8, R4 ;  /* 0x000000080c04723c */ /* 0x050ff60000001804 */
[----:B------:R-:W-:Y:S11]  /*7f00*/  @!UPT UIADD3 URZ, URZ, URZ, URZ ;  /* 0x0000003f3f3ff290 */ /* 0x000ff6000fffe03f */
[----:B------:R-:W-:Y:S01]  /*7f10*/  @!UPT UIADD3 URZ, URZ, URZ, URZ ;  /* 0x0000003f3f3ff290 */ /* 0x000fe2000fffe03f */
[----:B------:R0:W-:Y:S04]  /*7f20*/  STL.64 [R1+0x1d0], R4 ;  /* 0x0001d00401007387 */ /* 0x0001e80000100a00 */
[----:B------:R-:W-:Y:S04]  /*7f30*/  STL.64 [R1+0x1d8], R6 ;  /* 0x0001d80601007387 */ /* 0x000fe80000100a00 */
[----:B0-----:R-:W2:Y:S04]  /*7f40*/  LDL.LU.64 R4, [R1+0xf00] ;  /* 0x000f000001047983 */ /* 0x001ea80000300a00 */
[----:B------:R0:W-:Y:S04]  /*7f50*/  STL.64 [R1+0xee0], R8 ;  /* 0x000ee00801007387 */ /* 0x0001e80000100a00 */
[----:B0-----:R-:W4:Y:S04]  /*7f60*/  LDL.LU.64 R8, [R1+0xe0] ;  /* 0x0000e00001087983 */ /* 0x001f280000300a00 */
[----:B------:R-:W4:Y:S01]  /*7f70*/  LDL.LU.64 R10, [R1+0xe8] ;  /* 0x0000e800010a7983 */ /* 0x000f220000300a00 */
[----:B--2---:R-:W-:Y:S03]  /*7f80*/  HMMA.16816.F32 R12, R12, R4, R16 ;  /* 0x000000040c0c723c */ /* 0x004fe60000001810 */
[----:B------:R-:W3:Y:S04]  /*7f90*/  LDL.LU.64 R18, [R1+0xef8] ;  /* 0x000ef80001127983 */ /* 0x000ee80000300a00 */
[----:B------:R-:W3:Y:S11]  /*7fa0*/  LDL.LU.64 R16, [R1+0xef0] ;  /* 0x000ef00001107983 */ /* 0x000ef60000300a00 */
[----:B------:R-:W-:Y:S05]  /*7fb0*/  @!UPT UIADD3 URZ, URZ, URZ, URZ ;  /* 0x0000003f3f3ff290 */ /* 0x000fea000fffe03f */
[----:B------:R0:W-:Y:S04]  /*7fc0*/  STL.64 [R1+0x100], R12 ;  /* 0x0001000c01007387 */ /* 0x0001e80000100a00 */
[----:B------:R-:W-:Y:S04]  /*7fd0*/  STL.64 [R1+0x108], R14 ;  /* 0x0001080e01007387 */ /* 0x000fe80000100a00 */
[----:B0-----:R-:W2:Y:S01]  /*7fe0*/  LDL.64 R12, [R1+0x10] ;  /* 0x00001000010c7983 */ /* 0x001ea20000100a00 */
[----:B---3--:R-:W-:Y:S03]  /*7ff0*/  HMMA.16816.F32 R20, R16, R24, R20 ;  /* 0x000000181014723c */ /* 0x008fe60000001814 */
[----:B--2---:R0:W-:Y:S04]  /*8000*/  STL.64 [R1+0xec0], R12 ;  /* 0x000ec00c01007387 */ /* 0x0041e80000100a00 */
[----:B0-----:R-:W2:Y:S04]  /*8010*/  LDL.LU.64 R12, [R1+0xd0] ;  /* 0x0000d000010c7983 */ /* 0x001ea80000300a00 */
[----:B------:R-:W2:Y:S11]  /*8020*/  LDL.LU.64 R14, [R1+0xd8] ;  /* 0x0000d800010e7983 */ /* 0x000eb60000300a00 */
[----:B------:R-:W-:Y:S01]  /*8030*/  @!UPT UIADD3 URZ, URZ, URZ, URZ ;  /* 0x0000003f3f3ff290 */ /* 0x000fe2000fffe03f */
[----:B------:R0:W-:Y:S04]  /*8040*/  STL.64 [R1+0xf0], R20 ;  /* 0x0000f01401007387 */ /* 0x0001e80000100a00 */
[----:B------:R4:W-:Y:S04]  /*8050*/  STL.64 [R1+0xf8], R22 ;  /* 0x0000f81601007387 */ /* 0x0009e80000100a00 */
[----:B0-----:R-:W4:Y:S01]  /*8060*/  LDL.LU.64 R20, [R1+0xee8] ;  /* 0x000ee80001147983 */ /* 0x001f220000300a00 */
[----:B------:R-:W-:Y:S02]  /*8070*/  IMAD.MOV.U32 R2, RZ, RZ, R24 ;  /* 0x000000ffff027224 */ /* 0x000fe400078e0018 */
[----:B------:R-:W-:-:S02]  /*8080*/  IMAD.MOV.U32 R0, RZ, RZ, R25 ;  /* 0x000000ffff007224 */ /* 0x000fc400078e0019 */
[----:B------:R-:W3:Y:S04]  /*8090*/  LDL.LU.64 R24, [R1+0x460] ;  /* 0x0004600001187983 */ /* 0x000ee80000300a00 */
[----:B------:R-:W3:Y:S01]  /*80a0*/  LDL.LU.64 R26, [R1+0x468] ;  /* 0x00046800011a7983 */ /* 0x000ee20000300a00 */
[C---:B----4-:R-:W-:Y:S03]  /*80b0*/  HMMA.16816.F32 R20, R16.reuse, R20, R8 ;  /* 0x000000141014723c */ /* 0x050fe60000001808 */
[----:B------:R-:W4:Y:S11]  /*80c0*/  LDL.LU.64 R8, [R1+0xee0] ;  /* 0x000ee00001087983 */ /* 0x000f360000300a00 */
[----:B------:R-:W-:Y:S09]  /*80d0*/  @!UPT UIADD3 URZ, URZ, URZ, URZ ;  /* 0x0000003f3f3ff290 */ /* 0x000ff2000fffe03f */
[----:B------:R0:W-:Y:S04]  /*80e0*/  STL.64 [R1+0xe0], R20 ;  /* 0x0000e01401007387 */ /* 0x0001e80000100a00 */
[----:B------:R-:W-:Y:S04]  /*80f0*/  STL.64 [R1+0xe8], R22 ;  /* 0x0000e81601007387 */ /* 0x000fe80000100a00 */
[----:B0-----:R-:W2:Y:S02]  /*8100*/  LDL.LU.64 R20, [R1+0xed8] ;  /* 0x000ed80001147983 */ /* 0x001ea40000300a00 */
[C---:B--2---:R-:W-:Y:S11]  /*8110*/  HMMA.16816.F32 R12, R16.reuse, R20, R12 ;  /* 0x00000014100c723c */ /* 0x044ff6000000180c */
[----:B------:R-:W-:Y:S11]  /*8120*/  @!UPT UIADD3 URZ, URZ, URZ, URZ ;  /* 0x0000003f3f3ff290 */ /* 0x000ff6000fffe03f */
[----:B------:R-:W-:Y:S01]  /*8130*/  @!UPT UIADD3 URZ, URZ, URZ, URZ ;  /* 0x0000003f3f3ff290 */ /* 0x000fe2000fffe03f */
[----:B------:R0:W-:Y:S01]  /*8140*/  STL.64 [R1+0xd0], R12 ;  /* 0x0000d00c01007387 */ /* 0x0001e20000100a00 */
[----:B------:R-:W-:Y:S02]  /*8150*/  IMAD.MOV.U32 R7, RZ, RZ, R14 ;  /* 0x000000ffff077224 */ /* 0x000fe400078e000e */
[----:B------:R-:W-:Y:S01]  /*8160*/  IMAD.MOV.U32 R6, RZ, RZ, R15 ;  /* 0x000000ffff067224 */ /* 0x000fe200078e000f */
[----:B0-----:R-:W2:Y:S04]  /*8170*/  LDL.LU.64 R12, [R1+0x1c0] ;  /* 0x0001c000010c7983 */ /* 0x001ea80000300a00 */
[----:B------:R-:W2:Y:S04]  /*8180*/  LDL.LU.64 R14, [R1+0x1c8] ;  /* 0x0001c800010e7983 */ /* 0x000ea80000300a00 */
[----:B--2---:R-:W-:Y:S04]  /*8190*/  STL.64 [R1+0xed0], R14 ;  /* 0x000ed00e01007387 */ /* 0x004fe80000100a00 */
[----:B------:R0:W-:Y:S04]  /*81a0*/  STL.64 [R1+0xec8], R12 ;  /* 0x000ec80c01007387 */ /* 0x0001e80000100a00 */
[----:B0-----:R-:W3:Y:S04]  /*81b0*/  LDL.64 R12, [R1+0x30] ;  /* 0x00003000010c7983 */ /* 0x001ee80000100a00 */
[----:B------:R-:W-:Y:S04]  /*81c0*/  STL.64 [R1+0xeb8], R6 ;  /* 0x000eb80601007387 */ /* 0x000fe80000100a00 */
[----:B------:R0:W-:Y:S04]  /*81d0*/  STL.64 [R1+0xeb0], R4 ;  /* 0x000eb00401007387 */ /* 0x0001e80000100a00 */
[----:B0-----:R-:W2:Y:S04]  /*81e0*/  LDL.64 R4, [R1+0x20] ;  /* 0x0000200001047983 */ /* 0x001ea80000100a00 */
[----:B------:R-:W4:Y:S04]  /*81f0*/  LDL.LU.64 R20, [R1+0x3e0] ;  /* 0x0003e00001147983 */ /* 0x000f280000300a00 */
[----:B------:R-:W4:Y:S04]  /*8200*/  LDL.LU.64 R22, [R1+0x3e8] ;  /* 0x0003e80001167983 */ /* 0x000f280000300a00 */
[----:B------:R-:W2:Y:S01]  /*8210*/  LDL.LU.64 R14, [R1+0xed0] ;  /* 0x000ed000010e7983 */ /* 0x000ea20000300a00 */
[----:B---3--:R-:W-:Y:S01]  /*8220*/  HMMA.16816.F32 R24, R16, R12, R24 ;  /* 0x0000000c1018723c */ /* 0x008fe20000001818 */
[----:B------:R-:W-:-:S02]  /*8230*/  IMAD.MOV.U32 R10, RZ, RZ, R12 ;  /* 0x000000ffff0a7224 */ /* 0x000fc400078e000c */
[----:B------:R-:W-:Y:S02]  /*8240*/  IMAD.MOV.U32 R3, RZ, RZ, R13 ;  /* 0x000000ffff037224 */ /* 0x000fe400078e000d */
[----:B------:R-:W2:Y:S11]  /*8250*/  LDL.LU.64 R12, [R1+0xec8] ;  /* 0x000ec800010c7983 */ /* 0x000eb60000300a00 */
[----:B------:R-:W-:Y:S07]  /*8260*/  @!UPT UIADD3 URZ, URZ, URZ, URZ ;  /* 0x0000003f3f3ff290 */ /* 0x000fee000fffe03f */
[----:B------:R-:W-:Y:S04]  /*8270*/  STL.64 [R1+0xb18], R26 ;  /* 0x000b181a01007387 */ /* 0x000fe80000100a00 */
[----:B------:R0:W-:Y:S04]  /*8280*/  STL.64 [R1+0xb10], R24 ;  /* 0x000b101801007387 */ /* 0x0001e80000100a00 */
[----:B0-----:R-:W3:Y:S04]  /*8290*/  LDL.LU.64 R24, [R1+0x40] ;  /* 0x0000400001187983 */ /* 0x001ee80000300a00 */
[----:B------:R-:W3:Y:S01]  /*82a0*/  LDL.64 R26, [R1+0x48] ;  /* 0x00004800011a7983 */ /* 0x000ee20000100a00 */
[----:B--2---:R-:W-:Y:S03]  /*82b0*/  HMMA.16816.F32 R12, R16, R4, R12 ;  /* 0x00000004100c723c */ /* 0x004fe6000000180c */
[----:B---3--:R-:W-:Y:S04]  /*82c0*/  STL.64 [R1+0xe78], R26 ;  /* 0x000e781a01007387 */ /* 0x008fe80000100a00 */
[----:B------:R0:W-:Y:S04]  /*82d0*/  STL.64 [R1+0xe70], R24 ;  /* 0x000e701801007387 */ /* 0x0001e80000100a00 */
[----:B0-----:R-:W2:Y:S04]  /*82e0*/  LDL.LU.64 R24, [R1+0x2d0] ;  /* 0x0002d00001187983 */ /* 0x001ea80000300a00 */
[----:B------:R-:W2:Y:S08]  /*82f0*/  LDL.LU.64 R26, [R1+0x2d8] ;  /* 0x0002d800011a7983 */ /* 0x000eb00000300a00 */
[----:B------:R0:W-:Y:S04]  /*8300*/  STL.64 [R1+0x1c0], R12 ;  /* 0x0001c00c01007387 */ /* 0x0001e80000100a00 */
[----:B------:R1:W-:Y:S04]  /*8310*/  STL.64 [R1+0x1c8], R14 ;  /* 0x0001c80e01007387 */ /* 0x0003e80000100a00 */
[----:B0-----:R-:W2:Y:S01]  /*8320*/  LDL.LU.64 R12, [R1+0xec0] ;  /* 0x000ec000010c7983 */ /* 0x001ea20000300a00 */
[----:B------:R-:W-:-:S02]  /*8330*/  IMAD.MOV.U32 R11, RZ, RZ, R5 ;  /* 0x000000ffff0b7224 */ /* 0x000fc400078e0005 */
[----:B-1----:R-:W-:Y:S01]  /*8340*/  IMAD.MOV.U32 R14, RZ, RZ, R4 ;  /* 0x000000ffff0e7224 */ /* 0x002fe200078e0004 */
[----:B------:R-:W3:Y:S04]  /*8350*/  LDL.LU.64 R6, [R1+0xeb8] ;  /* 0x000eb80001067983 */ /* 0x000ee80000300a00 */
[----:B------:R-:W3:Y:S01]  /*8360*/  LDL.LU.64 R4, [R1+0xeb0] ;  /* 0x000eb00001047983 */ /* 0x000ee20000300a00 */
[----:B--2---:R-:W-:Y:S03]  /*8370*/  HMMA.16816.F32 R24, R16, R12, R24 ;  /* 0x0000000c1018723c */ /* 0x004fe60000001818 */
[----:B------:R0:W-:Y:S04]  /*8380*/  STL.64 [R1+0xe38], R12 ;  /* 0x000e380c01007387 */ /* 0x0001e80000100a00 */
[----:B0-----:R-:W-:-:S02]  /*8390*/  IMAD.MOV.U32 R12, RZ, RZ, R14 ;  /* 0x000000ffff0c7224 */ /* 0x001fc400078e000e */
[----:B------:R-:W-:Y:S11]  /*83a0*/  IMAD.MOV.U32 R13, RZ, RZ, R11 ;  /* 0x000000ffff0d7224 */ /* 0x000ff600078e000b */
[----:B------:R-:W-:Y:S03]  /*83b0*/  @!UPT UIADD3 URZ, URZ, URZ, URZ ;  /* 0x0000003f3f3ff290 */ /* 0x000fe6000fffe03f */
[----:B------:R-:W-:Y:S04]  /*83c0*/  STL.64 [R1+0x2d0], R24 ;  /* 0x0002d01801007387 */ /* 0x000fe80000100a00 */
[----:B------:R-:W-:Y:S04]  /*83d0*/  STL.64 [R1+0x2d8], R26 ;  /* 0x0002d81a01007387 */ /* 0x000fe80000100a00 */
[----:B------:R0:W-:Y:S02]  /*83e0*/  STL.64 [R1+0xe50], R12 ;  /* 0x000e500c01007387 */ /* 0x0001e40000100a00 */
[----:B0-----:R-:W-:-:S02]  /*83f0*/  IMAD.MOV.U32 R12, RZ, RZ, R10 ;  /* 0x000000ffff0c7224 */ /* 0x001fc400078e000a */
[----:B------:R-:W-:-:S05]  /*8400*/  IMAD.MOV.U32 R13, RZ, RZ, R3 ;  /* 0x000000ffff0d7224 */ /* 0x000fca00078e0003 */
[----:B------:R4:W-:Y:S02]  /*8410*/  STL.64 [R1+0xe68], R12 ;  /* 0x000e680c01007387 */ /* 0x0009e40000100a00 */
[C---:B----4-:R-:W-:Y:S02]  /*8420*/  HMMA.16816.F32 R12, R16.reuse, R8, R20 ;  /* 0x00000008100c723c */ /* 0x050fe40000001814 */
[----:B------:R-:W3:Y:S04]  /*8430*/  LDL.LU.64 R20, [R1+0x3d0] ;  /* 0x0003d00001147983 */ /* 0x000ee80000300a00 */
[----:B------:R-:W3:Y:S11]  /*8440*/  LDL.LU.64 R22, [R1+0x3d8] ;  /* 0x0003d80001167983 */ /* 0x000ef60000300a00 */
[----:B------:R-:W-:Y:S06]  /*8450*/  @!UPT UIADD3 URZ, URZ, URZ, URZ ;  /* 0x0000003f3f3ff290 */ /* 0x000fec000fffe03f */
[----:B------:R0:W-:Y:S04]  /*8460*/  STL.64 [R1+0x3e0], R12 ;  /* 0x0003e00c01007387 */ /* 0x0001e80000100a00 */
[----:B------:R1:W-:Y:S04]  /*8470*/  STL.64 [R1+0x3e8], R14 ;  /* 0x0003e80e01007387 */ /* 0x0003e80000100a00 */
[----:B------:R-:W2:Y:S04]  /*8480*/  LDL.LU.64 R24, [R1+0x440] ;  /* 0x0004400001187983 */ /* 0x000ea80000300a00 */
[----:B------:R-:W4:Y:S04]  /*8490*/  LDL.LU.64 R26, [R1+0x448] ;  /* 0x00044800011a7983 */ /* 0x000f280000300a00 */
[----:B----4-:R-:W-:Y:S04]  /*84a0*/  STL.64 [R1+0xe88], R26 ;  /* 0x000e881a01007387 */ /* 0x010fe80000100a00 */
[----:B--2---:R-:W-:Y:S04]  /*84b0*/  STL.64 [R1+0xe80], R24 ;  /* 0x000e801801007387 */ /* 0x004fe80000100a00 */
[----:B0-----:R-:W2:Y:S04]  /*84c0*/  LDL.LU.64 R12, [R1+0x430] ;  /* 0x00043000010c7983 */ /* 0x001ea80000300a00 */
[----:B-1----:R-:W4:Y:S04]  /*84d0*/  LDL.LU.64 R14, [R1+0x438] ;  /* 0x00043800010e7983 */ /* 0x002f280000300a00 */
[----:B----4-:R-:W-:Y:S04]  /*84e0*/  STL.64 [R1+0xe98], R14 ;  /* 0x000e980e01007387 */ /* 0x010fe80000100a00 */
[----:B--2---:R0:W-:Y:S04]  /*84f0*/  STL.64 [R1+0xe90], R12 ;  /* 0x000e900c01007387 */ /* 0x0041e80000100a00 */
[----:B0-----:R-:W2:Y:S04]  /*8500*/  LDL.LU.64 R12, [R1+0x450] ;  /* 0x00045000010c7983 */ /* 0x001ea80000300a00 */
[----:B------:R-:W2:Y:S04]  /*8510*/  LDL.LU.64 R14, [R1+0x458] ;  /* 0x00045800010e7983 */ /* 0x000ea80000300a00 */
[----:B------:R0:W-:Y:S04]  /*8520*/  STL.64 [R1+0xe30], R8 ;  /* 0x000e300801007387 */ /* 0x0001e80000100a00 */
[----:B0-----:R-:W4:Y:S04]  /*8530*/  LDL.LU.64 R8, [R1+0x400] ;  /* 0x0004000001087983 */ /* 0x001f280000300a00 */
[----:B------:R-:W2:Y:S04]  /*8540*/  LDL.LU.64 R10, [R1+0x408] ;  /* 0x00040800010a7983 */ /* 0x000ea80000300a00 */
[----:B--2---:R-:W-:Y:S04]  /*8550*/  STL.64 [R1+0xe48], R10 ;  /* 0x000e480a01007387 */ /* 0x004fe80000100a00 */
[----:B----4-:R0:W-:Y:S04]  /*8560*/  STL.64 [R1+0xe40], R8 ;  /* 0x000e400801007387 */ /* 0x0101e80000100a00 */
[----:B0-----:R-:W2:Y:S04]  /*8570*/  LDL.LU.64 R8, [R1+0x410] ;  /* 0x0004100001087983 */ /* 0x001ea80000300a00 */
[----:B------:R-:W4:Y:S01]  /*8580*/  LDL.LU.64 R10, [R1+0x418] ;  /* 0x00041800010a7983 */ /* 0x000f220000300a00 */
[----:B---3--:R-:W-:Y:S01]  /*8590*/  HMMA.16816.F32 R16, R16, R4, R20 ;  /* 0x000000041010723c */ /* 0x008fe20000001814 */
[----:B------:R-:W-:-:S02]  /*85a0*/  IMAD.MOV.U32 R24, RZ, RZ, R2 ;  /* 0x000000ffff187224 */ /* 0x000fc400078e0002 */
[----:B----4-:R-:W-:Y:S04]  /*85b0*/  STL.64 [R1+0xe60], R10 ;  /* 0x000e600a01007387 */ /* 0x010fe80000100a00 */
[----:B--2---:R0:W-:Y:S04]  /*85c0*/  STL.64 [R1+0xe58], R8 ;  /* 0x000e580801007387 */ /* 0x0041e80000100a00 */
[----:B0-----:R-:W2:Y:S04]  /*85d0*/  LDL.LU.64 R8, [R1+0x420] ;  /* 0x0004200001087983 */ /* 0x001ea80000300a00 */
[----:B------:R-:W2:Y:S04]  /*85e0*/  LDL.LU.64 R10, [R1+0x428] ;  /* 0x00042800010a7983 */ /* 0x000ea80000300a00 */
[----:B------:R-:W3:Y:S04]  /*85f0*/  LDL.LU.64 R22, [R1+0xea8] ;  /* 0x000ea80001167983 */ /* 0x000ee80000300a00 */
[----:B------:R-:W3:Y:S01]  /*8600*/  LDL.LU.64 R20, [R1+0xea0] ;  /* 0x000ea00001147983 */ /* 0x000ee20000300a00 */
[----:B------:R-:W-:-:S03]  /*8610*/  IMAD.MOV.U32 R25, RZ, RZ, R0 ;  /* 0x000000ffff197224 */ /* 0x000fc600078e0000 */
[----:B------:R0:W-:Y:S04]  /*8620*/  STL.64 [R1+0x3d0], R16 ;  /* 0x0003d01001007387 */ /* 0x0001e80000100a00 */
[----:B------:R-:W-:Y:S04]  /*8630*/  STL.64 [R1+0x3d8], R18 ;  /* 0x0003d81201007387 */ /* 0x000fe80000100a00 */
[----:B0-----:R-:W4:Y:S01]  /*8640*/  LDL.LU.64 R16, [R1+0x50] ;  /* 0x0000500001107983 */ /* 0x001f220000300a00 */
[C---:B---3--:R-:W-:Y:S03]  /*8650*/  HMMA.16816.F32 R24, R20.reuse, R24, R12 ;  /* 0x000000181418723c */ /* 0x048fe6000000180c */
[----:B------:R-:W3:Y:S04]  /*8660*/  LDL.LU.64 R14, [R1+0xe98] ;  /* 0x000e9800010e7983 */ /* 0x000ee80000300a00 */
[----:B------:R-:W3:Y:S11]  /*8670*/  LDL.LU.64 R12, [R1+0xe90] ;  /* 0x000e9000010c7983 */ /* 0x000ef60000300a00 */
[----:B------:R-:W-:Y:S05]  /*8680*/  @!UPT UIADD3 URZ, URZ, URZ, URZ ;  /* 0x0000003f3f3ff290 */ /* 0x000fea000fffe03f */
[----:B------:R-:W-:Y:S04]  /*8690*/  STL.64 [R1+0x450], R24 ;  /* 0x0004501801007387 */ /* 0x000fe80000100a00 */
[----:B------:R0:W-:Y:S04]  /*86a0*/  STL.64 [R1+0x458], R26 ;  /* 0x0004581a01007387 */ /* 0x0001e80000100a00 */
[----:B0-----:R-:W4:Y:S04]  /*86b0*/  LDL.LU.64 R26, [R1+0xe88] ;  /* 0x000e8800011a7983 */ /* 0x001f280000300a00 */
[----:B------:R-:W4:Y:S02]  /*86c0*/  LDL.LU.64 R24, [R1+0xe80] ;  /* 0x000e800001187983 */ /* 0x000f240000300a00 */
[----:B----4-:R-:W-:Y:S11]  /*86d0*/  HMMA.16816.F32 R24, R20, R16, R24 ;  /* 0x000000101418723c */ /* 0x010ff60000001818 */
[----:B------:R-:W-:Y:S11]  /*86e0*/  @!UPT UIADD3 URZ, URZ, URZ, URZ ;  /* 0x0000003f3f3ff290 */ /* 0x000ff6000fffe03f */
[----:B------:R-:W-:Y:S01]  /*86f0*/  @!UPT UIADD3 URZ, URZ, URZ, URZ ;  /* 0x0000003f3f3ff290 */ /* 0x000fe2000fffe03f */
[----:B------:R-:W-:Y:S04]  /*8700*/  STL.64 [R1+0x440], R24 ;  /* 0x0004401801007387 */ /* 0x000fe80000100a00 */
[----:B------:R0:W-:Y:S04]  /*8710*/  STL.64 [R1+0x448], R26 ;  /* 0x0004481a01007387 */ /* 0x0001e80000100a00 */
[----:B0-----:R-:W4:Y:S04]  /*8720*/  LDL.LU.64 R26, [R1+0xe78] ;  /* 0x000e7800011a7983 */ /* 0x001f280000300a00 */
[----:B------:R-:W3:Y:S01]  /*8730*/  LDL.LU.64 R24, [R1+0xe70] ;  /* 0x000e700001187983 */ /* 0x000ee20000300a00 */
[----:B------:R-:W-:-:S02]  /*8740*/  IMAD.MOV.U32 R2, RZ, RZ, R16 ;  /* 0x000000ffff027224 */ /* 0x000fc400078e0010 */
[----:B------:R-:W-:Y:S02]  /*8750*/  IMAD.MOV.U32 R0, RZ, RZ, R17 ;  /* 0x000000ffff007224 */ /* 0x000fe400078e0011 */
[----:B------:R-:W2:Y:S04]  /*8760*/  LDL.LU.64 R16, [R1+0x3c0] ;  /* 0x0003c00001107983 */ /* 0x000ea80000300a00 */
[----:B------:R-:W2:Y:S01]  /*8770*/  LDL.LU.64 R18, [R1+0x3c8] ;  /* 0x0003c80001127983 */ /* 0x000ea20000300a00 */
[C---:B---3--:R-:W-:Y:S11]  /*8780*/  HMMA.16816.F32 R12, R20.reuse, R24, R12 ;  /* 0x00000018140c723c */ /* 0x048ff6000000180c */
[----:B------:R-:W-:Y:S11]  /*8790*/  @!UPT UIADD3 URZ, URZ, URZ, URZ ;  /* 0x0000003f3f3ff290 */ /* 0x000ff6000fffe03f */
[----:B------:R-:W-:Y:S01]  /*87a0*/  @!UPT UIADD3 URZ, URZ, URZ, URZ ;  /* 0x0000003f3f3ff290 */ /* 0x000fe2000fffe03f */
[----:B------:R0:W-:Y:S04]  /*87b0*/  STL.64 [R1+0x430], R12 ;  /* 0x0004300c01007387 */ /* 0x0001e80000100a00 */
[----:B------:R-:W-:Y:S04]  /*87c0*/  STL.64 [R1+0x438], R14 ;  /* 0x0004380e01007387 */ /* 0x000fe80000100a00 */
[----:B0-----:R-:W2:Y:S04]  /*87d0*/  LDL.LU.64 R12, [R1+0xe68] ;  /* 0x000e6800010c7983 */ /* 0x001ea80000300a00 */
[----:B----4-:R-:W-:Y:S04]  /*87e0*/  STL.64 [R1+0xe08], R26 ;  /* 0x000e081a01007387 */ /* 0x010fe80000100a00 */
        /* <DEDUP_REMOVED lines=15> */
[----:B------:R-:W-:Y:S04]  /*88e0*/  STL.64 [R1+0x418], R14 ;  /* 0x0004180e01007387 */ /* 0x000fe80000100a00 */
[----:B0-----:R-:W2:Y:S02]  /*88f0*/  LDL.LU.64 R12, [R1+0xe38] ;  /* 0x000e3800010c7983 */ /* 0x001ea40000300a00 */
[----:B--2---:R-:W-:Y:S11]  /*8900*/  HMMA.16816.F32 R8, R20, R12, R8 ;  /* 0x0000000c1408723c */ /* 0x004ff60000001808 */
[----:B------:R-:W-:Y:S11]  /*8910*/  @!UPT UIADD3 URZ, URZ, URZ, URZ ;  /* 0x0000003f3f3ff290 */ /* 0x000ff6000fffe03f */
[----:B------:R-:W-:Y:S01]  /*8920*/  @!UPT UIADD3 URZ, URZ, URZ, URZ ;  /* 0x0000003f3f3ff290 */ /* 0x000fe2000fffe03f */
[----:B------:R0:W-:Y:S04]  /*8930*/  STL.64 [R1+0x400], R8 ;  /* 0x0004000801007387 */ /* 0x0001e80000100a00 */
[----:B------:R-:W-:Y:S04]  /*8940*/  STL.64 [R1+0x408], R10 ;  /* 0x0004080a01007387 */ /* 0x000fe80000100a00 */
[----:B0-----:R-:W2:Y:S04]  /*8950*/  LDL.LU.64 R8, [R1+0xe30] ;  /* 0x000e300001087983 */ /* 0x001ea80000300a00 */
[----:B------:R0:W-:Y:S04]  /*8960*/  STL.64 [R1+0xde0], R12 ;  /* 0x000de00c01007387 */ /* 0x0001e80000100a00 */
[----:B0-----:R-:W4:Y:S04]  /*8970*/  LDL.64 R12, [R1+0x20] ;  /* 0x00002000010c7983 */ /* 0x001f280000100a00 */
[----:B----4-:R0:W-:Y:S04]  /*8980*/  STL.64 [R1+0xde8], R12 ;  /* 0x000de80c01007387 */ /* 0x0101e80000100a00 */
[----:B0-----:R-:W4:Y:S01]  /*8990*/  LDL.64 R12, [R1+0x30] ;  /* 0x00003000010c7983 */ /* 0x001f220000100a00 */
[----:B--2---:R-:W-:-:S02]  /*89a0*/  IMAD.MOV.U32 R29, RZ, RZ, R8 ;  /* 0x000000ffff1d7224 */ /* 0x004fc400078e0008 */
[----:B------:R-:W-:Y:S01]  /*89b0*/  IMAD.MOV.U32 R3, RZ, RZ, R9 ;  /* 0x000000ffff037224 */ /* 0x000fe200078e0009 */
[----:B----4-:R3:W-:Y:S02]  /*89c0*/  STL.64 [R1+0xdf8], R12 ;  /* 0x000df80c01007387 */ /* 0x0107e40000100a00 */
[C---:B---3--:R-:W-:Y:S11]  /*89d0*/  HMMA.16816.F32 R12, R20.reuse, R8, R24 ;  /* 0x00000008140c723c */ /* 0x048ff60000001818 */
[----:B------:R-:W-:Y:S11]  /*89e0*/  @!UPT UIADD3 URZ, URZ, URZ, URZ ;  /* 0x0000003f3f3ff290 */ /* 0x000ff6000fffe03f */
[----:B------:R-:W-:Y:S01]  /*89f0*/  @!UPT UIADD3 URZ, URZ, URZ, URZ ;  /* 0x0000003f3f3ff290 */ /* 0x000fe2000fffe03f */
[----:B------:R-:W-:Y:S04]  /*8a00*/  STL.64 [R1+0x3f0], R12 ;  /* 0x0003f00c01007387 */ /* 0x000fe80000100a00 */
[----:B------:R0:W-:Y:S04]  /*8a10*/  STL.64 [R1+0x3f8], R14 ;  /* 0x0003f80e01007387 */ /* 0x0001e80000100a00 */
[----:B------:R-:W2:Y:S04]  /*8a20*/  LDL.LU.64 R10, [R1+0xe28] ;  /* 0x000e2800010a7983 */ /* 0x000ea80000300a00 */
[----:B------:R-:W2:Y:S01]  /*8a30*/  LDL.LU.64 R8, [R1+0xe20] ;  /* 0x000e200001087983 */ /* 0x000ea20000300a00 */
[----:B0-----:R-:W-:Y:S03]  /*8a40*/  HMMA.16816.F32 R12, R20, R4, R16 ;  /* 0x00000004140c723c */ /* 0x001fe60000001810 */
[----:B------:R-:W2:Y:S04]  /*8a50*/  LDL.LU.64 R16, [R1+0x3b0] ;  /* 0x0003b00001107983 */ /* 0x000ea80000300a00 */
[----:B------:R-:W2:Y:S11]  /*8a60*/  LDL.LU.64 R18, [R1+0x3b8] ;  /* 0x0003b80001127983 */ /* 0x000eb60000300a00 */
[----:B------:R-:W-:Y:S05]  /*8a70*/  @!UPT UIADD3 URZ, URZ, URZ, URZ ;  /* 0x0000003f3f3ff290 */ /* 0x000fea000fffe03f */
[----:B------:R-:W-:Y:S04]  /*8a80*/  STL.64 [R1+0x3c0], R12 ;  /* 0x0003c00c01007387 */ /* 0x000fe80000100a00 */
[----:B------:R-:W-:Y:S04]  /*8a90*/  STL.64 [R1+0x3c8], R14 ;  /* 0x0003c80e01007387 */ /* 0x000fe80000100a00 */
[----:B------:R-:W3:Y:S04]  /*8aa0*/  LDL.LU.64 R24, [R1+0x3a0] ;  /* 0x0003a00001187983 */ /* 0x000ee80000300a00 */
[----:B------:R-:W4:Y:S04]  /*8ab0*/  LDL.LU.64 R26, [R1+0x3a8] ;  /* 0x0003a800011a7983 */ /* 0x000f280000300a00 */
[----:B----4-:R-:W-:Y:S04]  /*8ac0*/  STL.64 [R1+0xe18], R26 ;  /* 0x000e181a01007387 */ /* 0x010fe80000100a00 */
[----:B---3--:R0:W-:Y:S04]  /*8ad0*/  STL.64 [R1+0xe10], R24 ;  /* 0x000e101801007387 */ /* 0x0081e80000100a00 */
[----:B0-----:R-:W2:Y:S04]  /*8ae0*/  LDL.64 R24, [R1+0x60] ;  /* 0x0000600001187983 */ /* 0x001ea80000100a00 */
[----:B------:R-:W3:Y:S04]  /*8af0*/  LDL.LU.64 R12, [R1+0x390] ;  /* 0x00039000010c7983 */ /* 0x000ee80000300a00 */
[----:B------:R-:W3:Y:S04]  /*8b00*/  LDL.LU.64 R14, [R1+0x398] ;  /* 0x00039800010e7983 */ /* 0x000ee80000300a00 */
[----:B------:R-:W-:Y:S04]  /*8b10*/  STL.64 [R1+0xdd0], R6 ;  /* 0x000dd00601007387 */ /* 0x000fe80000100a00 */
[----:B------:R0:W-:Y:S02]  /*8b20*/  STL.64 [R1+0xdc8], R4 ;  /* 0x000dc80401007387 */ /* 0x0001e40000100a00 */
[----:B0-----:R-:W-:-:S02]  /*8b30*/  IMAD.MOV.U32 R4, RZ, RZ, R29 ;  /* 0x000000ffff047224 */ /* 0x001fc400078e001d */
[----:B------:R-:W-:-:S05]  /*8b40*/  IMAD.MOV.U32 R5, RZ, RZ, R3 ;  /* 0x000000ffff057224 */ /* 0x000fca00078e0003 */
[----:B------:R0:W-:Y:S04]  /*8b50*/  STL.64 [R1+0xdf0], R4 ;  /* 0x000df00401007387 */ /* 0x0001e80000100a00 */
[----:B0-----:R-:W4:Y:S04]  /*8b60*/  LDL.LU.64 R4, [R1+0x380] ;  /* 0x0003800001047983 */ /* 0x001f280000300a00 */
[----:B------:R-:W4:Y:S01]  /*8b70*/  LDL.LU.64 R6, [R1+0x388] ;  /* 0x0003880001067983 */ /* 0x000f220000300a00 */
[----:B--2---:R-:W-:Y:S11]  /*8b80*/  HMMA.16816.F32 R16, R8, R24, R16 ;  /* 0x000000180810723c */ /* 0x004ff60000001810 */
[----:B------:R-:W-:Y:S11]  /*8b90*/  @!UPT UIADD3 URZ, URZ, URZ, URZ ;  /* 0x0000003f3f3ff290 */ /* 0x000ff6000fffe03f */
[----:B------:R-:W-:Y:S01]  /*8ba0*/  @!UPT UIADD3 URZ, URZ, URZ, URZ ;  /* 0x0000003f3f3ff290 */ /* 0x000fe2000fffe03f */
[----:B------:R0:W-:Y:S04]  /*8bb0*/  STL.64 [R1+0x3b0], R16 ;  /* 0x0003b01001007387 */ /* 0x0001e80000100a00 */
[----:B------:R-:W-:Y:S04]  /*8bc0*/  STL.64 [R1+0x3b8], R18 ;  /* 0x0003b81201007387 */ /* 0x000fe80000100a00 */
[----:B------:R-:W2:Y:S01]  /*8bd0*/  LDL.LU.64 R26, [R1+0xe18] ;  /* 0x000e1800011a7983 */ /* 0x000ea20000300a00 */
[----:B0-----:R-:W-:Y:S02]  /*8be0*/  IMAD.MOV.U32 R17, RZ, RZ, R24 ;  /* 0x000000ffff117224 */ /* 0x001fe400078e0018 */
[----:B------:R-:W-:-:S02]  /*8bf0*/  IMAD.MOV.U32 R16, RZ, RZ, R25 ;  /* 0x000000ffff107224 */ /* 0x000fc400078e0019 */
[----:B------:R-:W2:Y:S01]  /*8c00*/  LDL.LU.64 R24, [R1+0xe10] ;  /* 0x000e100001187983 */ /* 0x000ea20000300a00 */
[----:B------:R-:W-:Y:S02]  /*8c10*/  IMAD.MOV.U32 R20, RZ, RZ, R2 ;  /* 0x000000ffff147224 */ /* 0x000fe400078e0002 */
[----:B------:R-:W-:Y:S01]  /*8c20*/  IMAD.MOV.U32 R21, RZ, RZ, R0 ;  /* 0x000000ffff157224 */ /* 0x000fe200078e0000 */
[----:B------:R0:W-:Y:S04]  /*8c30*/  STL.64 [R1+0xdd8], R16 ;  /* 0x000dd81001007387 */ /* 0x0001e80000100a00 */
[----:B0-----:R-:W3:Y:S04]  /*8c40*/  LDL.LU.64 R16, [R1+0x350] ;  /* 0x0003500001107983 */ /* 0x001ee80000300a00 */
[----:B------:R-:W3:Y:S01]  /*8c50*/  LDL.LU.64 R18, [R1+0x358] ;  /* 0x0003580001127983 */ /* 0x000ee20000300a00 */
[C---:B--2---:R-:W-:Y:S11]  /*8c60*/  HMMA.16816.F32 R24, R8.reuse, R20, R24 ;  /* 0x000000140818723c */ /* 0x044ff60000001818 */
[----:B------:R-:W-:Y:S11]  /*8c70*/  @!UPT UIADD3 URZ, URZ, URZ, URZ ;  /* 0x0000003f3f3ff290 */ /* 0x000ff6000fffe03f */
[----:B------:R-:W-:Y:S01]  /*8c80*/  @!UPT UIADD3 URZ, URZ, URZ, URZ ;  /* 0x0000003f3f3ff290 */ /* 0x000fe2000fffe03f */
[----:B------:R-:W-:Y:S04]  /*8c90*/  STL.64 [R1+0x3a0], R24 ;  /* 0x0003a01801007387 */ /* 0x000fe80000100a00 */
[----:B------:R0:W-:Y:S04]  /*8ca0*/  STL.64 [R1+0x3a8], R26 ;  /* 0x0003a81a01007387 */ /* 0x0001e80000100a00 */
[----:B0-----:R-:W2:Y:S04]  /*8cb0*/  LDL.LU.64 R26, [R1+0xe08] ;  /* 0x000e0800011a7983 */ /* 0x001ea80000300a00 */
[----:B------:R-:W3:Y:S04]  /*8cc0*/  LDL.LU.64 R24, [R1+0xe00] ;  /* 0x000e000001187983 */ /* 0x000ee80000300a00 */
[----:B------:R0:W-:Y:S04]  /*8cd0*/  STL.64 [R1+0xdb8], R20 ;  /* 0x000db81401007387 */ /* 0x0001e80000100a00 */
[----:B0-----:R-:W2:Y:S04]  /*8ce0*/  LDL.LU.64 R20, [R1+0x370] ;  /* 0x0003700001147983 */ /* 0x001ea80000300a00 */
[----:B------:R-:W2:Y:S01]  /*8cf0*/  LDL.LU.64 R22, [R1+0x378] ;  /* 0x0003780001167983 */ /* 0x000ea20000300a00 */
[C---:B---3--:R-:W-:Y:S11]  /*8d00*/  HMMA.16816.F32 R12, R8.reuse, R24, R12 ;  /* 0x00000018080c723c */ /* 0x048ff6000000180c */
[----:B------:R-:W-:Y:S11]  /*8d10*/  @!UPT UIADD3 URZ, URZ, URZ, URZ ;  /* 0x0000003f3f3ff290 */ /* 0x000ff6000fffe03f */
[----:B------:R-:W-:Y:S01]  /*8d20*/  @!UPT UIADD3 URZ, URZ, URZ, URZ ;  /* 0x0000003f3f3ff290 */ /* 0x000fe2000fffe03f */
[----:B------:R0:W-:Y:S04]  /*8d30*/  STL.64 [R1+0x390], R12 ;  /* 0x0003900c01007387 */ /* 0x0001e80000100a00 */
[----:B------:R-:W-:Y:S04]  /*8d40*/  STL.64 [R1+0x398], R14 ;  /* 0x0003980e01007387 */ /* 0x000fe80000100a00 */
[----:B0-----:R-:W4:Y:S04]  /*8d50*/  LDL.LU.64 R12, [R1+0xdf8] ;  /* 0x000df800010c7983 */ /* 0x001f280000300a00 */
[----:B--2---:R-:W-:Y:S04]  /*8d60*/  STL.64 [R1+0xdb0], R26 ;  /* 0x000db01a01007387 */ /* 0x004fe80000100a00 */
[----:B------:R0:W-:Y:S04]  /*8d70*/  STL.64 [R1+0xda8], R24 ;  /* 0x000da81801007387 */ /* 0x0001e80000100a00 */
[----:B0-----:R-:W2:Y:S04]  /*8d80*/  LDL.LU.64 R24, [R1+0x360] ;  /* 0x0003600001187983 */ /* 0x001ea80000300a00 */
[----:B------:R-:W2:Y:S01]  /*8d90*/  LDL.LU.64 R26, [R1+0x368] ;  /* 0x00036800011a7983 */ /* 0x000ea20000300a00 */
[----:B----4-:R-:W-:Y:S01]  /*8da0*/  HMMA.16816.F32 R4, R8, R12, R4 ;  /* 0x0000000c0804723c */ /* 0x010fe20000001804 */
[----:B------:R-:W-:-:S02]  /*8db0*/  IMAD.MOV.U32 R2, RZ, RZ, R12 ;  /* 0x000000ffff027224 */ /* 0x000fc400078e000c */
[----:B------:R-:W-:Y:S11]  /*8dc0*/  IMAD.MOV.U32 R0, RZ, RZ, R13 ;  /* 0x000000ffff007224 */ /* 0x000ff600078e000d */
[----:B------:R-:W-:Y:S09]  /*8dd0*/  @!UPT UIADD3 URZ, URZ, URZ, URZ ;  /* 0x0000003f3f3ff290 */ /* 0x000ff2000fffe03f */
[----:B------:R0:W-:Y:S04]  /*8de0*/  STL.64 [R1+0x380], R4 ;  /* 0x0003800401007387 */ /* 0x0001e80000100a00 */
[----:B------:R-:W-:Y:S04]  /*8df0*/  STL.64 [R1+0x388], R6 ;  /* 0x0003880601007387 */ /* 0x000fe80000100a00 */
[----:B0-----:R-:W3:Y:S04]  /*8e00*/  LDL.LU.64 R4, [R1+0xdf0] ;  /* 0x000df00001047983 */ /* 0x001ee80000300a00 */
[----:B------:R-:W4:Y:S02]  /*8e10*/  LDL.LU.64 R12, [R1+0xde8] ;  /* 0x000de800010c7983 */ /* 0x000f240000300a00 */
[C---:B----4-:R-:W-:Y:S01]  /*8e20*/  HMMA.16816.F32 R20, R8.reuse, R12, R20 ;  /* 0x0000000c0814723c */ /* 0x050fe20000001814 */
[----:B------:R-:W-:Y:S11]  /*8e30*/  IMAD.MOV.U32 R3, RZ, RZ, R13 ;  /* 0x000000ffff037224 */ /* 0x000ff600078e000d */
[----:B------:R-:W-:Y:S11]  /*8e40*/  @!UPT UIADD3 URZ, URZ, URZ, URZ ;  /* 0x0000003f3f3ff290 */ /* 0x000ff6000fffe03f */
[----:B------:R-:W-:Y:S04]  /*8e50*/  STL.64 [R1+0x370], R20 ;  /* 0x0003701401007387 */ /* 0x000fe80000100a00 */
[----:B------:R0:W-:Y:S02]  /*8e60*/  STL.64 [R1+0x378], R22 ;  /* 0x0003781601007387 */ /* 0x0001e40000100a00 */
[----:B0-----:R-:W-:Y:S02]  /*8e70*/  IMAD.MOV.U32 R22, RZ, RZ, R12 ;  /* 0x000000ffff167224 */ /* 0x001fe400078e000c */
[----:B------:R-:W2:Y:S01]  /*8e80*/  LDL.LU.64 R12, [R1+0xde0] ;  /* 0x000de000010c7983 */ /* 0x000ea20000300a00 */
[C---:B---3--:R-:W-:Y:S08]  /*8e90*/  HMMA.16816.F32 R4, R8.reuse, R4, R16 ;  /* 0x000000040804723c */ /* 0x048ff00000001810 */
[----:B--2---:R-:W-:Y:S11]  /*8ea0*/  HMMA.16816.F32 R24, R8, R12, R24 ;  /* 0x0000000c0818723c */ /* 0x004ff60000001818 */
[----:B------:R-:W-:Y:S11]  /*8eb0*/  @!UPT UIADD3 URZ, URZ, URZ, URZ ;  /* 0x0000003f3f3ff290 */ /* 0x000ff6000fffe03f */
[----:B------:R-:W-:Y:S01]  /*8ec0*/  @!UPT UIADD3 URZ, URZ, URZ, URZ ;  /* 0x0000003f3f3ff290 */ /* 0x000fe2000fffe03f */
[----:B------:R-:W-:Y:S04]  /*8ed0*/  STL.64 [R1+0x360], R24 ;  /* 0x0003601801007387 */ /* 0x000fe80000100a00 */
[----:B------:R-:W-:Y:S04]  /*8ee0*/  STL.64 [R1+0x368], R26 ;  /* 0x0003681a01007387 */ /* 0x000fe80000100a00 */
[----:B------:R-:W2:Y:S04]  /*8ef0*/  LDL.LU.64 R16, [R1+0xdd8] ;  /* 0x000dd80001107983 */ /* 0x000ea80000300a00 */
[----:B------:R-:W-:Y:S04]  /*8f00*/  STL.64 [R1+0x350], R4 ;  /* 0x0003500401007387 */ /* 0x000fe80000100a00 */
[----:B------:R0:W-:Y:S04]  /*8f10*/  STL.64 [R1+0x358], R6 ;  /* 0x0003580601007387 */ /* 0x0001e80000100a00 */
[----:B0-----:R-:W3:Y:S04]  /*8f20*/  LDL.LU.64 R6, [R1+0xdd0] ;  /* 0x000dd00001067983 */ /* 0x001ee80000300a00 */
[----:B------:R-:W4:Y:S01]  /*8f30*/  LDL.LU.64 R4, [R1+0xdc8] ;  /* 0x000dc80001047983 */ /* 0x000f220000300a00 */
[----:B--2---:R-:W-:-:S02]  /*8f40*/  IMAD.MOV.U32 R20, RZ, RZ, R17 ;  /* 0x000000ffff147224 */ /* 0x004fc400078e0011 */
[----:B------:R-:W-:Y:S02]  /*8f50*/  IMAD.MOV.U32 R21, RZ, RZ, R16 ;  /* 0x000000ffff157224 */ /* 0x000fe400078e0010 */
[----:B------:R-:W0:Y:S04]  /*8f60*/  LDSM.16.MT88.4 R16, [R28+0x300] ;  /* 0x000300001c10783b */ /* 0x000e280000004200 */
[----:B0-----:R-:W-:Y:S04]  /*8f70*/  STL.64 [R1+0xd58], R18 ;  /* 0x000d581201007387 */ /* 0x001fe80000100a00 */
[----:B------:R0:W-:Y:S04]  /*8f80*/  STL.64 [R1+0xd50], R16 ;  /* 0x000d501001007387 */ /* 0x0001e80000100a00 */
[----:B0-----:R-:W2:Y:S04]  /*8f90*/  LDL.LU.64 R16, [R1+0x2c0] ;  /* 0x0002c00001107983 */ /* 0x001ea80000300a00 */
[----:B------:R-:W2:Y:S04]  /*8fa0*/  LDL.LU.64 R18, [R1+0x2c8] ;  /* 0x0002c80001127983 */ /* 0x000ea80000300a00 */
[----:B---3--:R-:W-:Y:S04]  /*8fb0*/  STL.64 [R1+0xd68], R6 ;  /* 0x000d680601007387 */ /* 0x008fe80000100a00 */
[----:B----4-:R0:W-:Y:S01]  /*8fc0*/  STL.64 [R1+0xd60], R4 ;  /* 0x000d600401007387 */ /* 0x0101e20000100a00 */
[----:B------:R-:W-:-:S02]  /*8fd0*/  IMAD.MOV.U32 R24, RZ, RZ, R12 ;  /* 0x000000ffff187224 */ /* 0x000fc400078e000c */
[----:B------:R-:W-:Y:S02]  /*8fe0*/  IMAD.MOV.U32 R23, RZ, RZ, R13 ;  /* 0x000000ffff177224 */ /* 0x000fe400078e000d */
[----:B------:R-:W-:Y:S01]  /*8ff0*/  LDSM.16.MT88.4 R12, [R28+0x280] ;  /* 0x000280001c0c783b */ /* 0x000fe20000004200 */
[----:B--2---:R-:W-:Y:S11]  /*9000*/  HMMA.16816.F32 R8, R8, R4, R16 ;  /* 0x000000040808723c */ /* 0x004ff60000001810 */
[----:B------:R-:W-:Y:S11]  /*9010*/  @!UPT UIADD3 URZ, URZ, URZ, URZ ;  /* 0x0000003f3f3ff290 */ /* 0x000ff6000fffe03f */
[----:B------:R-:W-:Y:S01]  /*9020*/  @!UPT UIADD3 URZ, URZ, URZ, URZ ;  /* 0x0000003f3f3ff290 */ /* 0x000fe2000fffe03f */
[----:B------:R-:W-:Y:S04]  /*9030*/  STL.64 [R1+0x2c0], R8 ;  /* 0x0002c00801007387 */ /* 0x000fe80000100a00 */
[----:B------:R-:W-:Y:S04]  /*9040*/  STL.64 [R1+0x2c8], R10 ;  /* 0x0002c80a01007387 */ /* 0x000fe80000100a00 */
[----:B------:R-:W1:Y:S01]  /*9050*/  LDSM.16.MT88.4 R8, [R28+0x380] ;  /* 0x000380001c08783b */ /* 0x000e620000004200 */
[----:B0-----:R-:W-:Y:S02]  /*9060*/  IMAD.MOV.U32 R4, RZ, RZ, R24 ;  /* 0x000000ffff047224 */ /* 0x001fe400078e0018 */
[----:B------:R-:W-:-:S05]  /*9070*/  IMAD.MOV.U32 R5, RZ, RZ, R23 ;  /* 0x000000ffff057224 */ /* 0x000fca00078e0017 */
[----:B------:R0:W-:Y:S02]  /*9080*/  STL.64 [R1+0xd78], R4 ;  /* 0x000d780401007387 */ /* 0x0001e40000100a00 */
[----:B0-----:R-:W-:Y:S02]  /*9090*/  IMAD.MOV.U32 R4, RZ, RZ, R22 ;  /* 0x000000ffff047224 */ /* 0x001fe400078e0016 */
[----:B------:R-:W-:-:S05]  /*90a0*/  IMAD.MOV.U32 R5, RZ, RZ, R3 ;  /* 0x000000ffff057224 */ /* 0x000fca00078e0003 */
[----:B------:R0:W-:Y:S02]  /*90b0*/  STL.64 [R1+0xd90], R4 ;  /* 0x000d900401007387 */ /* 0x0001e40000100a00 */
[----:B0-----:R-:W-:Y:S02]  /*90c0*/  IMAD.MOV.U32 R4, RZ, RZ, R2 ;  /* 0x000000ffff047224 */ /* 0x001fe400078e0002 */
[----:B------:R-:W-:-:S05]  /*90d0*/  IMAD.MOV.U32 R5, RZ, RZ, R0 ;  /* 0x000000ffff057224 */ /* 0x000fca00078e0000 */
[----:B------:R0:W-:Y:S04]  /*90e0*/  STL.64 [R1+0xdc0], R4 ;  /* 0x000dc00401007387 */ /* 0x0001e80000100a00 */
[----:B0-----:R-:W2:Y:S04]  /*90f0*/  LDL.LU.64 R4, [R1+0x2b0] ;  /* 0x0002b00001047983 */ /* 0x001ea80000300a00 */
[----:B------:R-:W2:Y:S04]  /*9100*/  LDL.LU.64 R6, [R1+0x2b8] ;  /* 0x0002b80001067983 */ /* 0x000ea80000300a00 */
[----:B------:R-:W3:Y:S04]  /*9110*/  LDL.LU.64 R24, [R1+0x2a0] ;  /* 0x0002a00001187983 */ /* 0x000ee80000300a00 */
[----:B------:R-:W3:Y:S04]  /*9120*/  LDL.LU.64 R26, [R1+0x2a8] ;  /* 0x0002a800011a7983 */ /* 0x000ee80000300a00 */
[----:B------:R-:W4:Y:S04]  /*9130*/  LDL.LU.64 R16, [R1+0x290] ;  /* 0x0002900001107983 */ /* 0x000f280000300a00 */
[----:B------:R-:W4:Y:S04]  /*9140*/  LDL.LU.64 R18, [R1+0x298] ;  /* 0x0002980001127983 */ /* 0x000f280000300a00 */
[----:B-1----:R-:W-:Y:S04]  /*9150*/  STL.64 [R1+0xcf0], R10 ;  /* 0x000cf00a01007387 */ /* 0x002fe80000100a00 */
[----:B------:R0:W-:Y:S04]  /*9160*/  STL.64 [R1+0xce8], R8 ;  /* 0x000ce80801007387 */ /* 0x0001e80000100a00 */
[----:B0-----:R-:W2:Y:S04]  /*9170*/  LDL.LU.64 R8, [R1] ;  /* 0x0000000001087983 */ /* 0x001ea80000300a00 */
[----:B--2---:R0:W-:Y:S04]  /*9180*/  STL.64 [R1+0xd70], R8 ;  /* 0x000d700801007387 */ /* 0x0041e80000100a00 */
[----:B0-----:R-:W2:Y:S04]  /*9190*/  LDL.LU.64 R8, [R1+0x260] ;  /* 0x0002600001087983 */ /* 0x001ea80000300a00 */
[----:B------:R-:W2:Y:S01]  /*91a0*/  LDL.LU.64 R10, [R1+0x268] ;  /* 0x00026800010a7983 */ /* 0x000ea20000300a00 */
[C---:B------:R-:W-:Y:S03]  /*91b0*/  HMMA.16816.F32 R20, R12.reuse, R20, R4 ;  /* 0x000000140c14723c */ /* 0x040fe60000001804 */
[----:B--2---:R-:W-:Y:S04]  /*91c0*/  STL.64 [R1+0xd88], R10 ;  /* 0x000d880a01007387 */ /* 0x004fe80000100a00 */
[----:B------:R0:W-:Y:S04]  /*91d0*/  STL.64 [R1+0xd80], R8 ;  /* 0x000d800801007387 */ /* 0x0001e80000100a00 */
[----:B0-----:R-:W2:Y:S04]  /*91e0*/  LDL.LU.64 R8, [R1+0x270] ;  /* 0x0002700001087983 */ /* 0x001ea80000300a00 */
[----:B------:R-:W2:Y:S04]  /*91f0*/  LDL.LU.64 R10, [R1+0x278] ;  /* 0x00027800010a7983 */ /* 0x000ea80000300a00 */
[----:B--2---:R-:W-:Y:S04]  /*9200*/  STL.64 [R1+0xda0], R10 ;  /* 0x000da00a01007387 */ /* 0x004fe80000100a00 */
[----:B------:R0:W-:Y:S04]  /*9210*/  STL.64 [R1+0xd98], R8 ;  /* 0x000d980801007387 */ /* 0x0001e80000100a00 */
[----:B0-----:R-:W2:Y:S04]  /*9220*/  LDL.LU.64 R8, [R1+0x280] ;  /* 0x0002800001087983 */ /* 0x001ea80000300a00 */
[----:B------:R-:W2:Y:S04]  /*9230*/  LDL.LU.64 R10, [R1+0x288] ;  /* 0x00028800010a7983 */ /* 0x000ea80000300a00 */
[----:B------:R-:W2:Y:S04]  /*9240*/  LDL.LU.64 R4, [R1+0xdc0] ;  /* 0x000dc00001047983 */ /* 0x000ea80000300a00 */
[----:B------:R0:W-:Y:S04]  /*9250*/  STL.64 [R1+0x2b0], R20 ;  /* 0x0002b01401007387 */ /* 0x0001e80000100a00 */
[----:B------:R-:W-:Y:S04]  /*9260*/  STL.64 [R1+0x2b8], R22 ;  /* 0x0002b81601007387 */ /* 0x000fe80000100a00 */
[----:B0-----:R-:W3:Y:S02]  /*9270*/  LDL.LU.64 R20, [R1+0xdb8] ;  /* 0x000db80001147983 */ /* 0x001ee40000300a00 */
[C---:B---3--:R-:W-:Y:S11]  /*9280*/  HMMA.16816.F32 R24, R12.reuse, R20, R24 ;  /* 0x000000140c18723c */ /* 0x048ff60000001818 */
[----:B------:R-:W-:Y:S11]  /*9290*/  @!UPT UIADD3 URZ, URZ, URZ, URZ ;  /* 0x0000003f3f3ff290 */ /* 0x000ff6000fffe03f */
[----:B------:R-:W-:Y:S01]  /*92a0*/  @!UPT UIADD3 URZ, URZ, URZ, URZ ;  /* 0x0000003f3f3ff290 */ /* 0x000fe2000fffe03f */
[----:B------:R-:W-:Y:S04]  /*92b0*/  STL.64 [R1+0x2a0], R24 ;  /* 0x0002a01801007387 */ /* 0x000fe80000100a00 */
[----:B------:R0:W-:Y:S04]  /*92c0*/  STL.64 [R1+0x2a8], R26 ;  /* 0x0002a81a01007387 */ /* 0x0001e80000100a00 */
[----:B0-----:R-:W3:Y:S04]  /*92d0*/  LDL.LU.64 R26, [R1+0xdb0] ;  /* 0x000db000011a7983 */ /* 0x001ee80000300a00 */
[----:B------:R-:W4:Y:S01]  /*92e0*/  LDL.LU.64 R24, [R1+0xda8] ;  /* 0x000da80001187983 */ /* 0x000f220000300a00 */
[C---:B--2---:R-:W-:Y:S08]  /*92f0*/  HMMA.16816.F32 R4, R12.reuse, R4, R8 ;  /* 0x000000040c04723c */ /* 0x044ff00000001808 */
[C---:B----4-:R-:W-:Y:S11]  /*9300*/  HMMA.16816.F32 R16, R12.reuse, R24, R16 ;  /* 0x000000180c10723c */ /* 0x050ff60000001810 */
[----:B------:R-:W-:Y:S11]  /*9310*/  @!UPT UIADD3 URZ, URZ, URZ, URZ ;  /* 0x0000003f3f3ff290 */ /* 0x000ff6000fffe03f */
[----:B------:R-:W-:Y:S01]  /*9320*/  @!UPT UIADD3 URZ, URZ, URZ, URZ ;  /* 0x0000003f3f3ff290 */ /* 0x000fe2000fffe03f */
[----:B------:R0:W-:Y:S04]  /*9330*/  STL.64 [R1+0x290], R16 ;  /* 0x0002901001007387 */ /* 0x0001e80000100a00 */
[----:B------:R1:W-:Y:S04]  /*9340*/  STL.64 [R1+0x298], R18 ;  /* 0x0002981201007387 */ /* 0x0003e80000100a00 */
[----:B0-----:R-:W2:Y:S04]  /*9350*/  LDL.LU.64 R16, [R1+0x1b0] ;  /* 0x0001b00001107983 */ /* 0x001ea80000300a00 */
[----:B-1----:R-:W2:Y:S04]  /*9360*/  LDL.LU.64 R18, [R1+0x1b8] ;  /* 0x0001b80001127983 */ /* 0x002ea80000300a00 */
[----:B---3--:R-:W-:Y:S04]  /*9370*/  STL.64 [R1+0xd48], R26 ;  /* 0x000d481a01007387 */ /* 0x008fe80000100a00 */
[----:B------:R0:W-:Y:S04]  /*9380*/  STL.64 [R1+0xd40], R24 ;  /* 0x000d401801007387 */ /* 0x0001e80000100a00 */
[----:B0-----:R-:W3:Y:S04]  /*9390*/  LDL.LU.64 R24, [R1+0x250] ;  /* 0x0002500001187983 */ /* 0x001ee80000300a00 */
[----:B------:R-:W3:Y:S04]  /*93a0*/  LDL.LU.64 R26, [R1+0x258] ;  /* 0x00025800011a7983 */ /* 0x000ee80000300a00 */
[----:B------:R-:W4:Y:S04]  /*93b0*/  LDL.LU.64 R10, [R1+0xda0] ;  /* 0x000da000010a7983 */ /* 0x000f280000300a00 */
[----:B------:R-:W4:Y:S04]  /*93c0*/  LDL.LU.64 R8, [R1+0xd98] ;  /* 0x000d980001087983 */ /* 0x000f280000300a00 */
[----:B------:R0:W-:Y:S04]  /*93d0*/  STL.64 [R1+0x280], R4 ;  /* 0x0002800401007387 */ /* 0x0001e80000100a00 */
[----:B------:R4:W-:Y:S04]  /*93e0*/  STL.64 [R1+0x288], R6 ;  /* 0x0002880601007387 */ /* 0x0009e80000100a00 */
[----:B0-----:R-:W4:Y:S02]  /*93f0*/  LDL.LU.64 R4, [R1+0xd90] ;  /* 0x000d900001047983 */ /* 0x001f240000300a00 */
[C---:B----4-:R-:W-:Y:S02]  /*9400*/  HMMA.16816.F32 R4, R12.reuse, R4, R8 ;  /* 0x000000040c04723c */ /* 0x050fe40000001808 */
[----:B------:R-:W4:Y:S04]  /*9410*/  LDL.LU.64 R10, [R1+0xd88] ;  /* 0x000d8800010a7983 */ /* 0x000f280000300a00 */
[----:B------:R-:W4:Y:S11]  /*9420*/  LDL.LU.64 R8, [R1+0xd80] ;  /* 0x000d800001087983 */ /* 0x000f360000300a00 */
[----:B------:R-:W-:Y:S06]  /*9430*/  @!UPT UIADD3 URZ, URZ, URZ, URZ ;  /* 0x0000003f3f3ff290 */ /* 0x000fec000fffe03f */
[----:B------:R0:W-:Y:S04]  /*9440*/  STL.64 [R1+0x270], R4 ;  /* 0x0002700401007387 */ /* 0x0001e80000100a00 */
[----:B------:R4:W-:Y:S04]  /*9450*/  STL.64 [R1+0x278], R6 ;  /* 0x0002780601007387 */ /* 0x0009e80000100a00 */
[----:B0-----:R-:W4:Y:S02]  /*9460*/  LDL.LU.64 R4, [R1+0xd78] ;  /* 0x000d780001047983 */ /* 0x001f240000300a00 */
[C---:B----4-:R-:W-:Y:S02]  /*9470*/  HMMA.16816.F32 R4, R12.reuse, R4, R8 ;  /* 0x000000040c04723c */ /* 0x050fe40000001808 */
[----:B------:R-:W3:Y:S11]  /*9480*/  LDL.LU.64 R8, [R1+0xd70] ;  /* 0x000d700001087983 */ /* 0x000ef60000300a00 */
[----:B------:R-:W-:Y:S10]  /*9490*/  @!UPT UIADD3 URZ, URZ, URZ, URZ ;  /* 0x0000003f3f3ff290 */ /* 0x000ff4000fffe03f */
[----:B------:R-:W-:Y:S04]  /*94a0*/  STL.64 [R1+0x260], R4 ;  /* 0x0002600401007387 */ /* 0x000fe80000100a00 */
[----:B------:R0:W-:Y:S04]  /*94b0*/  STL.64 [R1+0x268], R6 ;  /* 0x0002680601007387 */ /* 0x0001e80000100a00 */
[----:B0-----:R-:W4:Y:S04]  /*94c0*/  LDL.LU.64 R6, [R1+0xd68] ;  /* 0x000d680001067983 */ /* 0x001f280000300a00 */
[----:B------:R-:W2:Y:S01]  /*94d0*/  LDL.LU.64 R4, [R1+0xd60] ;  /* 0x000d600001047983 */ /* 0x000ea20000300a00 */
[C---:B---3--:R-:W-:Y:S11]  /*94e0*/  HMMA.16816.F32 R24, R12.reuse, R8, R24 ;  /* 0x000000080c18723c */ /* 0x048ff60000001818 */
[----:B------:R-:W-:Y:S11]  /*94f0*/  @!UPT UIADD3 URZ, URZ, URZ, URZ ;  /* 0x0000003f3f3ff290 */ /* 0x000ff6000fffe03f */
[----:B------:R-:W-:Y:S01]  /*9500*/  @!UPT UIADD3 URZ, URZ, URZ, URZ ;  /* 0x0000003f3f3ff290 */ /* 0x000fe2000fffe03f */
[----:B------:R0:W-:Y:S04]  /*9510*/  STL.64 [R1+0x250], R24 ;  /* 0x0002501801007387 */ /* 0x0001e80000100a00 */
[----:B------:R1:W-:Y:S04]  /*9520*/  STL.64 [R1+0x258], R26 ;  /* 0x0002581a01007387 */ /* 0x0003e80000100a00 */
[----:B0-----:R-:W3:Y:S04]  /*9530*/  LDL.LU.64 R24, [R1+0x190] ;  /* 0x0001900001187983 */ /* 0x001ee80000300a00 */
[----:B-1----:R-:W3:Y:S04]  /*9540*/  LDL.LU.64 R26, [R1+0x198] ;  /* 0x00019800011a7983 */ /* 0x002ee80000300a00 */
[----:B------:R0:W-:Y:S04]  /*9550*/  STL.64 [R1+0xcf8], R8 ;  /* 0x000cf80801007387 */ /* 0x0001e80000100a00 */
[----:B0-----:R-:W2:Y:S04]  /*9560*/  LDL.LU.64 R8, [R1+0x10] ;  /* 0x0000100001087983 */ /* 0x001ea80000300a00 */
[----:B--2---:R0:W-:Y:S04]  /*9570*/  STL.64 [R1+0xd10], R8 ;  /* 0x000d100801007387 */ /* 0x0041e80000100a00 */
[----:B0-----:R-:W2:Y:S01]  /*9580*/  LDL.LU.64 R8, [R1+0x20] ;  /* 0x0000200001087983 */ /* 0x001ea20000300a00 */
[----:B------:R-:W-:Y:S03]  /*9590*/  HMMA.16816.F32 R12, R12, R4, R16 ;  /* 0x000000040c0c723c */ /* 0x000fe60000001810 */
[----:B--2---:R0:W-:Y:S04]  /*95a0*/  STL.64 [R1+0xd20], R8 ;  /* 0x000d200801007387 */ /* 0x0041e80000100a00 */
[----:B0-----:R-:W2:Y:S04]  /*95b0*/  LDL.LU.64 R8, [R1+0x30] ;  /* 0x0000300001087983 */ /* 0x001ea80000300a00 */
[----:B--2---:R0:W-:Y:S04]  /*95c0*/  STL.64 [R1+0xd38], R8 ;  /* 0x000d380801007387 */ /* 0x0041e80000100a00 */
[----:B0-----:R-:W2:Y:S04]  /*95d0*/  LDL.LU.64 R8, [R1+0x180] ;  /* 0x0001800001087983 */ /* 0x001ea80000300a00 */
[----:B------:R-:W2:Y:S04]  /*95e0*/  LDL.LU.64 R10, [R1+0x188] ;  /* 0x00018800010a7983 */ /* 0x000ea80000300a00 */
[----:B------:R-:W2:Y:S04]  /*95f0*/  LDL.LU.64 R18, [R1+0xd58] ;  /* 0x000d580001127983 */ /* 0x000ea80000300a00 */
[----:B------:R-:W2:Y:S04]  /*9600*/  LDL.LU.64 R16, [R1+0xd50] ;  /* 0x000d500001107983 */ /* 0x000ea80000300a00 */
[----:B------:R0:W-:Y:S04]  /*9610*/  STL.64 [R1+0x1b0], R12 ;  /* 0x0001b00c01007387 */ /* 0x0001e80000100a00 */
[----:B------:R1:W-:Y:S04]  /*9620*/  STL.64 [R1+0x1b8], R14 ;  /* 0x0001b80e01007387 */ /* 0x0003e80000100a00 */
[----:B0-----:R-:W2:Y:S04]  /*9630*/  LDL.LU.64 R12, [R1+0x1a0] ;  /* 0x0001a000010c7983 */ /* 0x001ea80000300a00 */
[----:B-1----:R-:W2:Y:S04]  /*9640*/  LDL.LU.64 R14, [R1+0x1a8] ;  /* 0x0001a800010e7983 */ /* 0x002ea80000300a00 */
[----:B----4-:R-:W-:Y:S04]  /*9650*/  STL.64 [R1+0xd08], R6 ;  /* 0x000d080601007387 */ /* 0x010fe80000100a00 */
[----:B------:R0:W-:Y:S04]  /*9660*/  STL.64 [R1+0xd00], R4 ;  /* 0x000d000401007387 */ /* 0x0001e80000100a00 */
[----:B0-----:R-:W2:Y:S02]  /*9670*/  LDL.LU.64 R4, [R1+0x60] ;  /* 0x0000600001047983 */ /* 0x001ea40000300a00 */
[----:B--2---:R-:W-:Y:S11]  /*9680*/  HMMA.16816.F32 R12, R16, R4, R12 ;  /* 0x00000004100c723c */ /* 0x004ff6000000180c */
[----:B------:R-:W-:Y:S11]  /*9690*/  @!UPT UIADD3 URZ, URZ, URZ, URZ ;  /* 0x0000003f3f3ff290 */ /* 0x000ff6000fffe03f */
[----:B------:R-:W-:Y:S01]  /*96a0*/  @!UPT UIADD3 URZ, URZ, URZ, URZ ;  /* 0x0000003f3f3ff290 */ /* 0x000fe2000fffe03f */
[----:B------:R-:W-:Y:S04]  /*96b0*/  STL.64 [R1+0x1a0], R12 ;  /* 0x0001a00c01007387 */ /* 0x000fe80000100a00 */
[----:B------:R0:W-:Y:S02]  /*96c0*/  STL.64 [R1+0x1a8], R14 ;  /* 0x0001a80e01007387 */ /* 0x0001e40000100a00 */
[----:B0-----:R-:W-:Y:S02]  /*96d0*/  IMAD.MOV.U32 R15, RZ, RZ, R4 ;  /* 0x000000ffff0f7224 */ /* 0x001fe400078e0004 */
[----:B------:R-:W-:-:S05]  /*96e0*/  IMAD.MOV.U32 R14, RZ, RZ, R5 ;  /* 0x000000ffff0e7224 */ /* 0x000fca00078e0005 */
[----:B------:R0:W-:Y:S04]  /*96f0*/  STL.64 [R1+0xd18], R14 ;  /* 0x000d180e01007387 */ /* 0x0001e80000100a00 */
[----:B------:R-:W2:Y:S04]  /*9700*/  LDL.LU.64 R12, [R1+0x160] ;  /* 0x00016000010c7983 */ /* 0x000ea80000300a00 */
[----:B0-----:R-:W4:Y:S01]  /*9710*/  LDL.LU.64 R14, [R1+0x168] ;  /* 0x00016800010e7983 */ /* 0x001f220000300a00 */
[C---:B---3--:R-:W-:Y:S03]  /*9720*/  HMMA.16816.F32 R24, R16.reuse, R20, R24 ;  /* 0x000000141018723c */ /* 0x048fe60000001818 */
[----:B----4-:R-:W-:Y:S04]  /*9730*/  STL.64 [R1+0xd30], R14 ;  /* 0x000d300e01007387 */ /* 0x010fe80000100a00 */
[----:B--2---:R0:W-:Y:S04]  /*9740*/  STL.64 [R1+0xd28], R12 ;  /* 0x000d280c01007387 */ /* 0x0041e80000100a00 */
[----:B0-----:R-:W2:Y:S04]  /*9750*/  LDL.LU.64 R12, [R1+0x170] ;  /* 0x00017000010c7983 */ /* 0x001ea80000300a00 */
[----:B------:R-:W2:Y:S04]  /*9760*/  LDL.LU.64 R14, [R1+0x178] ;  /* 0x00017800010e7983 */ /* 0x000ea80000300a00 */
[----:B------:R-:W3:Y:S04]  /*9770*/  LDL.LU.64 R4, [R1+0x150] ;  /* 0x0001500001047983 */ /* 0x000ee80000300a00 */
[----:B------:R-:W3:Y:S04]  /*9780*/  LDL.LU.64 R6, [R1+0x158] ;  /* 0x0001580001067983 */ /* 0x000ee80000300a00 */
[----:B------:R-:W-:Y:S04]  /*9790*/  STL.64 [R1+0x190], R24 ;  /* 0x0001901801007387 */ /* 0x000fe80000100a00 */
[----:B------:R0:W-:Y:S04]  /*97a0*/  STL.64 [R1+0x198], R26 ;  /* 0x0001981a01007387 */ /* 0x0001e80000100a00 */
[----:B0-----:R-:W4:Y:S04]  /*97b0*/  LDL.LU.64 R26, [R1+0xd48] ;  /* 0x000d4800011a7983 */ /* 0x001f280000300a00 */
[----:B------:R-:W2:Y:S02]  /*97c0*/  LDL.LU.64 R24, [R1+0xd40] ;  /* 0x000d400001187983 */ /* 0x000ea40000300a00 */
[C---:B--2---:R-:W-:Y:S11]  /*97d0*/  HMMA.16816.F32 R8, R16.reuse, R24, R8 ;  /* 0x000000181008723c */ /* 0x044ff60000001808 */
[----:B------:R-:W-:Y:S11]  /*97e0*/  @!UPT UIADD3 URZ, URZ, URZ, URZ ;  /* 0x0000003f3f3ff290 */ /* 0x000ff6000fffe03f */
[----:B------:R-:W-:Y:S01]  /*97f0*/  @!UPT UIADD3 URZ, URZ, URZ, URZ ;  /* 0x0000003f3f3ff290 */ /* 0x000fe2000fffe03f */
[----:B------:R0:W-:Y:S04]  /*9800*/  STL.64 [R1+0x180], R8 ;  /* 0x0001800801007387 */ /* 0x0001e80000100a00 */
[----:B------:R-:W-:Y:S04]  /*9810*/  STL.64 [R1+0x188], R10 ;  /* 0x0001880a01007387 */ /* 0x000fe80000100a00 */
[----:B0-----:R-:W2:Y:S04]  /*9820*/  LDL.LU.64 R8, [R1+0xd38] ;  /* 0x000d380001087983 */ /* 0x001ea80000300a00 */
[----:B----4-:R-:W-:Y:S04]  /*9830*/  STL.64 [R1+0xcd0], R26 ;  /* 0x000cd01a01007387 */ /* 0x010fe80000100a00 */
[----:B------:R0:W-:Y:S04]  /*9840*/  STL.64 [R1+0xcc8], R24 ;  /* 0x000cc81801007387 */ /* 0x0001e80000100a00 */
[----:B0-----:R-:W4:Y:S04]  /*9850*/  LDL.LU.64 R24, [R1+0xc0] ;  /* 0x0000c00001187983 */ /* 0x001f280000300a00 */
[----:B------:R-:W4:Y:S01]  /*9860*/  LDL.LU.64 R26, [R1+0xc8] ;  /* 0x0000c800011a7983 */ /* 0x000f220000300a00 */
[----:B--2---:R-:W-:Y:S01]  /*9870*/  HMMA.16816.F32 R12, R16, R8, R12 ;  /* 0x00000008100c723c */ /* 0x004fe2000000180c */
[----:B------:R-:W-:-:S02]  /*9880*/  IMAD.MOV.U32 R2, RZ, RZ, R8 ;  /* 0x000000ffff027224 */ /* 0x000fc400078e0008 */
[----:B------:R-:W-:Y:S11]  /*9890*/  IMAD.MOV.U32 R0, RZ, RZ, R9 ;  /* 0x000000ffff007224 */ /* 0x000ff600078e0009 */
[----:B------:R-:W-:Y:S09]  /*98a0*/  @!UPT UIADD3 URZ, URZ, URZ, URZ ;  /* 0x0000003f3f3ff290 */ /* 0x000ff2000fffe03f */
[----:B------:R-:W-:Y:S04]  /*98b0*/  STL.64 [R1+0x170], R12 ;  /* 0x0001700c01007387 */ /* 0x000fe80000100a00 */
[----:B------:R0:W-:Y:S04]  /*98c0*/  STL.64 [R1+0x178], R14 ;  /* 0x0001780e01007387 */ /* 0x0001e80000100a00 */
[----:B0-----:R-:W2:Y:S04]  /*98d0*/  LDL.LU.64 R14, [R1+0xd30] ;  /* 0x000d3000010e7983 */ /* 0x001ea80000300a00 */
[----:B------:R-:W2:Y:S04]  /*98e0*/  LDL.LU.64 R12, [R1+0xd28] ;  /* 0x000d2800010c7983 */ /* 0x000ea80000300a00 */
[----:B------:R-:W2:Y:S02]  /*98f0*/  LDL.LU.64 R8, [R1+0xd20] ;  /* 0x000d200001087983 */ /* 0x000ea40000300a00 */
[----:B--2---:R-:W-:Y:S01]  /*9900*/  HMMA.16816.F32 R12, R16, R8, R12 ;  /* 0x00000008100c723c */ /* 0x004fe2000000180c */
[----:B------:R-:W-:-:S02]  /*9910*/  IMAD.MOV.U32 R23, RZ, RZ, R8 ;  /* 0x000000ffff177224 */ /* 0x000fc400078e0008 */
[----:B------:R-:W-:Y:S11]  /*9920*/  IMAD.MOV.U32 R22, RZ, RZ, R9 ;  /* 0x000000ffff167224 */ /* 0x000ff600078e0009 */
[----:B------:R-:W-:Y:S09]  /*9930*/  @!UPT UIADD3 URZ, URZ, URZ, URZ ;  /* 0x0000003f3f3ff290 */ /* 0x000ff2000fffe03f */
[----:B------:R-:W-:Y:S04]  /*9940*/  STL.64 [R1+0x160], R12 ;  /* 0x0001600c01007387 */ /* 0x000fe80000100a00 */
[----:B------:R0:W-:Y:S04]  /*9950*/  STL.64 [R1+0x168], R14 ;  /* 0x0001680e01007387 */ /* 0x0001e80000100a00 */
[----:B0-----:R-:W2:Y:S04]  /*9960*/  LDL.LU.64 R14, [R1+0xd18] ;  /* 0x000d1800010e7983 */ /* 0x001ea80000300a00 */
[----:B------:R-:W3:Y:S04]  /*9970*/  LDL.LU.64 R8, [R1+0xd10] ;  /* 0x000d100001087983 */ /* 0x000ee80000300a00 */
[----:B------:R-:W-:Y:S04]  /*9980*/  STL.64 [R1+0xce0], R22 ;  /* 0x000ce01601007387 */ /* 0x000fe80000100a00 */
[----:B------:R0:W-:Y:S04]  /*9990*/  STL.64 [R1+0xcd8], R20 ;  /* 0x000cd81401007387 */ /* 0x0001e80000100a00 */
[----:B0-----:R-:W2:Y:S04]  /*99a0*/  LDL.LU.64 R20, [R1+0x140] ;  /* 0x0001400001147983 */ /* 0x001ea80000300a00 */
[----:B------:R-:W2:Y:S01]  /*99b0*/  LDL.LU.64 R22, [R1+0x148] ;  /* 0x0001480001167983 */ /* 0x000ea20000300a00 */
[----:B---3--:R-:W-:Y:S01]  /*99c0*/  HMMA.16816.F32 R4, R16, R8, R4 ;  /* 0x000000081004723c */ /* 0x008fe20000001804 */
[----:B------:R-:W-:-:S02]  /*99d0*/  IMAD.MOV.U32 R13, RZ, RZ, R8 ;  /* 0x000000ffff0d7224 */ /* 0x000fc400078e0008 */
[----:B------:R-:W-:Y:S11]  /*99e0*/  IMAD.MOV.U32 R12, RZ, RZ, R9 ;  /* 0x000000ffff0c7224 */ /* 0x000ff600078e0009 */
[----:B------:R-:W-:Y:S09]  /*99f0*/  @!UPT UIADD3 URZ, URZ, URZ, URZ ;  /* 0x0000003f3f3ff290 */ /* 0x000ff2000fffe03f */
[----:B------:R-:W-:Y:S04]  /*9a00*/  STL.64 [R1+0x150], R4 ;  /* 0x0001500401007387 */ /* 0x000fe80000100a00 */
[----:B------:R0:W-:Y:S04]  /*9a10*/  STL.64 [R1+0x158], R6 ;  /* 0x0001580601007387 */ /* 0x0001e80000100a00 */
[----:B0-----:R-:W3:Y:S04]  /*9a20*/  LDL.LU.64 R6, [R1+0xd08] ;  /* 0x000d080001067983 */ /* 0x001ee80000300a00 */
[----:B------:R-:W4:Y:S04]  /*9a30*/  LDL.LU.64 R4, [R1+0xd00] ;  /* 0x000d000001047983 */ /* 0x000f280000300a00 */
[----:B------:R-:W2:Y:S02]  /*9a40*/  LDL.LU.64 R8, [R1+0xcf8] ;  /* 0x000cf80001087983 */ /* 0x000ea40000300a00 */
[C---:B--2---:R-:W-:Y:S08]  /*9a50*/  HMMA.16816.F32 R20, R16.reuse, R8, R20 ;  /* 0x000000081014723c */ /* 0x044ff00000001814 */
[----:B----4-:R-:W-:Y:S01]  /*9a60*/  HMMA.16816.F32 R16, R16, R4, R24 ;  /* 0x000000041010723c */ /* 0x010fe20000001818 */
[----:B------:R-:W-:-:S02]  /*9a70*/  IMAD.MOV.U32 R3, RZ, RZ, R8 ;  /* 0x000000ffff037224 */ /* 0x000fc400078e0008 */
[----:B------:R-:W-:Y:S11]  /*9a80*/  IMAD.MOV.U32 R29, RZ, RZ, R9 ;  /* 0x000000ffff1d7224 */ /* 0x000ff600078e0009 */
[----:B------:R-:W-:Y:S01]  /*9a90*/  @!UPT UIADD3 URZ, URZ, URZ, URZ ;  /* 0x0000003f3f3ff290 */ /* 0x000fe2000fffe03f */
[----:B------:R0:W-:Y:S04]  /*9aa0*/  STL.64 [R1+0x140], R20 ;  /* 0x0001401401007387 */ /* 0x0001e80000100a00 */
[----:B------:R1:W-:Y:S04]  /*9ab0*/  STL.64 [R1+0x148], R22 ;  /* 0x0001481601007387 */ /* 0x0003e80000100a00 */
[----:B------:R-:W2:Y:S04]  /*9ac0*/  LDL.LU.64 R10, [R1+0xcf0] ;  /* 0x000cf000010a7983 */ /* 0x000ea80000300a00 */
[----:B------:R-:W2:Y:S04]  /*9ad0*/  LDL.LU.64 R8, [R1+0xce8] ;  /* 0x000ce80001087983 */ /* 0x000ea80000300a00 */
[----:B0-----:R-:W2:Y:S04]  /*9ae0*/  LDL.LU.64 R20, [R1+0xb0] ;  /* 0x0000b00001147983 */ /* 0x001ea80000300a00 */
[----:B-1----:R-:W2:Y:S04]  /*9af0*/  LDL.LU.64 R22, [R1+0xb8] ;  /* 0x0000b80001167983 */ /* 0x002ea80000300a00 */
[----:B------:R-:W-:Y:S04]  /*9b00*/  STL.64 [R1+0xc0], R16 ;  /* 0x0000c01001007387 */ /* 0x000fe80000100a00 */
[----:B------:R-:W-:Y:S04]  /*9b10*/  STL.64 [R1+0xc8], R18 ;  /* 0x0000c81201007387 */ /* 0x000fe80000100a00 */
[----:B---3--:R-:W-:Y:S04]  /*9b20*/  STL.64 [R1+0xc88], R6 ;  /* 0x000c880601007387 */ /* 0x008fe80000100a00 */
[----:B------:R0:W-:Y:S04]  /*9b30*/  STL.64 [R1+0xc80], R4 ;  /* 0x000c800401007387 */ /* 0x0001e80000100a00 */
[----:B------:R-:W3:Y:S04]  /*9b40*/  LDL.LU.64 R24, [R1+0xa0] ;  /* 0x0000a00001187983 */ /* 0x000ee80000300a00 */
[----:B------:R-:W3:Y:S01]  /*9b50*/  LDL.LU.64 R26, [R1+0xa8] ;  /* 0x0000a800011a7983 */ /* 0x000ee20000300a00 */
[----:B0-----:R-:W-:-:S02]  /*9b60*/  IMAD.MOV.U32 R4, RZ, RZ, R13 ;  /* 0x000000ffff047224 */ /* 0x001fc400078e000d */
[----:B------:R-:W-:-:S05]  /*9b70*/  IMAD.MOV.U32 R5, RZ, RZ, R12 ;  /* 0x000000ffff057224 */ /* 0x000fca00078e000c */
[----:B------:R0:W-:Y:S04]  /*9b80*/  STL.64 [R1+0xca8], R4 ;  /* 0x000ca80401007387 */ /* 0x0001e80000100a00 */
[----:B0-----:R-:W4:Y:S04]  /*9b90*/  LDL.LU.64 R4, [R1+0x130] ;  /* 0x0001300001047983 */ /* 0x001f280000300a00 */
[----:B------:R-:W3:Y:S01]  /*9ba0*/  LDL.LU.64 R6, [R1+0x138] ;  /* 0x0001380001067983 */ /* 0x000ee20000300a00 */
[----:B------:R-:W-:Y:S02]  /*9bb0*/  IMAD.MOV.U32 R16, RZ, RZ, R15 ;  /* 0x000000ffff107224 */ /* 0x000fe400078e000f */
[----:B------:R-:W-:-:S02]  /*9bc0*/  IMAD.MOV.U32 R17, RZ, RZ, R14 ;  /* 0x000000ffff117224 */ /* 0x000fc400078e000e */
[----:B------:R-:W0:Y:S05]  /*9bd0*/  LDSM.16.MT88.4 R12, [R28+0x4000] ;  /* 0x004000001c0c783b */ /* 0x000e2a0000004200 */
[----:B--2---:R-:W-:Y:S01]  /*9be0*/  HMMA.16816.F32 R16, R8, R16, R20 ;  /* 0x000000100810723c */ /* 0x004fe20000001814 */
[----:B---3--:R-:W-:Y:S04]  /*9bf0*/  STL.64 [R1+0xcc0], R6 ;  /* 0x000cc00601007387 */ /* 0x008fe80000100a00 */
[----:B----4-:R1:W-:Y:S04]  /*9c00*/  STL.64 [R1+0xcb8], R4 ;  /* 0x000cb80401007387 */ /* 0x0103e80000100a00 */
[----:B-1----:R-:W2:Y:S04]  /*9c10*/  LDL.LU.64 R4, [R1+0x90] ;  /* 0x0000900001047983 */ /* 0x002ea80000300a00 */
[----:B------:R-:W2:Y:S04]  /*9c20*/  LDL.LU.64 R6, [R1+0x98] ;  /* 0x0000980001067983 */ /* 0x000ea80000300a00 */
[----:B0-----:R-:W-:Y:S04]  /*9c30*/  STL.64 [R1+0xc78], R14 ;  /* 0x000c780e01007387 */ /* 0x001fe80000100a00 */
[----:B------:R0:W-:Y:S04]  /*9c40*/  STL.64 [R1+0xc70], R12 ;  /* 0x000c700c01007387 */ /* 0x0001e80000100a00 */
[----:B0-----:R-:W3:Y:S04]  /*9c50*/  LDL.LU.64 R12, [R1+0x70] ;  /* 0x00007000010c7983 */ /* 0x001ee80000300a00 */
[----:B------:R-:W3:Y:S04]  /*9c60*/  LDL.LU.64 R14, [R1+0x78] ;  /* 0x00007800010e7983 */ /* 0x000ee80000300a00 */
[----:B------:R-:W4:Y:S04]  /*9c70*/  LDL.LU.64 R22, [R1+0xce0] ;  /* 0x000ce00001167983 */ /* 0x000f280000300a00 */
[----:B------:R-:W2:Y:S04]  /*9c80*/  LDL.LU.64 R20, [R1+0xcd8] ;  /* 0x000cd80001147983 */ /* 0x000ea80000300a00 */
[----:B------:R-:W-:Y:S04]  /*9c90*/  STL.64 [R1+0xb0], R16 ;  /* 0x0000b01001007387 */ /* 0x000fe80000100a00 */
[----:B------:R-:W-:Y:S04]  /*9ca0*/  STL.64 [R1+0xb8], R18 ;  /* 0x0000b81201007387 */ /* 0x000fe80000100a00 */
[----:B------:R-:W0:Y:S04]  /*9cb0*/  LDSM.16.MT88.4 R16, [R28+0x4080] ;  /* 0x004080001c10783b */ /* 0x000e280000004200 */
[----:B0-----:R-:W-:Y:S04]  /*9cc0*/  STL.64 [R1+0xbe8], R18 ;  /* 0x000be81201007387 */ /* 0x001fe80000100a00 */
[----:B------:R4:W-:Y:S02]  /*9cd0*/  STL.64 [R1+0xbe0], R16 ;  /* 0x000be01001007387 */ /* 0x0009e40000100a00 */
[----:B----4-:R-:W-:-:S02]  /*9ce0*/  IMAD.MOV.U32 R16, RZ, RZ, R23 ;  /* 0x000000ffff107224 */ /* 0x010fc400078e0017 */
[----:B------:R-:W-:Y:S02]  /*9cf0*/  IMAD.MOV.U32 R17, RZ, RZ, R22 ;  /* 0x000000ffff117224 */ /* 0x000fe400078e0016 */
[C---:B--2---:R-:W-:Y:S01]  /*9d00*/  HMMA.16816.F32 R20, R8.reuse, R20, R24 ;  /* 0x000000140814723c */ /* 0x044fe20000001818 */
[----:B------:R-:W2:Y:S04]  /*9d10*/  LDL.LU.64 R26, [R1+0xcd0] ;  /* 0x000cd000011a7983 */ /* 0x000ea80000300a00 */
[----:B------:R-:W4:Y:S11]  /*9d20*/  LDL.LU.64 R24, [R1+0xcc8] ;  /* 0x000cc80001187983 */ /* 0x000f360000300a00 */
[----:B------:R-:W-:Y:S07]  /*9d30*/  @!UPT UIADD3 URZ, URZ, URZ, URZ ;  /* 0x0000003f3f3ff290 */ /* 0x000fee000fffe03f */
[----:B------:R-:W-:Y:S04]  /*9d40*/  STL.64 [R1+0xa0], R20 ;  /* 0x0000a01401007387 */ /* 0x000fe80000100a00 */
[----:B------:R-:W-:Y:S04]  /*9d50*/  STL.64 [R1+0xa8], R22 ;  /* 0x0000a81601007387 */ /* 0x000fe80000100a00 */
[----:B------:R-:W0:Y:S04]  /*9d60*/  LDSM.16.MT88.4 R20, [R28+0x4100] ;  /* 0x004100001c14783b */ /* 0x000e280000004200 */
[----:B0-----:R-:W-:Y:S04]  /*9d70*/  STL.64 [R1+0xb58], R22 ;  /* 0x000b581601007387 */ /* 0x001fe80000100a00 */
[----:B------:R0:W-:Y:S04]  /*9d80*/  STL.64 [R1+0xb50], R20 ;  /* 0x000b501401007387 */ /* 0x0001e80000100a00 */
[----:B0-----:R-:W3:Y:S04]  /*9d90*/  LDL.LU.64 R20, [R1+0x80] ;  /* 0x0000800001147983 */ /* 0x001ee80000300a00 */
[----:B------:R-:W3:Y:S01]  /*9da0*/  LDL.LU.64 R22, [R1+0x88] ;  /* 0x0000880001167983 */ /* 0x000ee20000300a00 */
[----:B----4-:R-:W-:Y:S11]  /*9db0*/  HMMA.16816.F32 R4, R8, R24, R4 ;  /* 0x000000180804723c */ /* 0x010ff60000001804 */
[----:B------:R-:W-:Y:S11]  /*9dc0*/  @!UPT UIADD3 URZ, URZ, URZ, URZ ;  /* 0x0000003f3f3ff290 */ /* 0x000ff6000fffe03f */
[----:B------:R-:W-:Y:S01]  /*9dd0*/  @!UPT UIADD3 URZ, URZ, URZ, URZ ;  /* 0x0000003f3f3ff290 */ /* 0x000fe2000fffe03f */
[----:B------:R-:W-:Y:S04]  /*9de0*/  STL.64 [R1+0x90], R4 ;  /* 0x0000900401007387 */ /* 0x000fe80000100a00 */
[----:B------:R0:W-:Y:S04]  /*9df0*/  STL.64 [R1+0x98], R6 ;  /* 0x0000980601007387 */ /* 0x0001e80000100a00 */
[----:B0-----:R-:W4:Y:S04]  /*9e00*/  LDL.LU.64 R6, [R1+0xcc0] ;  /* 0x000cc00001067983 */ /* 0x001f280000300a00 */
[----:B------:R-:W4:Y:S01]  /*9e10*/  LDL.LU.64 R4, [R1+0xcb8] ;  /* 0x000cb80001047983 */ /* 0x000f220000300a00 */
[----:B------:R-:W-:-:S02]  /*9e20*/  IMAD.MOV.U32 R24, RZ, RZ, R2 ;  /* 0x000000ffff187224 */ /* 0x000fc400078e0002 */
[----:B------:R-:W-:Y:S01]  /*9e30*/  IMAD.MOV.U32 R25, RZ, RZ, R0 ;  /* 0x000000ffff197224 */ /* 0x000fe200078e0000 */
[----:B--2---:R4:W-:Y:S04]  /*9e40*/  STL.64 [R1+0xc40], R26 ;  /* 0x000c401a01007387 */ /* 0x0049e80000100a00 */
[----:B------:R-:W2:Y:S04]  /*9e50*/  LDL.LU R2, [R1+0xcb4] ;  /* 0x000cb40001027983 */ /* 0x000ea80000300800 */
[----:B------:R-:W2:Y:S01]  /*9e60*/  LDL.LU R0, [R1+0xcb0] ;  /* 0x000cb00001007983 */ /* 0x000ea20000300800 */
[C---:B----4-:R-:W-:Y:S03]  /*9e70*/  HMMA.16816.F32 R24, R8.reuse, R24, R4 ;  /* 0x000000180818723c */ /* 0x050fe60000001804 */
[----:B------:R-:W4:Y:S05]  /*9e80*/  LDL.LU.64 R4, [R1+0xca8] ;  /* 0x000ca80001047983 */ /* 0x000f2a0000300a00 */
[C---:B---3--:R-:W-:Y:S11]  /*9e90*/  HMMA.16816.F32 R20, R8.reuse, R16, R20 ;  /* 0x000000100814723c */ /* 0x048ff60000001814 */
[----:B------:R-:W-:Y:S04]  /*9ea0*/  @!UPT UIADD3 URZ, URZ, URZ, URZ ;  /* 0x0000003f3f3ff290 */ /* 0x000fe8000fffe03f */
[----:B------:R-:W-:Y:S04]  /*9eb0*/  STL.64 [R1+0x130], R24 ;  /* 0x0001301801007387 */ /* 0x000fe80000100a00 */
[----:B------:R-:W-:Y:S04]  /*9ec0*/  STL.64 [R1+0x138], R26 ;  /* 0x0001381a01007387 */ /* 0x000fe80000100a00 */
[----:B------:R-:W3:Y:S04]  /*9ed0*/  LDL.LU R16, [R1+0x2e0] ;  /* 0x0002e00001107983 */ /* 0x000ee80000300800 */
[----:B------:R-:W-:Y:S04]  /*9ee0*/  STL.64 [R1+0x80], R20 ;  /* 0x0000801401007387 */ /* 0x000fe80000100a00 */
[----:B------:R-:W-:Y:S01]  /*9ef0*/  STL.64 [R1+0x88], R22 ;  /* 0x0000881601007387 */ /* 0x000fe20000100a00 */
[----:B----4-:R-:W-:Y:S11]  /*9f00*/  HMMA.16816.F32 R4, R8, R4, R12 ;  /* 0x000000040804723c */ /* 0x010ff6000000180c */
[----:B------:R-:W-:Y:S11]  /*9f10*/  @!UPT UIADD3 URZ, URZ, URZ, URZ ;  /* 0x0000003f3f3ff290 */ /* 0x000ff6000fffe03f */
[----:B------:R-:W-:Y:S01]  /*9f20*/  @!UPT UIADD3 URZ, URZ, URZ, URZ ;  /* 0x0000003f3f3ff290 */ /* 0x000fe2000fffe03f */
[----:B------:R-:W-:Y:S04]  /*9f30*/  STL.64 [R1+0x70], R4 ;  /* 0x0000700401007387 */ /* 0x000fe80000100a00 */
[----:B------:R-:W-:Y:S04]  /*9f40*/  STL.64 [R1+0x78], R6 ;  /* 0x0000780601007387 */ /* 0x000fe80000100a00 */
[----:B------:R-:W3:Y:S04]  /*9f50*/  LDL.LU R17, [R1+0x2e4] ;  /* 0x0002e40001117983 */ /* 0x000ee80000300800 */
[----:B------:R-:W4:Y:S04]  /*9f60*/  LDL.LU R18, [R1+0x2e8] ;  /* 0x0002e80001127983 */ /* 0x000f280000300800 */
[----:B------:R-:W4:Y:S04]  /*9f70*/  LDL.LU R19, [R1+0x2ec] ;  /* 0x0002ec0001137983 */ /* 0x000f280000300800 */
[----:B----4-:R0:W-:Y:S04]  /*9f80*/  STL.64 [R1+0xbf8], R18 ;  /* 0x000bf81201007387 */ /* 0x0101e80000100a00 */
[----:B---3--:R-:W-:Y:S04]  /*9f90*/  STL.64 [R1+0xbf0], R16 ;  /* 0x000bf01001007387 */ /* 0x008fe80000100a00 */
[----:B0-----:R-:W3:Y:S04]  /*9fa0*/  LDL.64 R18, [R1+0x18] ;  /* 0x0000180001127983 */ /* 0x001ee80000100a00 */
[----:B---3--:R0:W-:Y:S04]  /*9fb0*/  STL.64 [R1+0xc00], R18 ;  /* 0x000c001201007387 */ /* 0x0081e80000100a00 */
[----:B0-----:R-:W3:Y:S01]  /*9fc0*/  LDL.64 R18, [R1+0x28] ;  /* 0x0000280001127983 */ /* 0x001ee20000100a00 */
[----:B--2---:R-:W-:-:S02]  /*9fd0*/  IMAD.MOV.U32 R22, RZ, RZ, R0 ;  /* 0x000000ffff167224 */ /* 0x004fc400078e0000 */
[----:B------:R-:W-:Y:S02]  /*9fe0*/  IMAD.MOV.U32 R23, RZ, RZ, R2 ;  /* 0x000000ffff177224 */ /* 0x000fe400078e0002 */
[----:B------:R-:W-:Y:S02]  /*9ff0*/  IMAD.MOV.U32 R4, RZ, RZ, R3 ;  /* 0x000000ffff047224 */ /* 0x000fe400078e0003 */
[----:B------:R-:W-:Y:S01]  /*a000*/  IMAD.MOV.U32 R5, RZ, RZ, R29 ;  /* 0x000000ffff057224 */ /* 0x000fe200078e001d */
[----:B---3--:R0:W-:Y:S04]  /*a010*/  STL.64 [R1+0xc18], R18 ;  /* 0x000c181201007387 */ /* 0x0081e80000100a00 */
[----:B------:R-:W2:Y:S04]  /*a020*/  LDL.LU R20, [R1+0x240] ;  /* 0x0002400001147983 */ /* 0x000ea80000300800 */
[----:B------:R-:W2:Y:S04]  /*a030*/  LDL.LU R21, [R1+0x244] ;  /* 0x0002440001157983 */ /* 0x000ea80000300800 */
[----:B------:R-:W3:Y:S04]  /*a040*/  LDL.LU R0, [R1+0xca4] ;  /* 0x000ca40001007983 */ /* 0x000ee80000300800 */
[----:B------:R-:W4:Y:S04]  /*a050*/  LDL.LU R2, [R1+0xca0] ;  /* 0x000ca00001027983 */ /* 0x000f280000300800 */
[----:B0-----:R-:W2:Y:S04]  /*a060*/  LDL R18, [R1+0x38] ;  /* 0x0000380001127983 */ /* 0x001ea80000100800 */
[----:B------:R-:W2:Y:S04]  /*a070*/  LDL R19, [R1+0x3c] ;  /* 0x00003c0001137983 */ /* 0x000ea80000100800 */
[----:B------:R-:W2:Y:S04]  /*a080*/  LDL.LU R3, [R1+0xc9c] ;  /* 0x000c9c0001037983 */ /* 0x000ea80000300800 */
[----:B------:R-:W2:Y:S04]  /*a090*/  LDL.LU R29, [R1+0xc98] ;  /* 0x000c9800011d7983 */ /* 0x000ea80000300800 */
[----:B------:R-:W2:Y:S04]  /*a0a0*/  LDL.LU R24, [R1+0x330] ;  /* 0x0003300001187983 */ /* 0x000ea80000300800 */
[----:B------:R-:W2:Y:S04]  /*a0b0*/  LDL.LU R25, [R1+0x334] ;  /* 0x0003340001197983 */ /* 0x000ea80000300800 */
[----:B------:R-:W2:Y:S04]  /*a0c0*/  LDL.LU R26, [R1+0x338] ;  /* 0x00033800011a7983 */ /* 0x000ea80000300800 */
[----:B------:R-:W2:Y:S04]  /*a0d0*/  LDL.LU R27, [R1+0x33c] ;  /* 0x00033c00011b7983 */ /* 0x000ea80000300800 */
[----:B--2---:R0:W-:Y:S04]  /*a0e0*/  STL.64 [R1+0xc50], R26 ;  /* 0x000c501a01007387 */ /* 0x0041e80000100a00 */
[----:B------:R1:W-:Y:S04]  /*a0f0*/  STL.64 [R1+0xc48], R24 ;  /* 0x000c481801007387 */ /* 0x0003e80000100a00 */
[----:B0-----:R-:W2:Y:S04]  /*a100*/  LDL R26, [R1+0x68] ;  /* 0x00006800011a7983 */ /* 0x001ea80000100800 */
[----:B------:R-:W2:Y:S04]  /*a110*/  LDL R27, [R1+0x6c] ;  /* 0x00006c00011b7983 */ /* 0x000ea80000100800 */
[----:B--2---:R0:W-:Y:S04]  /*a120*/  STL.64 [R1+0xc90], R26 ;  /* 0x000c901a01007387 */ /* 0x0041e80000100a00 */
[----:B-1----:R-:W2:Y:S04]  /*a130*/  LDL.LU.64 R24, [R1+0x120] ;  /* 0x0001200001187983 */ /* 0x002ea80000300a00 */
[----:B0-----:R-:W2:Y:S04]  /*a140*/  LDL.LU.64 R26, [R1+0x128] ;  /* 0x00012800011a7983 */ /* 0x001ea80000300a00 */
[----:B------:R0:W-:Y:S04]  /*a150*/  STL.64 [R1+0xc30], R18 ;  /* 0x000c301201007387 */ /* 0x0001e80000100a00 */
[----:B------:R-:W2:Y:S04]  /*a160*/  LDL.LU R16, [R1+0x320] ;  /* 0x0003200001107983 */ /* 0x000ea80000300800 */
[----:B------:R-:W2:Y:S04]  /*a170*/  LDL.LU R17, [R1+0x324] ;  /* 0x0003240001117983 */ /* 0x000ea80000300800 */
[----:B0-----:R-:W2:Y:S04]  /*a180*/  LDL.LU R18, [R1+0x328] ;  /* 0x0003280001127983 */ /* 0x001ea80000300800 */
[----:B------:R-:W2:Y:S04]  /*a190*/  LDL.LU R19, [R1+0x32c] ;  /* 0x00032c0001137983 */ /* 0x000ea80000300800 */
[----:B--2---:R-:W-:Y:S04]  /*a1a0*/  STL.64 [R1+0xc60], R18 ;  /* 0x000c601201007387 */ /* 0x004fe80000100a00 */
[----:B------:R0:W-:Y:S04]  /*a1b0*/  STL.64 [R1+0xc58], R16 ;  /* 0x000c581001007387 */ /* 0x0001e80000100a00 */
[----:B0-----:R-:W2:Y:S04]  /*a1c0*/  LDL.LU R16, [R1+0x340] ;  /* 0x0003400001107983 */ /* 0x001ea80000300800 */
[----:B------:R-:W2:Y:S04]  /*a1d0*/  LDL.LU R17, [R1+0x344] ;  /* 0x0003440001117983 */ /* 0x000ea80000300800 */
[----:B------:R-:W2:Y:S04]  /*a1e0*/  LDL.LU R18, [R1+0x348] ;  /* 0x0003480001127983 */ /* 0x000ea80000300800 */
[----:B------:R-:W2:Y:S04]  /*a1f0*/  LDL.LU R19, [R1+0x34c] ;  /* 0x00034c0001137983 */ /* 0x000ea80000300800 */
[----:B------:R-:W2:Y:S04]  /*a200*/  LDL.LU.64 R12, [R1+0x110] ;  /* 0x00011000010c7983 */ /* 0x000ea80000300a00 */
[----:B------:R-:W2:Y:S04]  /*a210*/  LDL.LU.64 R14, [R1+0x118] ;  /* 0x00011800010e7983 */ /* 0x000ea80000300a00 */
[----:B------:R-:W-:Y:S04]  /*a220*/  STL.64 [R1+0xc10], R22 ;  /* 0x000c101601007387 */ /* 0x000fe80000100a00 */
[----:B------:R0:W-:Y:S04]  /*a230*/  STL.64 [R1+0xc08], R20 ;  /* 0x000c081401007387 */ /* 0x0001e80000100a00 */
[----:B0-----:R-:W2:Y:S04]  /*a240*/  LDL.LU R20, [R1+0x300] ;  /* 0x0003000001147983 */ /* 0x001ea80000300800 */
[----:B------:R-:W2:Y:S04]  /*a250*/  LDL.LU R21, [R1+0x304] ;  /* 0x0003040001157983 */ /* 0x000ea80000300800 */
[----:B------:R-:W2:Y:S04]  /*a260*/  LDL.LU R22, [R1+0x308] ;  /* 0x0003080001167983 */ /* 0x000ea80000300800 */
[----:B------:R-:W2:Y:S01]  /*a270*/  LDL.LU R23, [R1+0x30c] ;  /* 0x00030c0001177983 */ /* 0x000ea20000300800 */
[----:B------:R-:W-:Y:S03]  /*a280*/  HMMA.16816.F32 R4, R8, R4, R24 ;  /* 0x000000040804723c */ /* 0x000fe60000001818 */
[----:B--2---:R3:W-:Y:S04]  /*a290*/  STL.64 [R1+0xc28], R22 ;  /* 0x000c281601007387 */ /* 0x0047e80000100a00 */
[----:B------:R0:W-:Y:S04]  /*a2a0*/  STL.64 [R1+0xc20], R20 ;  /* 0x000c201401007387 */ /* 0x0001e80000100a00 */
[----:B------:R-:W2:Y:S01]  /*a2b0*/  LDL.LU.64 R26, [R1+0xc90] ;  /* 0x000c9000011a7983 */ /* 0x000ea20000300a00 */
[----:B---3--:R-:W-:-:S02]  /*a2c0*/  IMAD.MOV.U32 R23, RZ, RZ, R0 ;  /* 0x000000ffff177224 */ /* 0x008fc400078e0000 */
[----:B----4-:R-:W-:Y:S02]  /*a2d0*/  IMAD.MOV.U32 R22, RZ, RZ, R2 ;  /* 0x000000ffff167224 */ /* 0x010fe400078e0002 */
[----:B0-----:R-:W-:Y:S02]  /*a2e0*/  IMAD.MOV.U32 R21, RZ, RZ, R3 ;  /* 0x000000ffff157224 */ /* 0x001fe400078e0003 */
[----:B------:R-:W-:-:S06]  /*a2f0*/  IMAD.MOV.U32 R20, RZ, RZ, R29 ;  /* 0x000000ffff147224 */ /* 0x000fcc00078e001d */
[----:B------:R-:W-:Y:S02]  /*a300*/  IMAD.MOV.U32 R3, RZ, RZ, R6 ;  /* 0x000000ffff037224 */ /* 0x000fe400078e0006 */
[----:B------:R-:W-:Y:S02]  /*a310*/  IMAD.MOV.U32 R0, RZ, RZ, R7 ;  /* 0x000000ffff007224 */ /* 0x000fe400078e0007 */
[----:B------:R-:W-:Y:S01]  /*a320*/  IMAD.MOV.U32 R29, RZ, RZ, R4 ;  /* 0x000000ffff1d7224 */ /* 0x000fe200078e0004 */
[----:B------:R-:W3:Y:S01]  /*a330*/  LDL.LU.64 R6, [R1+0xc88] ;  /* 0x000c880001067983 */ /* 0x000ee20000300a00 */
[----:B------:R-:W-:-:S03]  /*a340*/  IMAD.MOV.U32 R2, RZ, RZ, R5 ;  /* 0x000000ffff027224 */ /* 0x000fc600078e0005 */
[----:B------:R-:W4:Y:S04]  /*a350*/  LDL.LU.64 R4, [R1+0xc80] ;  /* 0x000c800001047983 */ /* 0x000f280000300a00 */
[----:B------:R-:W-:Y:S04]  /*a360*/  STL [R1+0x83c], R2 ;  /* 0x00083c0201007387 */ /* 0x000fe80000100800 */
[----:B------:R-:W-:Y:S01]  /*a370*/  STL [R1+0x838], R29 ;  /* 0x0008381d01007387 */ /* 0x000fe20000100800 */
[----:B----4-:R-:W-:Y:S03]  /*a380*/  HMMA.16816.F32 R8, R8, R4, R12 ;  /* 0x000000040808723c */ /* 0x010fe6000000180c */
[----:B------:R-:W2:Y:S04]  /*a390*/  LDL.LU.64 R14, [R1+0xc78] ;  /* 0x000c7800010e7983 */ /* 0x000ea80000300a00 */
[----:B------:R-:W2:Y:S11]  /*a3a0*/  LDL.LU.64 R12, [R1+0xc70] ;  /* 0x000c7000010c7983 */ /* 0x000eb60000300a00 */
[----:B------:R-:W-:Y:S05]  /*a3b0*/  @!UPT UIADD3 URZ, URZ, URZ, URZ ;  /* 0x0000003f3f3ff290 */ /* 0x000fea000fffe03f */
[----:B------:R0:W-:Y:S04]  /*a3c0*/  STL.64 [R1+0x110], R8 ;  /* 0x0001100801007387 */ /* 0x0001e80000100a00 */
[----:B------:R3:W-:Y:S04]  /*a3d0*/  STL.64 [R1+0x118], R10 ;  /* 0x0001180a01007387 */ /* 0x0007e80000100a00 */
[----:B0-----:R-:W4:Y:S04]  /*a3e0*/  LDL.LU R8, [R1+0xd0] ;  /* 0x0000d00001087983 */ /* 0x001f280000300800 */
[----:B------:R-:W4:Y:S01]  /*a3f0*/  LDL.LU R9, [R1+0xd4] ;  /* 0x0000d40001097983 */ /* 0x000f220000300800 */
[----:B---3--:R-:W-:-:S02]  /*a400*/  IMAD.MOV.U32 R10, RZ, RZ, R7 ;  /* 0x000000ffff0a7224 */ /* 0x008fc400078e0007 */
[----:B------:R-:W-:Y:S01]  /*a410*/  IMAD.MOV.U32 R11, RZ, RZ, R6 ;  /* 0x000000ffff0b7224 */ /* 0x000fe200078e0006 */
[----:B------:R-:W3:Y:S04]  /*a420*/  LDL.LU R7, [R1+0xc6c] ;  /* 0x000c6c0001077983 */ /* 0x000ee80000300800 */
[----:B------:R-:W3:Y:S04]  /*a430*/  LDL.LU R6, [R1+0xc68] ;  /* 0x000c680001067983 */ /* 0x000ee80000300800 */
[----:B------:R0:W-:Y:S01]  /*a440*/  STL.64 [R1+0xb28], R10 ;  /* 0x000b280a01007387 */ /* 0x0001e20000100a00 */
[C---:B--2---:R-:W-:Y:S03]  /*a450*/  HMMA.16816.F32 R24, R12.reuse, R26, R16 ;  /* 0x0000001a0c18723c */ /* 0x044fe60000001810 */
[----:B----4-:R-:W-:Y:S04]  /*a460*/  STL.64 [R1+0xb20], R8 ;  /* 0x000b200801007387 */ /* 0x010fe80000100a00 */
[----:B0-----:R-:W2:Y:S04]  /*a470*/  LDL R10, [R1+0x58] ;  /* 0x00005800010a7983 */ /* 0x001ea80000100800 */
[----:B------:R-:W2:Y:S04]  /*a480*/  LDL R11, [R1+0x5c] ;  /* 0x00005c00010b7983 */ /* 0x000ea80000100800 */
[----:B------:R-:W4:Y:S04]  /*a490*/  LDL.LU.64 R18, [R1+0xc60] ;  /* 0x000c600001127983 */ /* 0x000f280000300a00 */
[----:B------:R-:W4:Y:S04]  /*a4a0*/  LDL.LU.64 R16, [R1+0xc58] ;  /* 0x000c580001107983 */ /* 0x000f280000300a00 */
[----:B------:R-:W-:Y:S04]  /*a4b0*/  STL.64 [R1+0x340], R24 ;  /* 0x0003401801007387 */ /* 0x000fe80000100a00 */
[----:B------:R0:W-:Y:S04]  /*a4c0*/  STL.64 [R1+0x348], R26 ;  /* 0x0003481a01007387 */ /* 0x0001e80000100a00 */
[----:B0-----:R-:W2:Y:S04]  /*a4d0*/  LDL.LU.64 R26, [R1+0xc50] ;  /* 0x000c5000011a7983 */ /* 0x001ea80000300a00 */
[----:B------:R-:W2:Y:S02]  /*a4e0*/  LDL.LU.64 R24, [R1+0xc48] ;  /* 0x000c480001187983 */ /* 0x000ea40000300a00 */
[----:B--2---:R-:W-:Y:S11]  /*a4f0*/  HMMA.16816.F32 R24, R12, R10, R24 ;  /* 0x0000000a0c18723c */ /* 0x004ff60000001818 */
[----:B------:R-:W-:Y:S11]  /*a500*/  @!UPT UIADD3 URZ, URZ, URZ, URZ ;  /* 0x0000003f3f3ff290 */ /* 0x000ff6000fffe03f */
[----:B------:R-:W-:Y:S01]  /*a510*/  @!UPT UIADD3 URZ, URZ, URZ, URZ ;  /* 0x0000003f3f3ff290 */ /* 0x000fe2000fffe03f */
[----:B------:R-:W-:Y:S04]  /*a520*/  STL.64 [R1+0x330], R24 ;  /* 0x0003301801007387 */ /* 0x000fe80000100a00 */
[----:B------:R0:W-:Y:S04]  /*a530*/  STL.64 [R1+0x338], R26 ;  /* 0x0003381a01007387 */ /* 0x0001e80000100a00 */
[----:B0-----:R-:W4:Y:S04]  /*a540*/  LDL.LU.64 R26, [R1+0xc40] ;  /* 0x000c4000011a7983 */ /* 0x001f280000300a00 */
[----:B------:R3:W-:Y:S04]  /*a550*/  STL.64 [R1+0xbd8], R10 ;  /* 0x000bd80a01007387 */ /* 0x0007e80000100a00 */
[----:B------:R-:W2:Y:S04]  /*a560*/  LDL.LU R8, [R1+0x2f0] ;  /* 0x0002f00001087983 */ /* 0x000ea80000300800 */
[----:B------:R-:W2:Y:S01]  /*a570*/  LDL.LU R9, [R1+0x2f4] ;  /* 0x0002f40001097983 */ /* 0x000ea20000300800 */
[----:B---3--:R-:W-:-:S03]  /*a580*/  IMAD.MOV.U32 R10, RZ, RZ, R6 ;  /* 0x000000ffff0a7224 */ /* 0x008fc600078e0006 */
[----:B------:R-:W3:Y:S01]  /*a590*/  LDL.LU R6, [R1+0xc3c] ;  /* 0x000c3c0001067983 */ /* 0x000ee20000300800 */
[----:B------:R-:W-:-:S03]  /*a5a0*/  IMAD.MOV.U32 R11, RZ, RZ, R7 ;  /* 0x000000ffff0b7224 */ /* 0x000fc600078e0007 */
[----:B------:R-:W3:Y:S01]  /*a5b0*/  LDL.LU R7, [R1+0xc38] ;  /* 0x000c380001077983 */ /* 0x000ee20000300800 */
[C---:B----4-:R-:W-:Y:S11]  /*a5c0*/  HMMA.16816.F32 R16, R12.reuse, R26, R16 ;  /* 0x0000001a0c10723c */ /* 0x050ff60000001810 */
[----:B------:R-:W-:Y:S11]  /*a5d0*/  @!UPT UIADD3 URZ, URZ, URZ, URZ ;  /* 0x0000003f3f3ff290 */ /* 0x000ff6000fffe03f */
[----:B------:R-:W-:Y:S01]  /*a5e0*/  @!UPT UIADD3 URZ, URZ, URZ, URZ ;  /* 0x0000003f3f3ff290 */ /* 0x000fe2000fffe03f */
[----:B------:R-:W-:Y:S04]  /*a5f0*/  STL.64 [R1+0x320], R16 ;  /* 0x0003201001007387 */ /* 0x000fe80000100a00 */
[----:B------:R0:W-:Y:S04]  /*a600*/  STL.64 [R1+0x328], R18 ;  /* 0x0003281201007387 */ /* 0x0001e80000100a00 */
[----:B0-----:R-:W4:Y:S04]  /*a610*/  LDL.LU.64 R18, [R1+0xc30] ;  /* 0x000c300001127983 */ /* 0x001f280000300a00 */
[----:B------:R0:W-:Y:S04]  /*a620*/  STL.64 [R1+0xbc0], R26 ;  /* 0x000bc01a01007387 */ /* 0x0001e80000100a00 */
[----:B0-----:R-:W2:Y:S01]  /*a630*/  LDL.64 R26, [R1+0x8] ;  /* 0x00000800011a7983 */ /* 0x001ea20000100a00 */
[C---:B----4-:R-:W-:Y:S03]  /*a640*/  HMMA.16816.F32 R16, R12.reuse, R18, R20 ;  /* 0x000000120c10723c */ /* 0x050fe60000001814 */
[----:B------:R-:W4:Y:S04]  /*a650*/  LDL.LU.64 R22, [R1+0xc28] ;  /* 0x000c280001167983 */ /* 0x000f280000300a00 */
[----:B------:R-:W4:Y:S11]  /*a660*/  LDL.LU.64 R20, [R1+0xc20] ;  /* 0x000c200001147983 */ /* 0x000f360000300a00 */
[----:B------:R-:W-:Y:S05]  /*a670*/  @!UPT UIADD3 URZ, URZ, URZ, URZ ;  /* 0x0000003f3f3ff290 */ /* 0x000fea000fffe03f */
[----:B------:R-:W-:Y:S04]  /*a680*/  STL.64 [R1+0x310], R16 ;  /* 0x0003101001007387 */ /* 0x000fe80000100a00 */
[----:B------:R0:W-:Y:S04]  /*a690*/  STL.64 [R1+0x318], R18 ;  /* 0x0003181201007387 */ /* 0x0001e80000100a00 */
[----:B0-----:R-:W4:Y:S02]  /*a6a0*/  LDL.LU.64 R18, [R1+0xc18] ;  /* 0x000c180001127983 */ /* 0x001f240000300a00 */
[----:B----4-:R-:W-:Y:S01]  /*a6b0*/  HMMA.16816.F32 R20, R12, R18, R20 ;  /* 0x000000120c14723c */ /* 0x010fe20000001814 */
[----:B------:R-:W-:-:S02]  /*a6c0*/  IMAD.MOV.U32 R4, RZ, RZ, R18 ;  /* 0x000000ffff047224 */ /* 0x000fc400078e0012 */
[----:B------:R-:W-:Y:S11]  /*a6d0*/  IMAD.MOV.U32 R2, RZ, RZ, R19 ;  /* 0x000000ffff027224 */ /* 0x000ff600078e0013 */
[----:B------:R-:W-:Y:S09]  /*a6e0*/  @!UPT UIADD3 URZ, URZ, URZ, URZ ;  /* 0x0000003f3f3ff290 */ /* 0x000ff2000fffe03f */
[----:B------:R-:W-:Y:S04]  /*a6f0*/  STL.64 [R1+0x300], R20 ;  /* 0x0003001401007387 */ /* 0x000fe80000100a00 */
[----:B------:R0:W-:Y:S04]  /*a700*/  STL.64 [R1+0x308], R22 ;  /* 0x0003081601007387 */ /* 0x0001e80000100a00 */
[----:B0-----:R-:W3:Y:S04]  /*a710*/  LDL.LU.64 R22, [R1+0xc10] ;  /* 0x000c100001167983 */ /* 0x001ee80000300a00 */
[----:B------:R-:W3:Y:S04]  /*a720*/  LDL.LU.64 R20, [R1+0xc08] ;  /* 0x000c080001147983 */ /* 0x000ee80000300a00 */
[----:B------:R-:W2:Y:S02]  /*a730*/  LDL.LU.64 R18, [R1+0xc00] ;  /* 0x000c000001127983 */ /* 0x000ea40000300a00 */
[C---:B--2---:R-:W-:Y:S11]  /*a740*/  HMMA.16816.F32 R8, R12.reuse, R18, R8 ;  /* 0x000000120c08723c */ /* 0x044ff60000001808 */
[----:B------:R-:W-:Y:S11]  /*a750*/  @!UPT UIADD3 URZ, URZ, URZ, URZ ;  /* 0x0000003f3f3ff290 */ /* 0x000ff6000fffe03f */
[----:B------:R-:W-:Y:S01]  /*a760*/  @!UPT UIADD3 URZ, URZ, URZ, URZ ;  /* 0x0000003f3f3ff290 */ /* 0x000fe2000fffe03f */
[----:B------:R0:W-:Y:S04]  /*a770*/  STL.64 [R1+0x2f0], R8 ;  /* 0x0002f00801007387 */ /* 0x0001e80000100a00 */
[----:B------:R1:W-:Y:S01]  /*a780*/  STL.64 [R1+0x2f8], R10 ;  /* 0x0002f80a01007387 */ /* 0x0003e20000100a00 */
[----:B0-----:R-:W-:Y:S02]  /*a790*/  IMAD.MOV.U32 R9, RZ, RZ, R19 ;  /* 0x000000ffff097224 */ /* 0x001fe400078e0013 */
[----:B-1----:R-:W-:Y:S02]  /*a7a0*/  IMAD.MOV.U32 R10, RZ, RZ, R18 ;  /* 0x000000ffff0a7224 */ /* 0x002fe400078e0012 */
[----:B------:R-:W2:Y:S04]  /*a7b0*/  LDL.LU.64 R18, [R1+0xbf8] ;  /* 0x000bf80001127983 */ /* 0x000ea80000300a00 */
[----:B------:R-:W2:Y:S01]  /*a7c0*/  LDL.LU.64 R16, [R1+0xbf0] ;  /* 0x000bf00001107983 */ /* 0x000ea20000300a00 */
[----:B---3--:R-:W-:Y:S01]  /*a7d0*/  HMMA.16816.F32 R20, R12, R6, R20 ;  /* 0x000000060c14723c */ /* 0x008fe20000001814 */
[----:B------:R-:W-:-:S02]  /*a7e0*/  IMAD.MOV.U32 R8, RZ, RZ, R26 ;  /* 0x000000ffff087224 */ /* 0x000fc400078e001a */
[----:B------:R-:W-:-:S05]  /*a7f0*/  IMAD.MOV.U32 R5, RZ, RZ, R27 ;  /* 0x000000ffff057224 */ /* 0x000fca00078e001b */
[----:B--2---:R-:W-:Y:S07]  /*a800*/  HMMA.16816.F32 R16, R12, R26, R16 ;  /* 0x0000001a0c10723c */ /* 0x004fee0000001810 */
[----:B------:R-:W-:Y:S02]  /*a810*/  IMAD.MOV.U32 R14, RZ, RZ, R10 ;  /* 0x000000ffff0e7224 */ /* 0x000fe400078e000a */
[----:B------:R-:W-:Y:S11]  /*a820*/  IMAD.MOV.U32 R15, RZ, RZ, R9 ;  /* 0x000000ffff0f7224 */ /* 0x000ff600078e0009 */
[----:B------:R-:W-:Y:S03]  /*a830*/  @!UPT UIADD3 URZ, URZ, URZ, URZ ;  /* 0x0000003f3f3ff290 */ /* 0x000fe6000fffe03f */
[----:B------:R-:W-:Y:S04]  /*a840*/  STL.64 [R1+0x2e0], R16 ;  /* 0x0002e01001007387 */ /* 0x000fe80000100a00 */
[----:B------:R0:W-:Y:S04]  /*a850*/  STL.64 [R1+0x2e8], R18 ;  /* 0x0002e81201007387 */ /* 0x0001e80000100a00 */
[----:B0-----:R-:W2:Y:S04]  /*a860*/  LDL.LU.64 R18, [R1+0xbe8] ;  /* 0x000be80001127983 */ /* 0x001ea80000300a00 */
[----:B------:R-:W2:Y:S04]  /*a870*/  LDL.LU.64 R16, [R1+0xbe0] ;  /* 0x000be00001107983 */ /* 0x000ea80000300a00 */
[----:B------:R0:W-:Y:S04]  /*a880*/  STL.64 [R1+0xb60], R6 ;  /* 0x000b600601007387 */ /* 0x0001e80000100a00 */
[----:B------:R1:W-:Y:S04]  /*a890*/  STL.64 [R1+0x240], R20 ;  /* 0x0002401401007387 */ /* 0x0003e80000100a00 */
[----:B------:R3:W-:Y:S01]  /*a8a0*/  STL.64 [R1+0x248], R22 ;  /* 0x0002481601007387 */ /* 0x0007e20000100a00 */
[----:B0-----:R-:W-:-:S02]  /*a8b0*/  IMAD.MOV.U32 R6, RZ, RZ, R8 ;  /* 0x000000ffff067224 */ /* 0x001fc400078e0008 */
[----:B------:R-:W-:Y:S01]  /*a8c0*/  IMAD.MOV.U32 R7, RZ, RZ, R5 ;  /* 0x000000ffff077224 */ /* 0x000fe200078e0005 */
[----:B------:R0:W-:Y:S04]  /*a8d0*/  STL.64 [R1+0xb88], R14 ;  /* 0x000b880e01007387 */ /* 0x0001e80000100a00 */
[----:B------:R-:W-:Y:S04]  /*a8e0*/  STL.64 [R1+0xba8], R6 ;  /* 0x000ba80601007387 */ /* 0x000fe80000100a00 */
[----:B-1----:R-:W4:Y:S04]  /*a8f0*/  LDL.LU R20, [R1+0x100] ;  /* 0x0001000001147983 */ /* 0x002f280000300800 */
[----:B------:R-:W4:Y:S04]  /*a900*/  LDL.LU R21, [R1+0x104] ;  /* 0x0001040001157983 */ /* 0x000f280000300800 */
[----:B---3--:R-:W3:Y:S04]  /*a910*/  LDL.LU R22, [R1+0x108] ;  /* 0x0001080001167983 */ /* 0x008ee80000300800 */
[----:B------:R-:W3:Y:S04]  /*a920*/  LDL.LU R23, [R1+0x10c] ;  /* 0x00010c0001177983 */ /* 0x000ee80000300800 */
[----:B------:R-:W2:Y:S04]  /*a930*/  LDL.LU R24, [R1+0x220] ;  /* 0x0002200001187983 */ /* 0x000ea80000300800 */
[----:B------:R-:W2:Y:S04]  /*a940*/  LDL.LU R25, [R1+0x224] ;  /* 0x0002240001197983 */ /* 0x000ea80000300800 */
[----:B------:R-:W2:Y:S04]  /*a950*/  LDL.LU R26, [R1+0x228] ;  /* 0x00022800011a7983 */ /* 0x000ea80000300800 */
[----:B------:R-:W2:Y:S04]  /*a960*/  LDL.LU R27, [R1+0x22c] ;  /* 0x00022c00011b7983 */ /* 0x000ea80000300800 */
[----:B------:R-:W3:Y:S04]  /*a970*/  LDL.LU R8, [R1+0x230] ;  /* 0x0002300001087983 */ /* 0x000ee80000300800 */
[----:B------:R-:W3:Y:S04]  /*a980*/  LDL.LU R9, [R1+0x234] ;  /* 0x0002340001097983 */ /* 0x000ee80000300800 */
[----:B------:R-:W3:Y:S01]  /*a990*/  LDL.LU R10, [R1+0x238] ;  /* 0x00023800010a7983 */ /* 0x000ee20000300800 */
[----:B0-----:R-:W-:-:S03]  /*a9a0*/  IMAD.MOV.U32 R14, RZ, RZ, R4 ;  /* 0x000000ffff0e7224 */ /* 0x001fc600078e0004 */
[----:B------:R-:W3:Y:S04]  /*a9b0*/  LDL.LU R11, [R1+0x23c] ;  /* 0x00023c00010b7983 */ /* 0x000ee80000300800 */
[----:B--2---:R0:W-:Y:S04]  /*a9c0*/  STL.64 [R1+0xbd0], R26 ;  /* 0x000bd01a01007387 */ /* 0x0041e80000100a00 */
[----:B------:R-:W-:Y:S04]  /*a9d0*/  STL.64 [R1+0xbc8], R24 ;  /* 0x000bc81801007387 */ /* 0x000fe80000100a00 */
[----:B0-----:R-:W2:Y:S04]  /*a9e0*/  LDL.64 R26, [R1+0x68] ;  /* 0x00006800011a7983 */ /* 0x001ea80000100a00 */
[----:B------:R-:W2:Y:S04]  /*a9f0*/  LDL.LU R4, [R1+0x200] ;  /* 0x0002000001047983 */ /* 0x000ea80000300800 */
[----:B------:R-:W2:Y:S04]  /*aa00*/  LDL.LU R5, [R1+0x204] ;  /* 0x0002040001057983 */ /* 0x000ea80000300800 */
[----:B------:R-:W2:Y:S04]  /*aa10*/  LDL.LU R6, [R1+0x208] ;  /* 0x0002080001067983 */ /* 0x000ea80000300800 */
[----:B------:R-:W2:Y:S01]  /*aa20*/  LDL.LU R7, [R1+0x20c] ;  /* 0x00020c0001077983 */ /* 0x000ea20000300800 */
[----:B------:R-:W-:-:S03]  /*aa30*/  IMAD.MOV.U32 R15, RZ, RZ, R2 ;  /* 0x000000ffff0f7224 */ /* 0x000fc600078e0002 */
[----:B--2---:R-:W-:Y:S04]  /*aa40*/  STL.64 [R1+0xbb8], R6 ;  /* 0x000bb80601007387 */ /* 0x004fe80000100a00 */
[----:B------:R0:W-:Y:S04]  /*aa50*/  STL.64 [R1+0xbb0], R4 ;  /* 0x000bb00401007387 */ /* 0x0001e80000100a00 */
[----:B0-----:R-:W2:Y:S04]  /*aa60*/  LDL.LU R4, [R1+0x210] ;  /* 0x0002100001047983 */ /* 0x001ea80000300800 */
[----:B------:R-:W2:Y:S04]  /*aa70*/  LDL.LU R5, [R1+0x214] ;  /* 0x0002140001057983 */ /* 0x000ea80000300800 */
[----:B------:R-:W2:Y:S04]  /*aa80*/  LDL.LU R6, [R1+0x218] ;  /* 0x0002180001067983 */ /* 0x000ea80000300800 */
[----:B------:R-:W2:Y:S04]  /*aa90*/  LDL.LU R7, [R1+0x21c] ;  /* 0x00021c0001077983 */ /* 0x000ea80000300800 */
[----:B------:R0:W-:Y:S04]  /*aaa0*/  STL.64 [R1+0xba0], R14 ;  /* 0x000ba00e01007387 */ /* 0x0001e80000100a00 */
[----:B0-----:R-:W2:Y:S04]  /*aab0*/  LDL.64 R14, [R1+0x38] ;  /* 0x00003800010e7983 */ /* 0x001ea80000100a00 */
[----:B---3--:R-:W-:Y:S04]  /*aac0*/  STL.64 [R1+0xb70], R22 ;  /* 0x000b701601007387 */ /* 0x008fe80000100a00 */
[----:B----4-:R0:W-:Y:S04]  /*aad0*/  STL.64 [R1+0xb68], R20 ;  /* 0x000b681401007387 */ /* 0x0101e80000100a00 */
[----:B0-----:R-:W3:Y:S04]  /*aae0*/  LDL.LU R20, [R1+0x1d0] ;  /* 0x0001d00001147983 */ /* 0x001ee80000300800 */
[----:B------:R-:W3:Y:S04]  /*aaf0*/  LDL.LU R21, [R1+0x1d4] ;  /* 0x0001d40001157983 */ /* 0x000ee80000300800 */
[----:B------:R-:W4:Y:S04]  /*ab00*/  LDL.LU R22, [R1+0x1d8] ;  /* 0x0001d80001167983 */ /* 0x000f280000300800 */
[----:B------:R-:W4:Y:S01]  /*ab10*/  LDL.LU R23, [R1+0x1dc] ;  /* 0x0001dc0001177983 */ /* 0x000f220000300800 */
[----:B------:R-:W-:Y:S03]  /*ab20*/  HMMA.16816.F32 R8, R16, R26, R8 ;  /* 0x0000001a1008723c */ /* 0x000fe60000001808 */
[----:B----4-:R-:W-:Y:S04]  /*ab30*/  STL.64 [R1+0xb80], R22 ;  /* 0x000b801601007387 */ /* 0x010fe80000100a00 */
[----:B---3--:R0:W-:Y:S04]  /*ab40*/  STL.64 [R1+0xb78], R20 ;  /* 0x000b781401007387 */ /* 0x0081e80000100a00 */
[----:B0-----:R-:W3:Y:S04]  /*ab50*/  LDL.LU R20, [R1+0x1e0] ;  /* 0x0001e00001147983 */ /* 0x001ee80000300800 */
[----:B------:R-:W3:Y:S04]  /*ab60*/  LDL.LU R21, [R1+0x1e4] ;  /* 0x0001e40001157983 */ /* 0x000ee80000300800 */
[----:B------:R-:W4:Y:S04]  /*ab70*/  LDL.LU R22, [R1+0x1e8] ;  /* 0x0001e80001167983 */ /* 0x000f280000300800 */
[----:B------:R-:W4:Y:S01]  /*ab80*/  LDL.LU R23, [R1+0x1ec] ;  /* 0x0001ec0001177983 */ /* 0x000f220000300800 */
[----:B------:R-:W-:-:S03]  /*ab90*/  IMAD.MOV.U32 R2, RZ, RZ, R27 ;  /* 0x000000ffff027224 */ /* 0x000fc600078e001b */
[----:B----4-:R-:W-:Y:S04]  /*aba0*/  STL.64 [R1+0xb98], R22 ;  /* 0x000b981601007387 */ /* 0x010fe80000100a00 */
[----:B---3--:R0:W-:Y:S04]  /*abb0*/  STL.64 [R1+0xb90], R20 ;  /* 0x000b901401007387 */ /* 0x0081e80000100a00 */
[----:B0-----:R-:W3:Y:S04]  /*abc0*/  LDL.LU R20, [R1+0x1f0] ;  /* 0x0001f00001147983 */ /* 0x001ee80000300800 */
[----:B------:R-:W3:Y:S04]  /*abd0*/  LDL.LU R21, [R1+0x1f4] ;  /* 0x0001f40001157983 */ /* 0x000ee80000300800 */
[----:B------:R-:W3:Y:S04]  /*abe0*/  LDL.LU R22, [R1+0x1f8] ;  /* 0x0001f80001167983 */ /* 0x000ee80000300800 */
[----:B------:R-:W3:Y:S04]  /*abf0*/  LDL.LU R23, [R1+0x1fc] ;  /* 0x0001fc0001177983 */ /* 0x000ee80000300800 */
[----:B------:R0:W-:Y:S04]  /*ac00*/  STL.64 [R1+0x230], R8 ;  /* 0x0002300801007387 */ /* 0x0001e80000100a00 */
[----:B------:R1:W-:Y:S01]  /*ac10*/  STL.64 [R1+0x238], R10 ;  /* 0x0002380a01007387 */ /* 0x0003e20000100a00 */
[----:B0-----:R-:W-:-:S03]  /*ac20*/  IMAD.MOV.U32 R8, RZ, RZ, R26 ;  /* 0x000000ffff087224 */ /* 0x001fc600078e001a */
[----:B-1----:R-:W4:Y:S04]  /*ac30*/  LDL.LU.64 R10, [R1+0xbd8] ;  /* 0x000bd800010a7983 */ /* 0x002f280000300a00 */
[----:B------:R-:W4:Y:S04]  /*ac40*/  LDL.LU.64 R26, [R1+0xbd0] ;  /* 0x000bd000011a7983 */ /* 0x000f280000300a00 */
[----:B------:R-:W4:Y:S02]  /*ac50*/  LDL.LU.64 R24, [R1+0xbc8] ;  /* 0x000bc80001187983 */ /* 0x000f240000300a00 */
[C---:B----4-:R-:W-:Y:S11]  /*ac60*/  HMMA.16816.F32 R24, R16.reuse, R10, R24 ;  /* 0x0000000a1018723c */ /* 0x050ff60000001818 */
[----:B------:R-:W-:Y:S11]  /*ac70*/  @!UPT UIADD3 URZ, URZ, URZ, URZ ;  /* 0x0000003f3f3ff290 */ /* 0x000ff6000fffe03f */
[----:B------:R-:W-:Y:S01]  /*ac80*/  @!UPT UIADD3 URZ, URZ, URZ, URZ ;  /* 0x0000003f3f3ff290 */ /* 0x000fe2000fffe03f */
[----:B------:R-:W-:Y:S04]  /*ac90*/  STL.64 [R1+0x220], R24 ;  /* 0x0002201801007387 */ /* 0x000fe80000100a00 */
[----:B------:R0:W-:Y:S04]  /*aca0*/  STL.64 [R1+0x228], R26 ;  /* 0x0002281a01007387 */ /* 0x0001e80000100a00 */
[----:B0-----:R-:W2:Y:S04]  /*acb0*/  LDL.LU.64 R26, [R1+0xbc0] ;  /* 0x000bc000011a7983 */ /* 0x001ea80000300a00 */
[----:B------:R-:W-:Y:S01]  /*acc0*/  STL.64 [R1+0xb38], R10 ;  /* 0x000b380a01007387 */ /* 0x000fe20000100a00 */
[----:B--2---:R-:W-:Y:S11]  /*acd0*/  HMMA.16816.F32 R4, R16, R26, R4 ;  /* 0x0000001a1004723c */ /* 0x004ff60000001804 */
[----:B------:R-:W-:Y:S11]  /*ace0*/  @!UPT UIADD3 URZ, URZ, URZ, URZ ;  /* 0x0000003f3f3ff290 */ /* 0x000ff6000fffe03f */
[----:B------:R-:W-:Y:S01]  /*acf0*/  @!UPT UIADD3 URZ, URZ, URZ, URZ ;  /* 0x0000003f3f3ff290 */ /* 0x000fe2000fffe03f */
[----:B------:R-:W-:Y:S04]  /*ad00*/  STL.64 [R1+0x210], R4 ;  /* 0x0002100401007387 */ /* 0x000fe80000100a00 */
[----:B------:R0:W-:Y:S04]  /*ad10*/  STL.64 [R1+0x218], R6 ;  /* 0x0002180601007387 */ /* 0x0001e80000100a00 */
[----:B0-----:R-:W2:Y:S04]  /*ad20*/  LDL.LU.64 R6, [R1+0xbb8] ;  /* 0x000bb80001067983 */ /* 0x001ea80000300a00 */
[----:B------:R-:W2:Y:S04]  /*ad30*/  LDL.LU.64 R4, [R1+0xbb0] ;  /* 0x000bb00001047983 */ /* 0x000ea80000300a00 */
[----:B------:R0:W-:Y:S04]  /*ad40*/  STL.64 [R1+0xb30], R26 ;  /* 0x000b301a01007387 */ /* 0x0001e80000100a00 */
[----:B------:R-:W4:Y:S04]  /*ad50*/  LDL.LU R24, [R1+0xe0] ;  /* 0x0000e00001187983 */ /* 0x000f280000300800 */
[----:B------:R-:W4:Y:S04]  /*ad60*/  LDL.LU R25, [R1+0xe4] ;  /* 0x0000e40001197983 */ /* 0x000f280000300800 */
[----:B0-----:R-:W3:Y:S04]  /*ad70*/  LDL.LU R26, [R1+0xe8] ;  /* 0x0000e800011a7983 */ /* 0x001ee80000300800 */
[----:B------:R-:W3:Y:S01]  /*ad80*/  LDL.LU R27, [R1+0xec] ;  /* 0x0000ec00011b7983 */ /* 0x000ee20000300800 */
[----:B------:R-:W-:-:S02]  /*ad90*/  IMAD.MOV.U32 R11, RZ, RZ, R2 ;  /* 0x000000ffff0b7224 */ /* 0x000fc400078e0002 */
[----:B------:R-:W-:Y:S01]  /*ada0*/  IMAD.MOV.U32 R2, RZ, RZ, R15 ;  /* 0x000000ffff027224 */ /* 0x000fe200078e000f */
[----:B--2---:R-:W-:Y:S01]  /*adb0*/  HMMA.16816.F32 R4, R16, R14, R4 ;  /* 0x0000000e1004723c */ /* 0x004fe20000001804 */
[----:B---3--:R-:W-:Y:S04]  /*adc0*/  STL.64 [R1+0xb48], R26 ;  /* 0x000b481a01007387 */ /* 0x008fe80000100a00 */
[----:B----4-:R0:W-:Y:S04]  /*add0*/  STL.64 [R1+0xb40], R24 ;  /* 0x000b401801007387 */ /* 0x0101e80000100a00 */
[----:B0-----:R-:W2:Y:S04]  /*ade0*/  LDL.LU R24, [R1+0xf0] ;  /* 0x0000f00001187983 */ /* 0x001ea80000300800 */
[----:B------:R-:W2:Y:S04]  /*adf0*/  LDL.LU R25, [R1+0xf4] ;  /* 0x0000f40001197983 */ /* 0x000ea80000300800 */
[----:B------:R-:W2:Y:S04]  /*ae00*/  LDL.LU R26, [R1+0xf8] ;  /* 0x0000f800011a7983 */ /* 0x000ea80000300800 */
[----:B------:R-:W2:Y:S04]  /*ae10*/  LDL.LU R27, [R1+0xfc] ;  /* 0x0000fc00011b7983 */ /* 0x000ea80000300800 */
[----:B------:R0:W-:Y:S04]  /*ae20*/  STL.64 [R1+0x200], R4 ;  /* 0x0002000401007387 */ /* 0x0001e80000100a00 */
[----:B------:R1:W-:Y:S01]  /*ae30*/  STL.64 [R1+0x208], R6 ;  /* 0x0002080601007387 */ /* 0x0003e20000100a00 */
[----:B0-----:R-:W-:-:S03]  /*ae40*/  IMAD.MOV.U32 R4, RZ, RZ, R14 ;  /* 0x000000ffff047224 */ /* 0x001fc600078e000e */
[----:B-1----:R-:W3:Y:S04]  /*ae50*/  LDL.LU.64 R6, [R1+0xba8] ;  /* 0x000ba80001067983 */ /* 0x002ee80000300a00 */
[----:B------:R-:W4:Y:S02]  /*ae60*/  LDL.LU.64 R14, [R1+0xba0] ;  /* 0x000ba000010e7983 */ /* 0x000f240000300a00 */
[C---:B----4-:R-:W-:Y:S02]  /*ae70*/  HMMA.16816.F32 R12, R16.reuse, R14, R20 ;  /* 0x0000000e100c723c */ /* 0x050fe40000001814 */
[----:B------:R-:W4:Y:S04]  /*ae80*/  LDL.LU.64 R22, [R1+0xb98] ;  /* 0x000b980001167983 */ /* 0x000f280000300a00 */
[----:B------:R-:W4:Y:S11]  /*ae90*/  LDL.LU.64 R20, [R1+0xb90] ;  /* 0x000b900001147983 */ /* 0x000f360000300a00 */
[----:B------:R-:W-:Y:S06]  /*aea0*/  @!UPT UIADD3 URZ, URZ, URZ, URZ ;  /* 0x0000003f3f3ff290 */ /* 0x000fec000fffe03f */
[----:B------:R-:W-:Y:S04]  /*aeb0*/  STL.64 [R1+0x1f0], R12 ;  /* 0x0001f00c01007387 */ /* 0x000fe80000100a00 */
[----:B------:R0:W-:Y:S04]  /*aec0*/  STL.64 [R1+0x1f8], R14 ;  /* 0x0001f80e01007387 */ /* 0x0001e80000100a00 */
[----:B0-----:R-:W4:Y:S02]  /*aed0*/  LDL.LU.64 R14, [R1+0xb88] ;  /* 0x000b8800010e7983 */ /* 0x001f240000300a00 */
[----:B----4-:R-:W-:Y:S11]  /*aee0*/  HMMA.16816.F32 R20, R16, R14, R20 ;  /* 0x0000000e1014723c */ /* 0x010ff60000001814 */
[----:B------:R-:W-:Y:S11]  /*aef0*/  @!UPT UIADD3 URZ, URZ, URZ, URZ ;  /* 0x0000003f3f3ff290 */ /* 0x000ff6000fffe03f */
[----:B------:R-:W-:Y:S01]  /*af00*/  @!UPT UIADD3 URZ, URZ, URZ, URZ ;  /* 0x0000003f3f3ff290 */ /* 0x000fe2000fffe03f */
[----:B------:R-:W-:Y:S04]  /*af10*/  STL.64 [R1+0x1e0], R20 ;  /* 0x0001e01401007387 */ /* 0x000fe80000100a00 */
[----:B------:R0:W-:Y:S04]  /*af20*/  STL.64 [R1+0x1e8], R22 ;  /* 0x0001e81601007387 */ /* 0x0001e80000100a00 */
[----:B0-----:R-:W3:Y:S04]  /*af30*/  LDL.LU.64 R22, [R1+0xb80] ;  /* 0x000b800001167983 */ /* 0x001ee80000300a00 */
[----:B------:R-:W3:Y:S04]  /*af40*/  LDL.LU.64 R20, [R1+0xb78] ;  /* 0x000b780001147983 */ /* 0x000ee80000300a00 */
[----:B------:R0:W-:Y:S04]  /*af50*/  STL.64 [R1+0xaf8], R14 ;  /* 0x000af80e01007387 */ /* 0x0001e80000100a00 */
[----:B------:R-:W4:Y:S04]  /*af60*/  LDL.LU R12, [R1+0x1c0] ;  /* 0x0001c000010c7983 */ /* 0x000f280000300800 */
[----:B------:R-:W4:Y:S04]  /*af70*/  LDL.LU R13, [R1+0x1c4] ;  /* 0x0001c400010d7983 */ /* 0x000f280000300800 */
[----:B0-----:R-:W2:Y:S04]  /*af80*/  LDL.LU R14, [R1+0x1c8] ;  /* 0x0001c800010e7983 */ /* 0x001ea80000300800 */
[----:B------:R-:W2:Y:S04]  /*af90*/  LDL.LU R15, [R1+0x1cc] ;  /* 0x0001cc00010f7983 */ /* 0x000ea80000300800 */
[----:B--2---:R0:W-:Y:S02]  /*afa0*/  STL.64 [R1+0xb08], R14 ;  /* 0x000b080e01007387 */ /* 0x0041e40000100a00 */
[----:B0-----:R-:W-:-:S02]  /*afb0*/  IMAD.MOV.U32 R14, RZ, RZ, R4 ;  /* 0x000000ffff0e7224 */ /* 0x001fc400078e0004 */
[C---:B---3--:R-:W-:Y:S01]  /*afc0*/  HMMA.16816.F32 R4, R16.reuse, R6, R20 ;  /* 0x000000061004723c */ /* 0x048fe20000001814 */
[----:B----4-:R-:W-:Y:S04]  /*afd0*/  STL.64 [R1+0xb00], R12 ;  /* 0x000b000c01007387 */ /* 0x010fe80000100a00 */
[----:B------:R-:W2:Y:S04]  /*afe0*/  LDL.LU.64 R22, [R1+0xb70] ;  /* 0x000b700001167983 */ /* 0x000ea80000300a00 */
[----:B------:R-:W2:Y:S11]  /*aff0*/  LDL.LU.64 R20, [R1+0xb68] ;  /* 0x000b680001147983 */ /* 0x000eb60000300a00 */
[----:B------:R-:W-:Y:S03]  /*b000*/  @!UPT UIADD3 URZ, URZ, URZ, URZ ;  /* 0x0000003f3f3ff290 */ /* 0x000fe6000fffe03f */
[----:B------:R-:W-:Y:S04]  /*b010*/  STL.64 [R1+0x1d0], R4 ;  /* 0x0001d00401007387 */ /* 0x000fe80000100a00 */
[----:B------:R0:W-:Y:S04]  /*b020*/  STL.64 [R1+0x1d8], R6 ;  /* 0x0001d80601007387 */ /* 0x0001e80000100a00 */
[----:B0-----:R-:W2:Y:S01]  /*b030*/  LDL.LU.64 R6, [R1+0xb60] ;  /* 0x000b600001067983 */ /* 0x001ea20000300a00 */
[----:B------:R-:W-:Y:S01]  /*b040*/  IMAD.MOV.U32 R10, RZ, RZ, R8 ;  /* 0x000000ffff0a7224 */ /* 0x000fe200078e0008 */
[----:B--2---:R-:W-:Y:S02]  /*b050*/  HMMA.16816.F32 R16, R16, R6, R20 ;  /* 0x000000061010723c */ /* 0x004fe40000001814 */
[----:B------:R-:W2:Y:S04]  /*b060*/  LDL.LU.64 R22, [R1+0xb58] ;  /* 0x000b580001167983 */ /* 0x000ea80000300a00 */
[----:B------:R-:W2:Y:S11]  /*b070*/  LDL.LU.64 R20, [R1+0xb50] ;  /* 0x000b500001147983 */ /* 0x000eb60000300a00 */
[----:B------:R-:W-:Y:S06]  /*b080*/  @!UPT UIADD3 URZ, URZ, URZ, URZ ;  /* 0x0000003f3f3ff290 */ /* 0x000fec000fffe03f */
[----:B------:R-:W-:Y:S04]  /*b090*/  STL.64 [R1+0x100], R16 ;  /* 0x0001001001007387 */ /* 0x000fe80000100a00 */
[----:B------:R0:W-:Y:S04]  /*b0a0*/  STL.64 [R1+0x108], R18 ;  /* 0x0001081201007387 */ /* 0x0001e80000100a00 */
[----:B0-----:R-:W3:Y:S01]  /*b0b0*/  LDL.64 R18, [R1+0x28] ;  /* 0x0000280001127983 */ /* 0x001ee20000100a00 */
[C---:B--2---:R-:W-:Y:S03]  /*b0c0*/  HMMA.16816.F32 R8, R20.reuse, R10, R24 ;  /* 0x0000000a1408723c */ /* 0x044fe60000001818 */
[----:B------:R-:W2:Y:S04]  /*b0d0*/  LDL.LU.64 R26, [R1+0xb48] ;  /* 0x000b4800011a7983 */ /* 0x000ea80000300a00 */
[----:B------:R-:W2:Y:S11]  /*b0e0*/  LDL.LU.64 R24, [R1+0xb40] ;  /* 0x000b400001187983 */ /* 0x000eb60000300a00 */
[----:B------:R-:W-:Y:S05]  /*b0f0*/  @!UPT UIADD3 URZ, URZ, URZ, URZ ;  /* 0x0000003f3f3ff290 */ /* 0x000fea000fffe03f */
[----:B------:R-:W-:Y:S04]  /*b100*/  STL.64 [R1+0xf0], R8 ;  /* 0x0000f00801007387 */ /* 0x000fe80000100a00 */
[----:B------:R0:W-:Y:S04]  /*b110*/  STL.64 [R1+0xf8], R10 ;  /* 0x0000f80a01007387 */ /* 0x0001e80000100a00 */
[----:B0-----:R-:W2:Y:S02]  /*b120*/  LDL.LU.64 R10, [R1+0xb38] ;  /* 0x000b3800010a7983 */ /* 0x001ea40000300a00 */
[C---:B--2---:R-:W-:Y:S02]  /*b130*/  HMMA.16816.F32 R8, R20.reuse, R10, R24 ;  /* 0x0000000a1408723c */ /* 0x044fe40000001818 */
[----:B------:R-:W2:Y:S11]  /*b140*/  LDL.LU.64 R26, [R1+0xb30] ;  /* 0x000b3000011a7983 */ /* 0x000eb60000300a00 */
[----:B------:R-:W-:Y:S10]  /*b150*/  @!UPT UIADD3 URZ, URZ, URZ, URZ ;  /* 0x0000003f3f3ff290 */ /* 0x000ff4000fffe03f */
[----:B------:R-:W-:Y:S04]  /*b160*/  STL.64 [R1+0xe0], R8 ;  /* 0x0000e00801007387 */ /* 0x000fe80000100a00 */
[----:B------:R0:W-:Y:S04]  /*b170*/  STL.64 [R1+0xe8], R10 ;  /* 0x0000e80a01007387 */ /* 0x0001e80000100a00 */
[----:B0-----:R-:W4:Y:S04]  /*b180*/  LDL.LU.64 R10, [R1+0xb28] ;  /* 0x000b2800010a7983 */ /* 0x001f280000300a00 */
[----:B------:R-:W4:Y:S01]  /*b190*/  LDL.LU.64 R8, [R1+0xb20] ;  /* 0x000b200001087983 */ /* 0x000f220000300a00 */
[----:B--2---:R-:W-:Y:S01]  /*b1a0*/  IMAD.MOV.U32 R5, RZ, RZ, R27 ;  /* 0x000000ffff057224 */ /* 0x004fe200078e001b */
[----:B----4-:R-:W-:Y:S11]  /*b1b0*/  HMMA.16816.F32 R8, R20, R26, R8 ;  /* 0x0000001a1408723c */ /* 0x010ff60000001808 */
[----:B------:R-:W-:Y:S11]  /*b1c0*/  @!UPT UIADD3 URZ, URZ, URZ, URZ ;  /* 0x0000003f3f3ff290 */ /* 0x000ff6000fffe03f */
[----:B------:R-:W-:Y:S01]  /*b1d0*/  @!UPT UIADD3 URZ, URZ, URZ, URZ ;  /* 0x0000003f3f3ff290 */ /* 0x000fe2000fffe03f */
[----:B------:R0:W-:Y:S04]  /*b1e0*/  STL.64 [R1+0xd0], R8 ;  /* 0x0000d00801007387 */ /* 0x0001e80000100a00 */
[----:B------:R-:W-:Y:S01]  /*b1f0*/  STL.64 [R1+0xd8], R10 ;  /* 0x0000d80a01007387 */ /* 0x000fe20000100a00 */
[----:B0-----:R-:W-:-:S03]  /*b200*/  IMAD.MOV.U32 R8, RZ, RZ, R26 ;  /* 0x000000ffff087224 */ /* 0x001fc600078e001a */
[----:B------:R-:W2:Y:S04]  /*b210*/  LDL.LU.64 R26, [R1+0xb18] ;  /* 0x000b1800011a7983 */ /* 0x000ea80000300a00 */
[----:B------:R-:W2:Y:S01]  /*b220*/  LDL.LU.64 R24, [R1+0xb10] ;  /* 0x000b100001187983 */ /* 0x000ea20000300a00 */
[----:B------:R-:W-:-:S03]  /*b230*/  IMAD.MOV.U32 R15, RZ, RZ, R2 ;  /* 0x000000ffff0f7224 */ /* 0x000fc600078e0002 */
[----:B------:R-:W-:Y:S04]  /*b240*/  STL.64 [R1+0xaf0], R6 ;  /* 0x000af00601007387 */ /* 0x000fe80000100a00 */
[----:B------:R0:W-:Y:S04]  /*b250*/  STL [R1+0xae8], R5 ;  /* 0x000ae80501007387 */ /* 0x0001e80000100800 */
[----:B------:R-:W4:Y:S04]  /*b260*/  LDL.LU R4, [R1+0x2d0] ;  /* 0x0002d00001047983 */ /* 0x000f280000300800 */
[----:B0-----:R-:W4:Y:S04]  /*b270*/  LDL.LU R5, [R1+0x2d4] ;  /* 0x0002d40001057983 */ /* 0x001f280000300800 */
[----:B------:R-:W4:Y:S04]  /*b280*/  LDL.LU R6, [R1+0x2d8] ;  /* 0x0002d80001067983 */ /* 0x000f280000300800 */
[----:B------:R-:W4:Y:S01]  /*b290*/  LDL.LU R7, [R1+0x2dc] ;  /* 0x0002dc0001077983 */ /* 0x000f220000300800 */
[C---:B--2---:R-:W-:Y:S03]  /*b2a0*/  HMMA.16816.F32 R24, R20.reuse, R14, R24 ;  /* 0x0000000e1418723c */ /* 0x044fe60000001818 */
[----:B------:R-:W2:Y:S04]  /*b2b0*/  LDL.LU.64 R14, [R1+0xb08] ;  /* 0x000b0800010e7983 */ /* 0x000ea80000300a00 */
[----:B------:R-:W2:Y:S11]  /*b2c0*/  LDL.LU.64 R12, [R1+0xb00] ;  /* 0x000b0000010c7983 */ /* 0x000eb60000300a00 */
[----:B------:R-:W-:Y:S05]  /*b2d0*/  @!UPT UIADD3 URZ, URZ, URZ, URZ ;  /* 0x0000003f3f3ff290 */ /* 0x000fea000fffe03f */
[----:B------:R-:W-:Y:S04]  /*b2e0*/  STL.64 [R1+0x460], R24 ;  /* 0x0004601801007387 */ /* 0x000fe80000100a00 */
[----:B------:R-:W-:Y:S04]  /*b2f0*/  STL.64 [R1+0x468], R26 ;  /* 0x0004681a01007387 */ /* 0x000fe80000100a00 */
[----:B------:R-:W0:Y:S01]  /*b300*/  LDSM.16.MT88.4 R24, [R28+0x4180] ;  /* 0x004180001c18783b */ /* 0x000e220000004200 */
[----:B---3--:R-:W-:Y:S02]  /*b310*/  IMAD.MOV.U32 R10, RZ, RZ, R18 ;  /* 0x000000ffff0a7224 */ /* 0x008fe400078e0012 */
[----:B------:R-:W-:Y:S01]  /*b320*/  IMAD.MOV.U32 R9, RZ, RZ, R19 ;  /* 0x000000ffff097224 */ /* 0x000fe200078e0013 */
[----:B0-----:R0:W-:Y:S04]  /*b330*/  STL.64 [R1+0xae0], R26 ;  /* 0x000ae01a01007387 */ /* 0x0011e80000100a00 */
[----:B------:R-:W-:Y:S04]  /*b340*/  STL.64 [R1+0xad8], R24 ;  /* 0x000ad81801007387 */ /* 0x000fe80000100a00 */
[----:B0-----:R-:W3:Y:S01]  /*b350*/  LDL.64 R26, [R1+0x8] ;  /* 0x00000800011a7983 */ /* 0x001ee20000100a00 */
[C---:B--2---:R-:W-:Y:S03]  /*b360*/  HMMA.16816.F32 R12, R20.reuse, R18, R12 ;  /* 0x00000012140c723c */ /* 0x044fe6000000180c */
[----:B------:R-:W0:Y:S11]  /*b370*/  LDSM.16.MT88.4 R16, [R28+0x4200] ;  /* 0x004200001c10783b */ /* 0x000e360000004200 */
[----:B------:R-:W-:Y:S09]  /*b380*/  @!UPT UIADD3 URZ, URZ, URZ, URZ ;  /* 0x0000003f3f3ff290 */ /* 0x000ff2000fffe03f */
[----:B------:R-:W-:Y:S04]  /*b390*/  STL.64 [R1+0x1c0], R12 ;  /* 0x0001c00c01007387 */ /* 0x000fe80000100a00 */
[----:B------:R1:W-:Y:S04]  /*b3a0*/  STL.64 [R1+0x1c8], R14 ;  /* 0x0001c80e01007387 */ /* 0x0003e80000100a00 */
[----:B-1----:R-:W4:Y:S04]  /*b3b0*/  LDL.LU.64 R14, [R1+0xaf8] ;  /* 0x000af800010e7983 */ /* 0x002f280000300a00 */
[----:B0-----:R-:W-:Y:S04]  /*b3c0*/  STL.64 [R1+0xa30], R18 ;  /* 0x000a301201007387 */ /* 0x001fe80000100a00 */
[----:B------:R0:W-:Y:S04]  /*b3d0*/  STL.64 [R1+0xa28], R16 ;  /* 0x000a281001007387 */ /* 0x0001e80000100a00 */
[----:B0-----:R-:W3:Y:S04]  /*b3e0*/  LDL.LU R16, [R1+0x3e0] ;  /* 0x0003e00001107983 */ /* 0x001ee80000300800 */
[----:B------:R-:W3:Y:S04]  /*b3f0*/  LDL.LU R17, [R1+0x3e4] ;  /* 0x0003e40001117983 */ /* 0x000ee80000300800 */
[----:B------:R-:W3:Y:S04]  /*b400*/  LDL.LU R18, [R1+0x3e8] ;  /* 0x0003e80001127983 */ /* 0x000ee80000300800 */
[----:B------:R-:W3:Y:S01]  /*b410*/  LDL.LU R19, [R1+0x3ec] ;  /* 0x0003ec0001137983 */ /* 0x000ee20000300800 */
[C---:B----4-:R-:W-:Y:S03]  /*b420*/  HMMA.16816.F32 R12, R20.reuse, R14, R4 ;  /* 0x0000000e140c723c */ /* 0x050fe60000001804 */
[----:B------:R-:W2:Y:S04]  /*b430*/  LDL.LU.64 R6, [R1+0xaf0] ;  /* 0x000af00001067983 */ /* 0x000ea80000300a00 */
[----:B------:R-:W4:Y:S11]  /*b440*/  LDL.LU R5, [R1+0xae8] ;  /* 0x000ae80001057983 */ /* 0x000f360000300800 */
[----:B------:R-:W-:Y:S05]  /*b450*/  @!UPT UIADD3 URZ, URZ, URZ, URZ ;  /* 0x0000003f3f3ff290 */ /* 0x000fea000fffe03f */
[----:B------:R-:W-:Y:S04]  /*b460*/  STL.64 [R1+0x2d0], R12 ;  /* 0x0002d00c01007387 */ /* 0x000fe80000100a00 */
[----:B------:R-:W-:Y:S04]  /*b470*/  STL.64 [R1+0x2d8], R14 ;  /* 0x0002d80e01007387 */ /* 0x000fe80000100a00 */
[----:B------:R-:W0:Y:S04]  /*b480*/  LDSM.16.MT88.4 R12, [R28+0x4280] ;  /* 0x004280001c0c783b */ /* 0x000e280000004200 */
[----:B0-----:R-:W-:Y:S04]  /*b490*/  STL.64 [R1+0x9d8], R14 ;  /* 0x0009d80e01007387 */ /* 0x001fe80000100a00 */
[----:B------:R3:W-:Y:S02]  /*b4a0*/  STL.64 [R1+0x9d0], R12 ;  /* 0x0009d00c01007387 */ /* 0x0007e40000100a00 */
[----:B---3--:R-:W-:Y:S11]  /*b4b0*/  HMMA.16816.F32 R12, R20, R26, R16 ;  /* 0x0000001a140c723c */ /* 0x008ff60000001810 */
[----:B------:R-:W-:Y:S11]  /*b4c0*/  @!UPT UIADD3 URZ, URZ, URZ, URZ ;  /* 0x0000003f3f3ff290 */ /* 0x000ff6000fffe03f */
[----:B------:R-:W-:Y:S01]  /*b4d0*/  @!UPT UIADD3 URZ, URZ, URZ, URZ ;  /* 0x0000003f3f3ff290 */ /* 0x000fe2000fffe03f */
[----:B------:R0:W-:Y:S04]  /*b4e0*/  STL.64 [R1+0x3e0], R12 ;  /* 0x0003e00c01007387 */ /* 0x0001e80000100a00 */
[----:B------:R1:W-:Y:S04]  /*b4f0*/  STL.64 [R1+0x3e8], R14 ;  /* 0x0003e80e01007387 */ /* 0x0003e80000100a00 */
[----:B0-----:R-:W3:Y:S04]  /*b500*/  LDL.LU R12, [R1+0x380] ;  /* 0x00038000010c7983 */ /* 0x001ee80000300800 */
[----:B------:R-:W3:Y:S04]  /*b510*/  LDL.LU R13, [R1+0x384] ;  /* 0x00038400010d7983 */ /* 0x000ee80000300800 */
[----:B-1----:R-:W2:Y:S04]  /*b520*/  LDL.LU R14, [R1+0x388] ;  /* 0x00038800010e7983 */ /* 0x002ea80000300800 */
[----:B------:R-:W2:Y:S04]  /*b530*/  LDL.LU R15, [R1+0x38c] ;  /* 0x00038c00010f7983 */ /* 0x000ea80000300800 */
[----:B--2---:R-:W-:Y:S04]  /*b540*/  STL.64 [R1+0x9f8], R14 ;  /* 0x0009f80e01007387 */ /* 0x004fe80000100a00 */
[----:B---3--:R0:W-:Y:S04]  /*b550*/  STL.64 [R1+0x9f0], R12 ;  /* 0x0009f00c01007387 */ /* 0x0081e80000100a00 */
[----:B0-----:R-:W2:Y:S04]  /*b560*/  LDL.LU R12, [R1+0x390] ;  /* 0x00039000010c7983 */ /* 0x001ea80000300800 */
[----:B------:R-:W2:Y:S04]  /*b570*/  LDL.LU R13, [R1+0x394] ;  /* 0x00039400010d7983 */ /* 0x000ea80000300800 */
[----:B------:R-:W3:Y:S04]  /*b580*/  LDL.LU R14, [R1+0x398] ;  /* 0x00039800010e7983 */ /* 0x000ee80000300800 */
[----:B------:R-:W3:Y:S04]  /*b590*/  LDL.LU R15, [R1+0x39c] ;  /* 0x00039c00010f7983 */ /* 0x000ee80000300800 */
[----:B---3--:R-:W-:Y:S04]  /*b5a0*/  STL.64 [R1+0xa10], R14 ;  /* 0x000a100e01007387 */ /* 0x008fe80000100a00 */
[----:B--2---:R0:W-:Y:S04]  /*b5b0*/  STL.64 [R1+0xa08], R12 ;  /* 0x000a080c01007387 */ /* 0x0041e80000100a00 */
[----:B0-----:R-:W2:Y:S04]  /*b5c0*/  LDL.LU R12, [R1+0x3a0] ;  /* 0x0003a000010c7983 */ /* 0x001ea80000300800 */
[----:B------:R-:W2:Y:S04]  /*b5d0*/  LDL.LU R13, [R1+0x3a4] ;  /* 0x0003a400010d7983 */ /* 0x000ea80000300800 */
[----:B------:R-:W3:Y:S04]  /*b5e0*/  LDL.LU R14, [R1+0x3a8] ;  /* 0x0003a800010e7983 */ /* 0x000ee80000300800 */
[----:B------:R-:W3:Y:S04]  /*b5f0*/  LDL.LU R15, [R1+0x3ac] ;  /* 0x0003ac00010f7983 */ /* 0x000ee80000300800 */
[----:B------:R-:W2:Y:S04]  /*b600*/  LDL.LU R16, [R1+0x3c0] ;  /* 0x0003c00001107983 */ /* 0x000ea80000300800 */
[----:B------:R-:W2:Y:S04]  /*b610*/  LDL.LU R17, [R1+0x3c4] ;  /* 0x0003c40001117983 */ /* 0x000ea80000300800 */
[----:B------:R-:W2:Y:S04]  /*b620*/  LDL.LU R18, [R1+0x3c8] ;  /* 0x0003c80001127983 */ /* 0x000ea80000300800 */
[----:B------:R-:W2:Y:S04]  /*b630*/  LDL.LU R19, [R1+0x3cc] ;  /* 0x0003cc0001137983 */ /* 0x000ea80000300800 */
[----:B--2---:R-:W-:Y:S04]  /*b640*/  STL.64 [R1+0xa40], R18 ;  /* 0x000a401201007387 */ /* 0x004fe80000100a00 */
[----:B------:R0:W-:Y:S04]  /*b650*/  STL.64 [R1+0xa38], R16 ;  /* 0x000a381001007387 */ /* 0x0001e80000100a00 */
[----:B0-----:R-:W2:Y:S04]  /*b660*/  LDL.LU R16, [R1+0x3f0] ;  /* 0x0003f00001107983 */ /* 0x001ea80000300800 */
[----:B------:R-:W2:Y:S04]  /*b670*/  LDL.LU R17, [R1+0x3f4] ;  /* 0x0003f40001117983 */ /* 0x000ea80000300800 */
[----:B------:R-:W2:Y:S04]  /*b680*/  LDL.LU R18, [R1+0x3f8] ;  /* 0x0003f80001127983 */ /* 0x000ea80000300800 */
[----:B------:R-:W2:Y:S04]  /*b690*/  LDL.LU R19, [R1+0x3fc] ;  /* 0x0003fc0001137983 */ /* 0x000ea80000300800 */
[----:B--2---:R0:W-:Y:S04]  /*b6a0*/  STL.64 [R1+0xa50], R18 ;  /* 0x000a501201007387 */ /* 0x0041e80000100a00 */
[----:B------:R-:W-:Y:S04]  /*b6b0*/  STL.64 [R1+0xa48], R16 ;  /* 0x000a481001007387 */ /* 0x000fe80000100a00 */
[----:B0-----:R-:W2:Y:S04]  /*b6c0*/  LDL.64 R18, [R1+0x18] ;  /* 0x0000180001127983 */ /* 0x001ea80000100a00 */
[----:B--2---:R0:W-:Y:S02]  /*b6d0*/  STL.64 [R1+0xa68], R18 ;  /* 0x000a681201007387 */ /* 0x0041e40000100a00 */
[----:B0-----:R-:W-:-:S02]  /*b6e0*/  IMAD.MOV.U32 R18, RZ, RZ, R10 ;  /* 0x000000ffff127224 */ /* 0x001fc400078e000a */
[----:B------:R-:W-:-:S05]  /*b6f0*/  IMAD.MOV.U32 R19, RZ, RZ, R9 ;  /* 0x000000ffff137224 */ /* 0x000fca00078e0009 */
[----:B------:R0:W-:Y:S04]  /*b700*/  STL.64 [R1+0xa80], R18 ;  /* 0x000a801201007387 */ /* 0x0001e80000100a00 */
[----:B------:R-:W2:Y:S04]  /*b710*/  LDL.LU R16, [R1+0x420] ;  /* 0x0004200001107983 */ /* 0x000ea80000300800 */
[----:B------:R-:W2:Y:S04]  /*b720*/  LDL.LU R17, [R1+0x424] ;  /* 0x0004240001117983 */ /* 0x000ea80000300800 */
[----:B0-----:R-:W2:Y:S04]  /*b730*/  LDL.LU R18, [R1+0x428] ;  /* 0x0004280001127983 */ /* 0x001ea80000300800 */
[----:B------:R-:W2:Y:S01]  /*b740*/  LDL.LU R19, [R1+0x42c] ;  /* 0x00042c0001137983 */ /* 0x000ea20000300800 */
[----:B------:R-:W-:-:S02]  /*b750*/  IMAD.MOV.U32 R4, RZ, RZ, R26 ;  /* 0x000000ffff047224 */ /* 0x000fc400078e001a */
[----:B------:R-:W-:Y:S01]  /*b760*/  IMAD.MOV.U32 R2, RZ, RZ, R27 ;  /* 0x000000ffff027224 */ /* 0x000fe200078e001b */
[----:B--2---:R0:W-:Y:S04]  /*b770*/  STL.64 [R1+0xa90], R18 ;  /* 0x000a901201007387 */ /* 0x0041e80000100a00 */
[----:B------:R-:W-:Y:S01]  /*b780*/  STL.64 [R1+0xa88], R16 ;  /* 0x000a881001007387 */ /* 0x000fe20000100a00 */
[----:B0-----:R-:W-:Y:S02]  /*b790*/  IMAD.MOV.U32 R18, RZ, RZ, R8 ;  /* 0x000000ffff127224 */ /* 0x001fe400078e0008 */
[----:B----4-:R-:W-:Y:S01]  /*b7a0*/  IMAD.MOV.U32 R19, RZ, RZ, R5 ;  /* 0x000000ffff137224 */ /* 0x010fe200078e0005 */
[----:B------:R-:W0:Y:S04]  /*b7b0*/  LDSM.16.MT88.4 R8, [R28+0x4300] ;  /* 0x004300001c08783b */ /* 0x000e280000004200 */
[----:B------:R-:W-:Y:S04]  /*b7c0*/  STL.64 [R1+0xaa8], R18 ;  /* 0x000aa81201007387 */ /* 0x000fe80000100a00 */
[----:B---3--:R-:W-:Y:S04]  /*b7d0*/  STL.64 [R1+0xa20], R14 ;  /* 0x000a200e01007387 */ /* 0x008fe80000100a00 */
[----:B------:R1:W-:Y:S04]  /*b7e0*/  STL.64 [R1+0xa18], R12 ;  /* 0x000a180c01007387 */ /* 0x0003e80000100a00 */
[----:B-1----:R-:W2:Y:S04]  /*b7f0*/  LDL.LU R12, [R1+0x3b0] ;  /* 0x0003b000010c7983 */ /* 0x002ea80000300800 */
[----:B------:R-:W2:Y:S04]  /*b800*/  LDL.LU R13, [R1+0x3b4] ;  /* 0x0003b400010d7983 */ /* 0x000ea80000300800 */
[----:B------:R-:W3:Y:S04]  /*b810*/  LDL.LU R14, [R1+0x3b8] ;  /* 0x0003b800010e7983 */ /* 0x000ee80000300800 */
[----:B------:R-:W3:Y:S04]  /*b820*/  LDL.LU R15, [R1+0x3bc] ;  /* 0x0003bc00010f7983 */ /* 0x000ee80000300800 */
[----:B------:R-:W4:Y:S04]  /*b830*/  LDL.LU R24, [R1+0x3d0] ;  /* 0x0003d00001187983 */ /* 0x000f280000300800 */
[----:B------:R-:W4:Y:S04]  /*b840*/  LDL.LU R25, [R1+0x3d4] ;  /* 0x0003d40001197983 */ /* 0x000f280000300800 */
[----:B------:R-:W4:Y:S04]  /*b850*/  LDL.LU R26, [R1+0x3d8] ;  /* 0x0003d800011a7983 */ /* 0x000f280000300800 */
[----:B------:R-:W4:Y:S04]  /*b860*/  LDL.LU R27, [R1+0x3dc] ;  /* 0x0003dc00011b7983 */ /* 0x000f280000300800 */
[----:B------:R-:W2:Y:S04]  /*b870*/  LDL.64 R18, [R1+0x58] ;  /* 0x0000580001127983 */ /* 0x000ea80000100a00 */
[----:B--2---:R1:W-:Y:S04]  /*b880*/  STL.64 [R1+0xac0], R18 ;  /* 0x000ac01201007387 */ /* 0x0043e80000100a00 */
[----:B-1----:R-:W2:Y:S04]  /*b890*/  LDL.64 R18, [R1+0x68] ;  /* 0x0000680001127983 */ /* 0x002ea80000100a00 */
[----:B---3--:R-:W-:Y:S04]  /*b8a0*/  STL.64 [R1+0xa60], R14 ;  /* 0x000a600e01007387 */ /* 0x008fe80000100a00 */
[----:B------:R1:W-:Y:S04]  /*b8b0*/  STL.64 [R1+0xa58], R12 ;  /* 0x000a580c01007387 */ /* 0x0003e80000100a00 */
[----:B-1----:R-:W3:Y:S04]  /*b8c0*/  LDL.LU R12, [R1+0x400] ;  /* 0x00040000010c7983 */ /* 0x002ee80000300800 */
[----:B------:R-:W3:Y:S04]  /*b8d0*/  LDL.LU R13, [R1+0x404] ;  /* 0x00040400010d7983 */ /* 0x000ee80000300800 */
[----:B------:R-:W2:Y:S04]  /*b8e0*/  LDL.LU R14, [R1+0x408] ;  /* 0x00040800010e7983 */ /* 0x000ea80000300800 */
[----:B------:R-:W2:Y:S04]  /*b8f0*/  LDL.LU R15, [R1+0x40c] ;  /* 0x00040c00010f7983 */ /* 0x000ea80000300800 */
[----:B--2---:R-:W-:Y:S04]  /*b900*/  STL.64 [R1+0xa78], R14 ;  /* 0x000a780e01007387 */ /* 0x004fe80000100a00 */
[----:B---3--:R1:W-:Y:S04]  /*b910*/  STL.64 [R1+0xa70], R12 ;  /* 0x000a700c01007387 */ /* 0x0083e80000100a00 */
[----:B-1----:R-:W2:Y:S04]  /*b920*/  LDL.LU R12, [R1+0x410] ;  /* 0x00041000010c7983 */ /* 0x002ea80000300800 */
[----:B------:R-:W2:Y:S04]  /*b930*/  LDL.LU R13, [R1+0x414] ;  /* 0x00041400010d7983 */ /* 0x000ea80000300800 */
[----:B------:R-:W3:Y:S04]  /*b940*/  LDL.LU R14, [R1+0x418] ;  /* 0x00041800010e7983 */ /* 0x000ee80000300800 */
[----:B------:R-:W3:Y:S04]  /*b950*/  LDL.LU R15, [R1+0x41c] ;  /* 0x00041c00010f7983 */ /* 0x000ee80000300800 */
[----:B---3--:R-:W-:Y:S04]  /*b960*/  STL.64 [R1+0xaa0], R14 ;  /* 0x000aa00e01007387 */ /* 0x008fe80000100a00 */
[----:B--2---:R1:W-:Y:S04]  /*b970*/  STL.64 [R1+0xa98], R12 ;  /* 0x000a980c01007387 */ /* 0x0043e80000100a00 */
        /* <DEDUP_REMOVED lines=9> */
[----:B------:R-:W3:Y:S01]  /*ba10*/  LDL.LU R15, [R1+0x44c] ;  /* 0x00044c00010f7983 */ /* 0x000ee20000300800 */
[----:B----4-:R-:W-:Y:S03]  /*ba20*/  HMMA.16816.F32 R20, R20, R6, R24 ;  /* 0x000000061414723c */ /* 0x010fe60000001818 */
[----:B---3--:R-:W-:Y:S04]  /*ba30*/  STL.64 [R1+0xad0], R14 ;  /* 0x000ad00e01007387 */ /* 0x008fe80000100a00 */
[----:B--2---:R1:W-:Y:S04]  /*ba40*/  STL.64 [R1+0xac8], R12 ;  /* 0x000ac80c01007387 */ /* 0x0043e80000100a00 */
[----:B-1----:R-:W2:Y:S04]  /*ba50*/  LDL.LU R12, [R1+0x450] ;  /* 0x00045000010c7983 */ /* 0x002ea80000300800 */
[----:B------:R-:W2:Y:S04]  /*ba60*/  LDL.LU R13, [R1+0x454] ;  /* 0x00045400010d7983 */ /* 0x000ea80000300800 */
[----:B------:R-:W2:Y:S04]  /*ba70*/  LDL.LU R14, [R1+0x458] ;  /* 0x00045800010e7983 */ /* 0x000ea80000300800 */
[----:B------:R-:W2:Y:S04]  /*ba80*/  LDL.LU R15, [R1+0x45c] ;  /* 0x00045c00010f7983 */ /* 0x000ea80000300800 */
[----:B0-----:R-:W-:Y:S04]  /*ba90*/  STL.64 [R1+0x930], R10 ;  /* 0x0009300a01007387 */ /* 0x001fe80000100a00 */
[----:B------:R-:W-:Y:S04]  /*baa0*/  STL.64 [R1+0x928], R8 ;  /* 0x0009280801007387 */ /* 0x000fe80000100a00 */
[----:B------:R-:W2:Y:S04]  /*bab0*/  LDL.LU.64 R26, [R1+0xae0] ;  /* 0x000ae000011a7983 */ /* 0x000ea80000300a00 */
[----:B------:R-:W2:Y:S04]  /*bac0*/  LDL.LU.64 R24, [R1+0xad8] ;  /* 0x000ad80001187983 */ /* 0x000ea80000300a00 */
[----:B------:R-:W-:Y:S04]  /*bad0*/  STL.64 [R1+0x3d0], R20 ;  /* 0x0003d01401007387 */ /* 0x000fe80000100a00 */
[----:B------:R-:W-:Y:S04]  /*bae0*/  STL.64 [R1+0x3d8], R22 ;  /* 0x0003d81601007387 */ /* 0x000fe80000100a00 */
[----:B------:R-:W0:Y:S01]  /*baf0*/  LDSM.16.MT88.4 R20, [R28+0x4380] ;  /* 0x004380001c14783b */ /* 0x000e220000004200 */
[----:B------:R-:W-:-:S03]  /*bb00*/  IMAD.MOV.U32 R5, RZ, RZ, R19 ;  /* 0x000000ffff057224 */ /* 0x000fc600078e0013 */
[----:B0-----:R0:W-:Y:S04]  /*bb10*/  STL.64 [R1+0x8b8], R22 ;  /* 0x0008b81601007387 */ /* 0x0011e80000100a00 */
[----:B------:R1:W-:Y:S04]  /*bb20*/  STL.64 [R1+0x8b0], R20 ;  /* 0x0008b01401007387 */ /* 0x0003e80000100a00 */
[----:B0-----:R-:W3:Y:S01]  /*bb30*/  LDL.64 R22, [R1+0x38] ;  /* 0x0000380001167983 */ /* 0x001ee20000100a00 */
[----:B-1----:R-:W-:Y:S01]  /*bb40*/  IMAD.MOV.U32 R20, RZ, RZ, R18 ;  /* 0x000000ffff147224 */ /* 0x002fe200078e0012 */
[----:B--2---:R-:W-:Y:S11]  /*bb50*/  HMMA.16816.F32 R12, R24, R18, R12 ;  /* 0x00000012180c723c */ /* 0x004ff6000000180c */
[----:B------:R-:W-:Y:S11]  /*bb60*/  @!UPT UIADD3 URZ, URZ, URZ, URZ ;  /* 0x0000003f3f3ff290 */ /* 0x000ff6000fffe03f */
[----:B------:R-:W-:Y:S01]  /*bb70*/  @!UPT UIADD3 URZ, URZ, URZ, URZ ;  /* 0x0000003f3f3ff290 */ /* 0x000fe2000fffe03f */
[----:B------:R-:W-:Y:S04]  /*bb80*/  STL.64 [R1+0x450], R12 ;  /* 0x0004500c01007387 */ /* 0x000fe80000100a00 */
[----:B------:R0:W-:Y:S04]  /*bb90*/  STL.64 [R1+0x458], R14 ;  /* 0x0004580e01007387 */ /* 0x0001e80000100a00 */
[----:B0-----:R-:W2:Y:S04]  /*bba0*/  LDL.LU.64 R14, [R1+0xad0] ;  /* 0x000ad000010e7983 */ /* 0x001ea80000300a00 */
[----:B------:R-:W2:Y:S04]  /*bbb0*/  LDL.LU.64 R12, [R1+0xac8] ;  /* 0x000ac800010c7983 */ /* 0x000ea80000300a00 */
[----:B------:R-:W2:Y:S01]  /*bbc0*/  LDL.LU.64 R18, [R1+0xac0] ;  /* 0x000ac00001127983 */ /* 0x000ea20000300a00 */
[----:B------:R-:W-:-:S02]  /*bbd0*/  IMAD.MOV.U32 R10, RZ, RZ, R4 ;  /* 0x000000ffff0a7224 */ /* 0x000fc400078e0004 */
[----:B------:R-:W-:Y:S01]  /*bbe0*/  IMAD.MOV.U32 R11, RZ, RZ, R2 ;  /* 0x000000ffff0b7224 */ /* 0x000fe200078e0002 */
[C---:B--2---:R-:W-:Y:S01]  /*bbf0*/  HMMA.16816.F32 R12, R24.reuse, R18, R12 ;  /* 0x00000012180c723c */ /* 0x044fe2000000180c */
[----:B------:R-:W-:Y:S02]  /*bc00*/  IMAD.MOV.U32 R4, RZ, RZ, R18 ;  /* 0x000000ffff047224 */ /* 0x000fe400078e0012 */
[----:B------:R-:W-:Y:S11]  /*bc10*/  IMAD.MOV.U32 R2, RZ, RZ, R19 ;  /* 0x000000ffff027224 */ /* 0x000ff600078e0013 */
[----:B------:R-:W-:Y:S09]  /*bc20*/  @!UPT UIADD3 URZ, URZ, URZ, URZ ;  /* 0x0000003f3f3ff290 */ /* 0x000ff2000fffe03f */
[----:B------:R-:W-:Y:S04]  /*bc30*/  STL.64 [R1+0x440], R12 ;  /* 0x0004400c01007387 */ /* 0x000fe80000100a00 */
[----:B------:R0:W-:Y:S04]  /*bc40*/  STL.64 [R1+0x448], R14 ;  /* 0x0004480e01007387 */ /* 0x0001e80000100a00 */
[----:B0-----:R-:W2:Y:S04]  /*bc50*/  LDL.LU.64 R14, [R1+0xab8] ;  /* 0x000ab800010e7983 */ /* 0x001ea80000300a00 */
[----:B------:R-:W2:Y:S04]  /*bc60*/  LDL.LU.64 R12, [R1+0xab0] ;  /* 0x000ab000010c7983 */ /* 0x000ea80000300a00 */
[----:B------:R-:W2:Y:S02]  /*bc70*/  LDL.LU.64 R18, [R1+0xaa8] ;  /* 0x000aa80001127983 */ /* 0x000ea40000300a00 */
[C---:B--2---:R-:W-:Y:S02]  /*bc80*/  HMMA.16816.F32 R16, R24.reuse, R18, R12 ;  /* 0x000000121810723c */ /* 0x044fe4000000180c */
[----:B------:R-:W2:Y:S04]  /*bc90*/  LDL.LU.64 R14, [R1+0xaa0] ;  /* 0x000aa000010e7983 */ /* 0x000ea80000300a00 */
[----:B------:R-:W2:Y:S11]  /*bca0*/  LDL.LU.64 R12, [R1+0xa98] ;  /* 0x000a9800010c7983 */ /* 0x000eb60000300a00 */
[----:B------:R-:W-:Y:S06]  /*bcb0*/  @!UPT UIADD3 URZ, URZ, URZ, URZ ;  /* 0x0000003f3f3ff290 */ /* 0x000fec000fffe03f */
[----:B------:R-:W-:Y:S04]  /*bcc0*/  STL.64 [R1+0x430], R16 ;  /* 0x0004301001007387 */ /* 0x000fe80000100a00 */
[----:B------:R0:W-:Y:S04]  /*bcd0*/  STL.64 [R1+0x438], R18 ;  /* 0x0004381201007387 */ /* 0x0001e80000100a00 */
[----:B0-----:R-:W3:Y:S04]  /*bce0*/  LDL.LU.64 R18, [R1+0xa90] ;  /* 0x000a900001127983 */ /* 0x001ee80000300a00 */
[----:B------:R-:W3:Y:S02]  /*bcf0*/  LDL.LU.64 R16, [R1+0xa88] ;  /* 0x000a880001107983 */ /* 0x000ee40000300a00 */
[C---:B---3--:R-:W-:Y:S11]  /*bd00*/  HMMA.16816.F32 R16, R24.reuse, R22, R16 ;  /* 0x000000161810723c */ /* 0x048ff60000001810 */
[----:B------:R-:W-:Y:S11]  /*bd10*/  @!UPT UIADD3 URZ, URZ, URZ, URZ ;  /* 0x0000003f3f3ff290 */ /* 0x000ff6000fffe03f */
[----:B------:R-:W-:Y:S01]  /*bd20*/  @!UPT UIADD3 URZ, URZ, URZ, URZ ;  /* 0x0000003f3f3ff290 */ /* 0x000fe2000fffe03f */
[----:B------:R-:W-:Y:S04]  /*bd30*/  STL.64 [R1+0x420], R16 ;  /* 0x0004201001007387 */ /* 0x000fe80000100a00 */
[----:B------:R0:W-:Y:S04]  /*bd40*/  STL.64 [R1+0x428], R18 ;  /* 0x0004281201007387 */ /* 0x0001e80000100a00 */
[----:B0-----:R-:W2:Y:S04]  /*bd50*/  LDL.LU.64 R18, [R1+0xa80] ;  /* 0x000a800001127983 */ /* 0x001ea80000300a00 */
        /* <DEDUP_REMOVED lines=17> */
[----:B------:R-:W4:Y:S04]  /*be70*/  LDL.LU.64 R18, [R1+0xa50] ;  /* 0x000a500001127983 */ /* 0x000f280000300a00 */
[----:B------:R-:W4:Y:S02]  /*be80*/  LDL.LU.64 R16, [R1+0xa48] ;  /* 0x000a480001107983 */ /* 0x000f240000300a00 */
[C---:B----4-:R-:W-:Y:S11]  /*be90*/  HMMA.16816.F32 R16, R24.reuse, R10, R16 ;  /* 0x0000000a1810723c */ /* 0x050ff60000001810 */
[----:B------:R-:W-:Y:S11]  /*bea0*/  @!UPT UIADD3 URZ, URZ, URZ, URZ ;  /* 0x0000003f3f3ff290 */ /* 0x000ff6000fffe03f */
[----:B------:R-:W-:Y:S01]  /*beb0*/  @!UPT UIADD3 URZ, URZ, URZ, URZ ;  /* 0x0000003f3f3ff290 */ /* 0x000fe2000fffe03f */
[----:B------:R-:W-:Y:S04]  /*bec0*/  STL.64 [R1+0x3f0], R16 ;  /* 0x0003f01001007387 */ /* 0x000fe80000100a00 */
[----:B------:R0:W-:Y:S04]  /*bed0*/  STL.64 [R1+0x3f8], R18 ;  /* 0x0003f81201007387 */ /* 0x0001e80000100a00 */
[----:B0-----:R-:W4:Y:S04]  /*bee0*/  LDL.LU.64 R18, [R1+0xa40] ;  /* 0x000a400001127983 */ /* 0x001f280000300a00 */
[----:B------:R-:W4:Y:S04]  /*bef0*/  LDL.LU.64 R16, [R1+0xa38] ;  /* 0x000a380001107983 */ /* 0x000f280000300a00 */
[----:B------:R-:W-:Y:S01]  /*bf00*/  STL.64 [R1+0x9e8], R10 ;  /* 0x0009e80a01007387 */ /* 0x000fe20000100a00 */
[----:B----4-:R-:W-:Y:S03]  /*bf10*/  HMMA.16816.F32 R24, R24, R6, R16 ;  /* 0x000000061818723c */ /* 0x010fe60000001810 */
[----:B------:R-:W2:Y:S04]  /*bf20*/  LDL.LU.64 R18, [R1+0xa30] ;  /* 0x000a300001127983 */ /* 0x000ea80000300a00 */
[----:B------:R-:W2:Y:S11]  /*bf30*/  LDL.LU.64 R16, [R1+0xa28] ;  /* 0x000a280001107983 */ /* 0x000eb60000300a00 */
[----:B------:R-:W-:Y:S05]  /*bf40*/  @!UPT UIADD3 URZ, URZ, URZ, URZ ;  /* 0x0000003f3f3ff290 */ /* 0x000fea000fffe03f */
[----:B------:R-:W-:Y:S04]  /*bf50*/  STL.64 [R1+0x3c0], R24 ;  /* 0x0003c01801007387 */ /* 0x000fe80000100a00 */
[----:B------:R0:W-:Y:S04]  /*bf60*/  STL.64 [R1+0x3c8], R26 ;  /* 0x0003c81a01007387 */ /* 0x0001e80000100a00 */
[----:B------:R1:W-:Y:S01]  /*bf70*/  STL.64 [R1+0x9e0], R6 ;  /* 0x0009e00601007387 */ /* 0x0003e20000100a00 */
[----:B0-----:R-:W-:Y:S02]  /*bf80*/  IMAD.MOV.U32 R26, RZ, RZ, R20 ;  /* 0x000000ffff1a7224 */ /* 0x001fe400078e0014 */
[----:B------:R-:W-:-:S07]  /*bf90*/  IMAD.MOV.U32 R27, RZ, RZ, R5 ;  /* 0x000000ffff1b7224 */ /* 0x000fce00078e0005 */
[C---:B--2---:R-:W-:Y:S01]  /*bfa0*/  HMMA.16816.F32 R24, R16.reuse, R26, R12 ;  /* 0x0000001a1018723c */ /* 0x044fe2000000180c */
[----:B------:R-:W2:Y:S04]  /*bfb0*/  LDL.LU.64 R14, [R1+0xa20] ;  /* 0x000a2000010e7983 */ /* 0x000ea80000300a00 */
[----:B------:R-:W2:Y:S01]  /*bfc0*/  LDL.LU.64 R12, [R1+0xa18] ;  /* 0x000a1800010c7983 */ /* 0x000ea20000300a00 */
[----:B-1----:R-:W-:Y:S02]  /*bfd0*/  IMAD.MOV.U32 R6, RZ, RZ, R4 ;  /* 0x000000ffff067224 */ /* 0x002fe400078e0004 */
[----:B------:R-:W-:Y:S11]  /*bfe0*/  IMAD.MOV.U32 R7, RZ, RZ, R2 ;  /* 0x000000ffff077224 */ /* 0x000ff600078e0002 */
[----:B------:R-:W-:Y:S04]  /*bff0*/  @!UPT UIADD3 URZ, URZ, URZ, URZ ;  /* 0x0000003f3f3ff290 */ /* 0x000fe8000fffe03f */
[----:B------:R0:W-:Y:S04]  /*c000*/  STL.64 [R1+0x3b0], R24 ;  /* 0x0003b01801007387 */ /* 0x0001e80000100a00 */
[----:B------:R-:W-:Y:S01]  /*c010*/  STL.64 [R1+0x3b8], R26 ;  /* 0x0003b81a01007387 */ /* 0x000fe20000100a00 */
[----:B--2---:R-:W-:Y:S03]  /*c020*/  HMMA.16816.F32 R4, R16, R6, R12 ;  /* 0x000000061004723c */ /* 0x004fe6000000180c */
[----:B------:R-:W2:Y:S04]  /*c030*/  LDL.LU.64 R14, [R1+0xa10] ;  /* 0x000a1000010e7983 */ /* 0x000ea80000300a00 */
[----:B------:R-:W2:Y:S01]  /*c040*/  LDL.LU.64 R12, [R1+0xa08] ;  /* 0x000a0800010c7983 */ /* 0x000ea20000300a00 */
[----:B---3--:R-:W-:Y:S11]  /*c050*/  IMAD.MOV.U32 R2, RZ, RZ, R23 ;  /* 0x000000ffff027224 */ /* 0x008ff600078e0017 */
[----:B------:R-:W-:Y:S04]  /*c060*/  @!UPT UIADD3 URZ, URZ, URZ, URZ ;  /* 0x0000003f3f3ff290 */ /* 0x000fe8000fffe03f */
[----:B------:R1:W-:Y:S01]  /*c070*/  STL.64 [R1+0x3a0], R4 ;  /* 0x0003a00401007387 */ /* 0x0003e20000100a00 */
[----:B0-----:R-:W-:-:S03]  /*c080*/  IMAD.MOV.U32 R25, RZ, RZ, R4 ;  /* 0x000000ffff197224 */ /* 0x001fc600078e0004 */
[----:B------:R-:W-:Y:S01]  /*c090*/  STL.64 [R1+0x3a8], R6 ;  /* 0x0003a80601007387 */ /* 0x000fe20000100a00 */
[----:B-1----:R-:W-:Y:S01]  /*c0a0*/  IMAD.MOV.U32 R4, RZ, RZ, R22 ;  /* 0x000000ffff047224 */ /* 0x002fe200078e0016 */
[----:B--2---:R-:W-:Y:S02]  /*c0b0*/  HMMA.16816.F32 R12, R16, R22, R12 ;  /* 0x00000016100c723c */ /* 0x004fe4000000180c */
[----:B------:R-:W2:Y:S11]  /*c0c0*/  LDL.LU.64 R22, [R1+0xa00] ;  /* 0x000a000001167983 */ /* 0x000eb60000300a00 */
[----:B------:R-:W-:Y:S10]  /*c0d0*/  @!UPT UIADD3 URZ, URZ, URZ, URZ ;  /* 0x0000003f3f3ff290 */ /* 0x000ff4000fffe03f */
[----:B------:R-:W-:Y:S01]  /*c0e0*/  STL.64 [R1+0x390], R12 ;  /* 0x0003900c01007387 */ /* 0x000fe20000100a00 */
[----:B------:R-:W-:-:S03]  /*c0f0*/  IMAD.MOV.U32 R26, RZ, RZ, R12 ;  /* 0x000000ffff1a7224 */ /* 0x000fc600078e000c */
[----:B------:R0:W-:Y:S04]  /*c100*/  STL.64 [R1+0x398], R14 ;  /* 0x0003980e01007387 */ /* 0x0001e80000100a00 */
[----:B0-----:R-:W3:Y:S04]  /*c110*/  LDL.LU.64 R14, [R1+0x9f8] ;  /* 0x0009f800010e7983 */ /* 0x001ee80000300a00 */
[----:B------:R-:W3:Y:S01]  /*c120*/  LDL.LU.64 R12, [R1+0x9f0] ;  /* 0x0009f000010c7983 */ /* 0x000ee20000300a00 */
[----:B--2---:R-:W-:Y:S02]  /*c130*/  IMAD.MOV.U32 R6, RZ, RZ, R22 ;  /* 0x000000ffff067224 */ /* 0x004fe400078e0016 */
[----:B------:R-:W-:Y:S01]  /*c140*/  IMAD.MOV.U32 R5, RZ, RZ, R23 ;  /* 0x000000ffff057224 */ /* 0x000fe200078e0017 */
[----:B---3--:R-:W-:Y:S11]  /*c150*/  HMMA.16816.F32 R12, R16, R22, R12 ;  /* 0x00000016100c723c */ /* 0x008ff6000000180c */
[----:B------:R-:W-:Y:S11]  /*c160*/  @!UPT UIADD3 URZ, URZ, URZ, URZ ;  /* 0x0000003f3f3ff290 */ /* 0x000ff6000fffe03f */
[----:B------:R-:W-:Y:S01]  /*c170*/  @!UPT UIADD3 URZ, URZ, URZ, URZ ;  /* 0x0000003f3f3ff290 */ /* 0x000fe2000fffe03f */
[----:B------:R0:W-:Y:S01]  /*c180*/  STL.64 [R1+0x380], R12 ;  /* 0x0003800c01007387 */ /* 0x0001e20000100a00 */
[----:B------:R-:W-:-:S03]  /*c190*/  IMAD.MOV.U32 R27, RZ, RZ, R12 ;  /* 0x000000ffff1b7224 */ /* 0x000fc600078e000c */
[----:B------:R1:W-:Y:S04]  /*c1a0*/  STL.64 [R1+0x388], R14 ;  /* 0x0003880e01007387 */ /* 0x0003e80000100a00 */
[----:B0-----:R-:W2:Y:S04]  /*c1b0*/  LDL.LU R12, [R1+0x370] ;  /* 0x00037000010c7983 */ /* 0x001ea80000300800 */
[----:B------:R-:W2:Y:S04]  /*c1c0*/  LDL.LU R13, [R1+0x374] ;  /* 0x00037400010d7983 */ /* 0x000ea80000300800 */
[----:B-1----:R-:W2:Y:S04]  /*c1d0*/  LDL.LU R14, [R1+0x378] ;  /* 0x00037800010e7983 */ /* 0x002ea80000300800 */
[----:B------:R-:W2:Y:S04]  /*c1e0*/  LDL.LU R15, [R1+0x37c] ;  /* 0x00037c00010f7983 */ /* 0x000ea80000300800 */
[----:B------:R-:W3:Y:S04]  /*c1f0*/  LDL.LU R20, [R1+0x190] ;  /* 0x0001900001147983 */ /* 0x000ee80000300800 */
[----:B------:R-:W3:Y:S04]  /*c200*/  LDL.LU R21, [R1+0x194] ;  /* 0x0001940001157983 */ /* 0x000ee80000300800 */
[----:B------:R-:W4:Y:S04]  /*c210*/  LDL.LU R22, [R1+0x198] ;  /* 0x0001980001167983 */ /* 0x000f280000300800 */
[----:B------:R-:W4:Y:S04]  /*c220*/  LDL.LU R23, [R1+0x19c] ;  /* 0x00019c0001177983 */ /* 0x000f280000300800 */
[----:B----4-:R-:W-:Y:S04]  /*c230*/  STL.64 [R1+0x940], R22 ;  /* 0x0009401601007387 */ /* 0x010fe80000100a00 */
[----:B---3--:R0:W-:Y:S04]  /*c240*/  STL.64 [R1+0x938], R20 ;  /* 0x0009381401007387 */ /* 0x0081e80000100a00 */
[----:B0-----:R-:W3:Y:S04]  /*c250*/  LDL.LU R20, [R1+0x250] ;  /* 0x0002500001147983 */ /* 0x001ee80000300800 */
[----:B------:R-:W3:Y:S04]  /*c260*/  LDL.LU R21, [R1+0x254] ;  /* 0x0002540001157983 */ /* 0x000ee80000300800 */
[----:B------:R-:W4:Y:S04]  /*c270*/  LDL.LU R22, [R1+0x258] ;  /* 0x0002580001167983 */ /* 0x000f280000300800 */
[----:B------:R-:W4:Y:S04]  /*c280*/  LDL.LU R23, [R1+0x25c] ;  /* 0x00025c0001177983 */ /* 0x000f280000300800 */
[----:B----4-:R-:W-:Y:S04]  /*c290*/  STL.64 [R1+0x950], R22 ;  /* 0x0009501601007387 */ /* 0x010fe80000100a00 */
[----:B---3--:R-:W-:Y:S04]  /*c2a0*/  STL.64 [R1+0x948], R20 ;  /* 0x0009481401007387 */ /* 0x008fe80000100a00 */
[----:B------:R-:W-:Y:S04]  /*c2b0*/  STL.64 [R1+0x7d0], R26 ;  /* 0x0007d01a01007387 */ /* 0x000fe80000100a00 */
[----:B------:R0:W-:Y:S04]  /*c2c0*/  STL.64 [R1+0x7c8], R24 ;  /* 0x0007c81801007387 */ /* 0x0001e80000100a00 */
[----:B0-----:R-:W3:Y:S04]  /*c2d0*/  LDL.LU R24, [R1+0x1b0] ;  /* 0x0001b00001187983 */ /* 0x001ee80000300800 */
[----:B------:R-:W3:Y:S04]  /*c2e0*/  LDL.LU R25, [R1+0x1b4] ;  /* 0x0001b40001197983 */ /* 0x000ee80000300800 */
[----:B------:R-:W4:Y:S04]  /*c2f0*/  LDL.LU R26, [R1+0x1b8] ;  /* 0x0001b800011a7983 */ /* 0x000f280000300800 */
[----:B------:R-:W4:Y:S01]  /*c300*/  LDL.LU R27, [R1+0x1bc] ;  /* 0x0001bc00011b7983 */ /* 0x000f220000300800 */
[----:B------:R-:W-:-:S02]  /*c310*/  IMAD.MOV.U32 R23, RZ, RZ, R8 ;  /* 0x000000ffff177224 */ /* 0x000fc400078e0008 */
[----:B------:R-:W-:Y:S01]  /*c320*/  IMAD.MOV.U32 R22, RZ, RZ, R9 ;  /* 0x000000ffff167224 */ /* 0x000fe200078e0009 */
[----:B------:R-:W2:Y:S04]  /*c330*/  LDL.LU R8, [R1+0x360] ;  /* 0x0003600001087983 */ /* 0x000ea80000300800 */
[----:B------:R-:W2:Y:S04]  /*c340*/  LDL.LU R9, [R1+0x364] ;  /* 0x0003640001097983 */ /* 0x000ea80000300800 */
[----:B------:R-:W2:Y:S04]  /*c350*/  LDL.LU R10, [R1+0x368] ;  /* 0x00036800010a7983 */ /* 0x000ea80000300800 */
[----:B------:R-:W2:Y:S04]  /*c360*/  LDL.LU R11, [R1+0x36c] ;  /* 0x00036c00010b7983 */ /* 0x000ea80000300800 */
[----:B----4-:R-:W-:Y:S04]  /*c370*/  STL.64 [R1+0x960], R26 ;  /* 0x0009601a01007387 */ /* 0x010fe80000100a00 */
[----:B---3--:R0:W-:Y:S04]  /*c380*/  STL.64 [R1+0x958], R24 ;  /* 0x0009581801007387 */ /* 0x0081e80000100a00 */
[----:B0-----:R-:W3:Y:S04]  /*c390*/  LDL.LU R24, [R1+0x260] ;  /* 0x0002600001187983 */ /* 0x001ee80000300800 */
[----:B------:R-:W3:Y:S04]  /*c3a0*/  LDL.LU R25, [R1+0x264] ;  /* 0x0002640001197983 */ /* 0x000ee80000300800 */
[----:B------:R-:W4:Y:S04]  /*c3b0*/  LDL.LU R26, [R1+0x268] ;  /* 0x00026800011a7983 */ /* 0x000f280000300800 */
[----:B------:R-:W4:Y:S04]  /*c3c0*/  LDL.LU R27, [R1+0x26c] ;  /* 0x00026c00011b7983 */ /* 0x000f280000300800 */
[----:B----4-:R0:W-:Y:S04]  /*c3d0*/  STL.64 [R1+0x970], R26 ;  /* 0x0009701a01007387 */ /* 0x0101e80000100a00 */
[----:B---3--:R-:W-:Y:S04]  /*c3e0*/  STL.64 [R1+0x968], R24 ;  /* 0x0009681801007387 */ /* 0x008fe80000100a00 */
[----:B0-----:R-:W2:Y:S02]  /*c3f0*/  LDL.LU.64 R26, [R1+0x28] ;  /* 0x00002800011a7983 */ /* 0x001ea40000300a00 */
[----:B--2---:R-:W-:Y:S02]  /*c400*/  HMMA.16816.F32 R12, R16, R26, R12 ;  /* 0x0000001a100c723c */ /* 0x004fe4000000180c */
[----:B------:R0:W-:Y:S05]  /*c410*/  STL.64 [R1+0x980], R26 ;  /* 0x0009801a01007387 */ /* 0x0001ea0000100a00 */
[----:B0-----:R-:W-:-:S02]  /*c420*/  IMAD.MOV.U32 R26, RZ, RZ, R6 ;  /* 0x000000ffff1a7224 */ /* 0x001fc400078e0006 */
[----:B------:R-:W-:Y:S11]  /*c430*/  IMAD.MOV.U32 R27, RZ, RZ, R5 ;  /* 0x000000ffff1b7224 */ /* 0x000ff600078e0005 */
[----:B------:R-:W-:Y:S03]  /*c440*/  @!UPT UIADD3 URZ, URZ, URZ, URZ ;  /* 0x0000003f3f3ff290 */ /* 0x000fe6000fffe03f */
[----:B------:R0:W-:Y:S04]  /*c450*/  STL.64 [R1+0x370], R12 ;  /* 0x0003700c01007387 */ /* 0x0001e80000100a00 */
[----:B------:R1:W-:Y:S04]  /*c460*/  STL.64 [R1+0x378], R14 ;  /* 0x0003780e01007387 */ /* 0x0003e80000100a00 */
[----:B------:R2:W-:Y:S04]  /*c470*/  STL.64 [R1+0x998], R26 ;  /* 0x0009981a01007387 */ /* 0x0005e80000100a00 */
[----:B0-----:R-:W3:Y:S04]  /*c480*/  LDL.LU R12, [R1+0x2c0] ;  /* 0x0002c000010c7983 */ /* 0x001ee80000300800 */
[----:B------:R-:W3:Y:S04]  /*c490*/  LDL.LU R13, [R1+0x2c4] ;  /* 0x0002c400010d7983 */ /* 0x000ee80000300800 */
[----:B-1----:R-:W3:Y:S01]  /*c4a0*/  LDL.LU R14, [R1+0x2c8] ;  /* 0x0002c800010e7983 */ /* 0x002ee20000300800 */
[----:B--2---:R-:W-:-:S02]  /*c4b0*/  IMAD.MOV.U32 R26, RZ, RZ, R4 ;  /* 0x000000ffff1a7224 */ /* 0x004fc400078e0004 */
[----:B------:R-:W-:Y:S01]  /*c4c0*/  IMAD.MOV.U32 R27, RZ, RZ, R2 ;  /* 0x000000ffff1b7224 */ /* 0x000fe200078e0002 */
[----:B------:R-:W3:Y:S04]  /*c4d0*/  LDL.LU R15, [R1+0x2cc] ;  /* 0x0002cc00010f7983 */ /* 0x000ee80000300800 */
[----:B------:R-:W2:Y:S04]  /*c4e0*/  LDL.LU R4, [R1+0x350] ;  /* 0x0003500001047983 */ /* 0x000ea80000300800 */
[----:B------:R-:W2:Y:S04]  /*c4f0*/  LDL.LU R5, [R1+0x354] ;  /* 0x0003540001057983 */ /* 0x000ea80000300800 */
[----:B------:R-:W2:Y:S04]  /*c500*/  LDL.LU R6, [R1+0x358] ;  /* 0x0003580001067983 */ /* 0x000ea80000300800 */
[----:B------:R-:W2:Y:S04]  /*c510*/  LDL.LU R7, [R1+0x35c] ;  /* 0x00035c0001077983 */ /* 0x000ea80000300800 */
[----:B------:R0:W-:Y:S04]  /*c520*/  STL.64 [R1+0x9b0], R26 ;  /* 0x0009b01a01007387 */ /* 0x0001e80000100a00 */
[----:B0-----:R-:W4:Y:S01]  /*c530*/  LDL.LU.64 R26, [R1+0x58] ;  /* 0x00005800011a7983 */ /* 0x001f220000300a00 */
[C---:B------:R-:W-:Y:S03]  /*c540*/  HMMA.16816.F32 R8, R16.reuse, R22, R8 ;  /* 0x000000161008723c */ /* 0x040fe60000001808 */
[----:B----4-:R0:W-:Y:S04]  /*c550*/  STL.64 [R1+0x9c8], R26 ;  /* 0x0009c81a01007387 */ /* 0x0101e80000100a00 */
[----:B------:R-:W4:Y:S04]  /*c560*/  LDL.LU R24, [R1+0x2b0] ;  /* 0x0002b00001187983 */ /* 0x000f280000300800 */
[----:B------:R-:W4:Y:S04]  /*c570*/  LDL.LU R25, [R1+0x2b4] ;  /* 0x0002b40001197983 */ /* 0x000f280000300800 */
[----:B0-----:R-:W4:Y:S04]  /*c580*/  LDL.LU R26, [R1+0x2b8] ;  /* 0x0002b800011a7983 */ /* 0x001f280000300800 */
[----:B------:R-:W4:Y:S04]  /*c590*/  LDL.LU R27, [R1+0x2bc] ;  /* 0x0002bc00011b7983 */ /* 0x000f280000300800 */
[----:B------:R-:W-:Y:S04]  /*c5a0*/  STL.64 [R1+0x360], R8 ;  /* 0x0003600801007387 */ /* 0x000fe80000100a00 */
[----:B------:R0:W-:Y:S04]  /*c5b0*/  STL.64 [R1+0x368], R10 ;  /* 0x0003680a01007387 */ /* 0x0001e80000100a00 */
        /* <DEDUP_REMOVED lines=11> */
[----:B------:R-:W2:Y:S01]  /*c670*/  LDL.LU R23, [R1+0x28c] ;  /* 0x00028c0001177983 */ /* 0x000ea20000300800 */
[C---:B------:R-:W-:Y:S03]  /*c680*/  HMMA.16816.F32 R4, R16.reuse, R10, R4 ;  /* 0x0000000a1004723c */ /* 0x040fe60000001804 */
[----:B--2---:R-:W-:Y:S04]  /*c690*/  STL.64 [R1+0x9a8], R22 ;  /* 0x0009a81601007387 */ /* 0x004fe80000100a00 */
[----:B------:R0:W-:Y:S04]  /*c6a0*/  STL.64 [R1+0x9a0], R20 ;  /* 0x0009a01401007387 */ /* 0x0001e80000100a00 */
[----:B0-----:R-:W2:Y:S04]  /*c6b0*/  LDL.LU R20, [R1+0x290] ;  /* 0x0002900001147983 */ /* 0x001ea80000300800 */
        /* <DEDUP_REMOVED lines=9> */
[----:B------:R-:W-:Y:S04]  /*c750*/  STL.64 [R1+0x350], R4 ;  /* 0x0003500401007387 */ /* 0x000fe80000100a00 */
[----:B------:R0:W-:Y:S04]  /*c760*/  STL.64 [R1+0x358], R6 ;  /* 0x0003580601007387 */ /* 0x0001e80000100a00 */
[----:B0-----:R-:W3:Y:S02]  /*c770*/  LDL.LU.64 R6, [R1+0x9e0] ;  /* 0x0009e00001067983 */ /* 0x001ee40000300a00 */
[----:B---3--:R-:W-:Y:S02]  /*c780*/  HMMA.16816.F32 R16, R16, R6, R12 ;  /* 0x000000061010723c */ /* 0x008fe4000000180c */
[----:B------:R-:W4:Y:S04]  /*c790*/  LDL.LU.64 R14, [R1+0x9d8] ;  /* 0x0009d800010e7983 */ /* 0x000f280000300a00 */
[----:B------:R-:W4:Y:S11]  /*c7a0*/  LDL.LU.64 R12, [R1+0x9d0] ;  /* 0x0009d000010c7983 */ /* 0x000f360000300a00 */
[----:B------:R-:W-:Y:S06]  /*c7b0*/  @!UPT UIADD3 URZ, URZ, URZ, URZ ;  /* 0x0000003f3f3ff290 */ /* 0x000fec000fffe03f */
[----:B------:R-:W-:Y:S04]  /*c7c0*/  STL.64 [R1+0x2c0], R16 ;  /* 0x0002c01001007387 */ /* 0x000fe80000100a00 */
[----:B------:R0:W-:Y:S04]  /*c7d0*/  STL.64 [R1+0x2c8], R18 ;  /* 0x0002c81201007387 */ /* 0x0001e80000100a00 */
[----:B0-----:R-:W4:Y:S02]  /*c7e0*/  LDL.LU.64 R18, [R1+0x68] ;  /* 0x0000680001127983 */ /* 0x001f240000300a00 */
[C---:B----4-:R-:W-:Y:S11]  /*c7f0*/  HMMA.16816.F32 R24, R12.reuse, R18, R24 ;  /* 0x000000120c18723c */ /* 0x050ff60000001818 */
[----:B------:R-:W-:Y:S11]  /*c800*/  @!UPT UIADD3 URZ, URZ, URZ, URZ ;  /* 0x0000003f3f3ff290 */ /* 0x000ff6000fffe03f */
[----:B------:R-:W-:Y:S01]  /*c810*/  @!UPT UIADD3 URZ, URZ, URZ, URZ ;  /* 0x0000003f3f3ff290 */ /* 0x000fe2000fffe03f */
        /* <DEDUP_REMOVED lines=42> */
[----:B------:R-:W3:Y:S01]  /*cac0*/  LDL.LU.64 R20, [R1+0x948] ;  /* 0x0009480001147983 */ /* 0x000ee20000300a00 */
[C---:B--2---:R-:W-:Y:S08]  /*cad0*/  HMMA.16816.F32 R24, R12.reuse, R6, R24 ;  /* 0x000000060c18723c */ /* 0x044ff00000001818 */
[----:B---3--:R-:W-:Y:S01]  /*cae0*/  HMMA.16816.F32 R8, R12, R10, R20 ;  /* 0x0000000a0c08723c */ /* 0x008fe20000001814 */
[----:B------:R-:W2:Y:S04]  /*caf0*/  LDL.LU.64 R22, [R1+0x940] ;  /* 0x0009400001167983 */ /* 0x000ea80000300a00 */
[----:B------:R-:W2:Y:S11]  /*cb00*/  LDL.LU.64 R20, [R1+0x938] ;  /* 0x0009380001147983 */ /* 0x000eb60000300a00 */
[----:B------:R-:W-:Y:S07]  /*cb10*/  @!UPT UIADD3 URZ, URZ, URZ, URZ ;  /* 0x0000003f3f3ff290 */ /* 0x000fee000fffe03f */
[----:B------:R-:W-:Y:S04]  /*cb20*/  STL.64 [R1+0x250], R8 ;  /* 0x0002500801007387 */ /* 0x000fe80000100a00 */
[----:B------:R0:W-:Y:S04]  /*cb30*/  STL.64 [R1+0x258], R10 ;  /* 0x0002580a01007387 */ /* 0x0001e80000100a00 */
[----:B0-----:R-:W3:Y:S04]  /*cb40*/  LDL.LU.64 R10, [R1+0x930] ;  /* 0x00093000010a7983 */ /* 0x001ee80000300a00 */
[----:B------:R-:W3:Y:S04]  /*cb50*/  LDL.LU.64 R8, [R1+0x928] ;  /* 0x0009280001087983 */ /* 0x000ee80000300a00 */
[----:B------:R-:W4:Y:S04]  /*cb60*/  LDL.LU.64 R14, [R1+0x4a0] ;  /* 0x0004a000010e7983 */ /* 0x000f280000300a00 */
[----:B----4-:R-:W-:Y:S04]  /*cb70*/  STL.64 [R1+0x888], R14 ;  /* 0x0008880e01007387 */ /* 0x010fe80000100a00 */
[----:B------:R-:W-:Y:S04]  /*cb80*/  STL.64 [R1+0x1b0], R24 ;  /* 0x0001b01801007387 */ /* 0x000fe80000100a00 */
[----:B------:R0:W-:Y:S04]  /*cb90*/  STL.64 [R1+0x1b8], R26 ;  /* 0x0001b81a01007387 */ /* 0x0001e80000100a00 */
[----:B0-----:R-:W4:Y:S04]  /*cba0*/  LDL.LU.64 R26, [R1+0x4b0] ;  /* 0x0004b000011a7983 */ /* 0x001f280000300a00 */
[----:B----4-:R0:W-:Y:S02]  /*cbb0*/  STL.64 [R1+0x840], R26 ;  /* 0x0008401a01007387 */ /* 0x0101e40000100a00 */
[----:B0-----:R-:W-:-:S02]  /*cbc0*/  IMAD.MOV.U32 R26, RZ, RZ, R4 ;  /* 0x000000ffff1a7224 */ /* 0x001fc400078e0004 */
[----:B------:R-:W-:-:S05]  /*cbd0*/  IMAD.MOV.U32 R27, RZ, RZ, R2 ;  /* 0x000000ffff1b7224 */ /* 0x000fca00078e0002 */
[----:B------:R0:W-:Y:S04]  /*cbe0*/  STL.64 [R1+0x8f8], R26 ;  /* 0x0008f81a01007387 */ /* 0x0001e80000100a00 */
[----:B0-----:R-:W4:Y:S01]  /*cbf0*/  LDL.LU.64 R26, [R1+0x38] ;  /* 0x00003800011a7983 */ /* 0x001f220000300a00 */
[----:B------:R-:W-:-:S03]  /*cc00*/  IMAD.MOV.U32 R15, RZ, RZ, R5 ;  /* 0x000000ffff0f7224 */ /* 0x000fc600078e0005 */
[----:B----4-:R0:W-:Y:S04]  /*cc10*/  STL.64 [R1+0x910], R26 ;  /* 0x0009101a01007387 */ /* 0x0101e80000100a00 */
[----:B------:R-:W3:Y:S04]  /*cc20*/  LDL.LU R24, [R1+0x1a0] ;  /* 0x0001a00001187983 */ /* 0x000ee80000300800 */
[----:B------:R-:W3:Y:S04]  /*cc30*/  LDL.LU R25, [R1+0x1a4] ;  /* 0x0001a40001197983 */ /* 0x000ee80000300800 */
[----:B0-----:R-:W3:Y:S04]  /*cc40*/  LDL.LU R26, [R1+0x1a8] ;  /* 0x0001a800011a7983 */ /* 0x001ee80000300800 */
[----:B------:R-:W3:Y:S04]  /*cc50*/  LDL.LU R27, [R1+0x1ac] ;  /* 0x0001ac00011b7983 */ /* 0x000ee80000300800 */
[----:B------:R-:W4:Y:S04]  /*cc60*/  LDL.LU.64 R4, [R1+0x490] ;  /* 0x0004900001047983 */ /* 0x000f280000300a00 */
[----:B------:R-:W-:Y:S01]  /*cc70*/  STL.64 [R1+0x8c8], R6 ;  /* 0x0008c80601007387 */ /* 0x000fe20000100a00 */
[----:B------:R-:W-:-:S03]  /*cc80*/  IMAD.MOV.U32 R14, RZ, RZ, R16 ;  /* 0x000000ffff0e7224 */ /* 0x000fc600078e0010 */
[----:B----4-:R3:W-:Y:S02]  /*cc90*/  STL.64 [R1+0x8c0], R4 ;  /* 0x0008c00401007387 */ /* 0x0107e40000100a00 */
[----:B---3--:R-:W-:Y:S11]  /*cca0*/  HMMA.16816.F32 R4, R8, R18, R24 ;  /* 0x000000120804723c */ /* 0x008ff60000001818 */
[----:B------:R-:W-:Y:S11]  /*ccb0*/  @!UPT UIADD3 URZ, URZ, URZ, URZ ;  /* 0x0000003f3f3ff290 */ /* 0x000ff6000fffe03f */
[----:B------:R-:W-:Y:S01]  /*ccc0*/  @!UPT UIADD3 URZ, URZ, URZ, URZ ;  /* 0x0000003f3f3ff290 */ /* 0x000fe2000fffe03f */
[----:B------:R-:W-:Y:S04]  /*ccd0*/  STL.64 [R1+0x1a0], R4 ;  /* 0x0001a00401007387 */ /* 0x000fe80000100a00 */
[----:B------:R0:W-:Y:S04]  /*cce0*/  STL.64 [R1+0x1a8], R6 ;  /* 0x0001a80601007387 */ /* 0x0001e80000100a00 */
[----:B------:R-:W3:Y:S04]  /*ccf0*/  LDL.LU.64 R26, [R1+0x48] ;  /* 0x00004800011a7983 */ /* 0x000ee80000300a00 */
[----:B0-----:R-:W4:Y:S01]  /*cd00*/  LDL.LU.64 R6, [R1+0x8] ;  /* 0x0000080001067983 */ /* 0x001f220000300a00 */
[----:B------:R-:W-:-:S02]  /*cd10*/  IMAD.MOV.U32 R29, RZ, RZ, R18 ;  /* 0x000000ffff1d7224 */ /* 0x000fc400078e0012 */
[----:B------:R-:W-:Y:S02]  /*cd20*/  IMAD.MOV.U32 R13, RZ, RZ, R19 ;  /* 0x000000ffff0d7224 */ /* 0x000fe400078e0013 */
[----:B--2---:R-:W-:Y:S11]  /*cd30*/  HMMA.16816.F32 R16, R8, R14, R20 ;  /* 0x0000000e0810723c */ /* 0x004ff60000001814 */
[----:B------:R-:W-:Y:S11]  /*cd40*/  @!UPT UIADD3 URZ, URZ, URZ, URZ ;  /* 0x0000003f3f3ff290 */ /* 0x000ff6000fffe03f */
[----:B------:R-:W-:Y:S01]  /*cd50*/  @!UPT UIADD3 URZ, URZ, URZ, URZ ;  /* 0x0000003f3f3ff290 */ /* 0x000fe2000fffe03f */
[----:B------:R0:W-:Y:S04]  /*cd60*/  STL.64 [R1+0x190], R16 ;  /* 0x0001901001007387 */ /* 0x0001e80000100a00 */
[----:B------:R1:W-:Y:S04]  /*cd70*/  STL.64 [R1+0x198], R18 ;  /* 0x0001981201007387 */ /* 0x0003e80000100a00 */
[----:B----4-:R-:W-:Y:S04]  /*cd80*/  STL.64 [R1+0x8e0], R6 ;  /* 0x0008e00601007387 */ /* 0x010fe80000100a00 */
[----:B------:R-:W2:Y:S04]  /*cd90*/  LDL.LU R20, [R1+0xc0] ;  /* 0x0000c00001147983 */ /* 0x000ea80000300800 */
[----:B------:R-:W2:Y:S04]  /*cda0*/  LDL.LU R21, [R1+0xc4] ;  /* 0x0000c40001157983 */ /* 0x000ea80000300800 */
[----:B------:R-:W4:Y:S04]  /*cdb0*/  LDL.LU R22, [R1+0xc8] ;  /* 0x0000c80001167983 */ /* 0x000f280000300800 */
[----:B------:R-:W4:Y:S04]  /*cdc0*/  LDL.LU R23, [R1+0xcc] ;  /* 0x0000cc0001177983 */ /* 0x000f280000300800 */
[----:B0-----:R-:W2:Y:S04]  /*cdd0*/  LDL.LU R16, [R1+0x150] ;  /* 0x0001500001107983 */ /* 0x001ea80000300800 */
[----:B------:R-:W2:Y:S04]  /*cde0*/  LDL.LU R17, [R1+0x154] ;  /* 0x0001540001117983 */ /* 0x000ea80000300800 */
[----:B-1----:R-:W2:Y:S04]  /*cdf0*/  LDL.LU R18, [R1+0x158] ;  /* 0x0001580001127983 */ /* 0x002ea80000300800 */
[----:B------:R-:W2:Y:S04]  /*ce00*/  LDL.LU R19, [R1+0x15c] ;  /* 0x00015c0001137983 */ /* 0x000ea80000300800 */
        /* <DEDUP_REMOVED lines=19> */
[----:B----4-:R-:W-:Y:S04]  /*cf40*/  STL.64 [R1+0x8d8], R22 ;  /* 0x0008d81601007387 */ /* 0x010fe80000100a00 */
[----:B------:R0:W-:Y:S01]  /*cf50*/  STL.64 [R1+0x8d0], R20 ;  /* 0x0008d01401007387 */ /* 0x0001e20000100a00 */
[----:B---3--:R-:W-:-:S02]  /*cf60*/  IMAD.MOV.U32 R4, RZ, RZ, R26 ;  /* 0x000000ffff047224 */ /* 0x008fc400078e001a */
[----:B------:R-:W-:Y:S01]  /*cf70*/  IMAD.MOV.U32 R2, RZ, RZ, R27 ;  /* 0x000000ffff027224 */ /* 0x000fe200078e001b */
[----:B0-----:R-:W3:Y:S04]  /*cf80*/  LDL.LU R20, [R1+0x140] ;  /* 0x0001400001147983 */ /* 0x001ee80000300800 */
[----:B------:R-:W3:Y:S04]  /*cf90*/  LDL.LU R21, [R1+0x144] ;  /* 0x0001440001157983 */ /* 0x000ee80000300800 */
[----:B------:R-:W3:Y:S04]  /*cfa0*/  LDL.LU R22, [R1+0x148] ;  /* 0x0001480001167983 */ /* 0x000ee80000300800 */
[----:B------:R-:W3:Y:S04]  /*cfb0*/  LDL.LU R23, [R1+0x14c] ;  /* 0x00014c0001177983 */ /* 0x000ee80000300800 */
[----:B------:R-:W-:Y:S01]  /*cfc0*/  STL.64 [R1+0x898], R14 ;  /* 0x0008980e01007387 */ /* 0x000fe20000100a00 */
[C---:B--2---:R-:W-:Y:S11]  /*cfd0*/  HMMA.16816.F32 R16, R8.reuse, R26, R16 ;  /* 0x0000001a0810723c */ /* 0x044ff60000001810 */
[----:B------:R-:W-:Y:S11]  /*cfe0*/  @!UPT UIADD3 URZ, URZ, URZ, URZ ;  /* 0x0000003f3f3ff290 */ /* 0x000ff6000fffe03f */
[----:B------:R-:W-:Y:S01]  /*cff0*/  @!UPT UIADD3 URZ, URZ, URZ, URZ ;  /* 0x0000003f3f3ff290 */ /* 0x000fe2000fffe03f */
        /* <DEDUP_REMOVED lines=13> */
[----:B------:R-:W2:Y:S04]  /*d0d0*/  LDL.LU.64 R26, [R1+0x8f8] ;  /* 0x0008f800011a7983 */ /* 0x000ea80000300a00 */
[----:B------:R-:W4:Y:S01]  /*d0e0*/  LDL.LU.64 R24, [R1+0x4a8] ;  /* 0x0004a80001187983 */ /* 0x000f220000300a00 */
        /* <DEDUP_REMOVED lines=8> */
[----:B----4-:R-:W-:Y:S01]  /*d170*/  STL.64 [R1+0x858], R24 ;  /* 0x0008581801007387 */ /* 0x010fe20000100a00 */
[----:B0-----:R-:W-:-:S02]  /*d180*/  IMAD.MOV.U32 R26, RZ, RZ, R12 ;  /* 0x000000ffff1a7224 */ /* 0x001fc400078e000c */
[----:B------:R-:W-:-:S05]  /*d190*/  IMAD.MOV.U32 R27, RZ, RZ, R5 ;  /* 0x000000ffff1b7224 */ /* 0x000fca00078e0005 */
[----:B------:R0:W-:Y:S02]  /*d1a0*/  STL.64 [R1+0x870], R26 ;  /* 0x0008701a01007387 */ /* 0x0001e40000100a00 */
[----:B0-----:R-:W-:Y:S02]  /*d1b0*/  IMAD.MOV.U32 R26, RZ, RZ, R4 ;  /* 0x000000ffff1a7224 */ /* 0x001fe400078e0004 */
[----:B------:R-:W-:-:S05]  /*d1c0*/  IMAD.MOV.U32 R27, RZ, RZ, R2 ;  /* 0x000000ffff1b7224 */ /* 0x000fca00078e0002 */
[----:B------:R0:W-:Y:S04]  /*d1d0*/  STL.64 [R1+0x890], R26 ;  /* 0x0008901a01007387 */ /* 0x0001e80000100a00 */
[----:B------:R-:W4:Y:S04]  /*d1e0*/  LDL.LU R24, [R1+0xa0] ;  /* 0x0000a00001187983 */ /* 0x000f280000300800 */
[----:B------:R-:W4:Y:S04]  /*d1f0*/  LDL.LU R25, [R1+0xa4] ;  /* 0x0000a40001197983 */ /* 0x000f280000300800 */
[----:B0-----:R-:W3:Y:S04]  /*d200*/  LDL.LU R26, [R1+0xa8] ;  /* 0x0000a800011a7983 */ /* 0x001ee80000300800 */
[----:B------:R-:W3:Y:S01]  /*d210*/  LDL.LU R27, [R1+0xac] ;  /* 0x0000ac00011b7983 */ /* 0x000ee20000300800 */
[----:B--2---:R-:W-:Y:S03]  /*d220*/  HMMA.16816.F32 R16, R8, R6, R16 ;  /* 0x000000060810723c */ /* 0x004fe60000001810 */
        /* <DEDUP_REMOVED lines=8> */
[----:B0-----:R-:W-:-:S02]  /*d2b0*/  IMAD.MOV.U32 R17, RZ, RZ, R7 ;  /* 0x000000ffff117224 */ /* 0x001fc400078e0007 */
[----:B-1----:R-:W-:Y:S02]  /*d2c0*/  IMAD.MOV.U32 R18, RZ, RZ, R6 ;  /* 0x000000ffff127224 */ /* 0x002fe400078e0006 */
[----:B------:R-:W3:Y:S01]  /*d2d0*/  LDL.LU.64 R6, [R1+0x8e0] ;  /* 0x0008e00001067983 */ /* 0x000ee20000300a00 */
[----:B------:R-:W-:Y:S01]  /*d2e0*/  IMAD.MOV.U32 R14, RZ, RZ, R29 ;  /* 0x000000ffff0e7224 */ /* 0x000fe200078e001d */
[C---:B---3--:R-:W-:Y:S01]  /*d2f0*/  HMMA.16816.F32 R20, R8.reuse, R6, R20 ;  /* 0x000000060814723c */ /* 0x048fe20000001814 */
[----:B------:R-:W-:Y:S02]  /*d300*/  IMAD.MOV.U32 R2, RZ, RZ, R6 ;  /* 0x000000ffff027224 */ /* 0x000fe400078e0006 */
[----:B------:R-:W-:Y:S11]  /*d310*/  IMAD.MOV.U32 R29, RZ, RZ, R7 ;  /* 0x000000ffff1d7224 */ /* 0x000ff600078e0007 */
[----:B------:R-:W-:Y:S09]  /*d320*/  @!UPT UIADD3 URZ, URZ, URZ, URZ ;  /* 0x0000003f3f3ff290 */ /* 0x000ff2000fffe03f */
[----:B------:R-:W-:Y:S04]  /*d330*/  STL.64 [R1+0x140], R20 ;  /* 0x0001401401007387 */ /* 0x000fe80000100a00 */
[----:B------:R0:W-:Y:S04]  /*d340*/  STL.64 [R1+0x148], R22 ;  /* 0x0001481601007387 */ /* 0x0001e80000100a00 */
[----:B0-----:R-:W3:Y:S04]  /*d350*/  LDL.LU.64 R22, [R1+0x8d8] ;  /* 0x0008d80001167983 */ /* 0x001ee80000300a00 */
[----:B------:R-:W3:Y:S04]  /*d360*/  LDL.LU.64 R20, [R1+0x8d0] ;  /* 0x0008d00001147983 */ /* 0x000ee80000300a00 */
[----:B------:R-:W3:Y:S04]  /*d370*/  LDL.LU.64 R6, [R1+0x8c8] ;  /* 0x0008c80001067983 */ /* 0x000ee80000300a00 */
[----:B------:R-:W4:Y:S01]  /*d380*/  LDL.LU.64 R4, [R1+0x8c0] ;  /* 0x0008c00001047983 */ /* 0x000f220000300a00 */
[----:B---3--:R-:W-:Y:S03]  /*d390*/  HMMA.16816.F32 R8, R8, R6, R20 ;  /* 0x000000060808723c */ /* 0x008fe60000001814 */
[----:B------:R-:W2:Y:S04]  /*d3a0*/  LDL.LU.64 R22, [R1+0x8b8] ;  /* 0x0008b80001167983 */ /* 0x000ea80000300a00 */
[----:B------:R-:W2:Y:S04]  /*d3b0*/  LDL.LU.64 R20, [R1+0x8b0] ;  /* 0x0008b00001147983 */ /* 0x000ea80000300a00 */
[----:B------:R-:W-:Y:S04]  /*d3c0*/  STL.64 [R1+0x880], R6 ;  /* 0x0008800601007387 */ /* 0x000fe80000100a00 */
[----:B----4-:R0:W-:Y:S08]  /*d3d0*/  STL.64 [R1+0x878], R4 ;  /* 0x0008780401007387 */ /* 0x0101f00000100a00 */
[----:B------:R-:W-:Y:S04]  /*d3e0*/  STL.64 [R1+0xc0], R8 ;  /* 0x0000c00801007387 */ /* 0x000fe80000100a00 */
[----:B------:R1:W-:Y:S04]  /*d3f0*/  STL.64 [R1+0xc8], R10 ;  /* 0x0000c80a01007387 */ /* 0x0003e80000100a00 */
[----:B0-----:R-:W3:Y:S04]  /*d400*/  LDL.LU R4, [R1+0x90] ;  /* 0x0000900001047983 */ /* 0x001ee80000300800 */
[----:B------:R-:W3:Y:S04]  /*d410*/  LDL.LU R5, [R1+0x94] ;  /* 0x0000940001057983 */ /* 0x000ee80000300800 */
[----:B------:R-:W3:Y:S04]  /*d420*/  LDL.LU R6, [R1+0x98] ;  /* 0x0000980001067983 */ /* 0x000ee80000300800 */
[----:B------:R-:W3:Y:S04]  /*d430*/  LDL.LU R7, [R1+0x9c] ;  /* 0x00009c0001077983 */ /* 0x000ee80000300800 */
[----:B-1----:R-:W4:Y:S01]  /*d440*/  LDL.LU.64 R10, [R1+0x498] ;  /* 0x00049800010a7983 */ /* 0x002f220000300a00 */
[----:B------:R-:W-:-:S07]  /*d450*/  IMAD.MOV.U32 R15, RZ, RZ, R13 ;  /* 0x000000ffff0f7224 */ /* 0x000fce00078e000d */
[C---:B--2---:R-:W-:Y:S11]  /*d460*/  HMMA.16816.F32 R12, R20.reuse, R14, R24 ;  /* 0x0000000e140c723c */ /* 0x044ff60000001818 */
[----:B------:R-:W-:Y:S11]  /*d470*/  @!UPT UIADD3 URZ, URZ, URZ, URZ ;  /* 0x0000003f3f3ff290 */ /* 0x000ff6000fffe03f */
[----:B------:R-:W-:Y:S02]  /*d480*/  @!UPT UIADD3 URZ, URZ, URZ, URZ ;  /* 0x0000003f3f3ff290 */ /* 0x000fe4000fffe03f */
[----:B------:R-:W-:Y:S01]  /*d490*/  IMAD.MOV.U32 R19, RZ, RZ, R14 ;  /* 0x000000ffff137224 */ /* 0x000fe200078e000e */
[----:B----4-:R0:W-:Y:S04]  /*d4a0*/  STL.64 [R1+0x868], R10 ;  /* 0x0008680a01007387 */ /* 0x0101e80000100a00 */
[----:B------:R-:W2:Y:S04]  /*d4b0*/  LDL.LU R8, [R1+0x130] ;  /* 0x0001300001087983 */ /* 0x000ea80000300800 */
[----:B------:R-:W2:Y:S04]  /*d4c0*/  LDL.LU R9, [R1+0x134] ;  /* 0x0001340001097983 */ /* 0x000ea80000300800 */
[----:B0-----:R-:W2:Y:S04]  /*d4d0*/  LDL.LU R10, [R1+0x138] ;  /* 0x00013800010a7983 */ /* 0x001ea80000300800 */
[----:B------:R-:W2:Y:S04]  /*d4e0*/  LDL.LU R11, [R1+0x13c] ;  /* 0x00013c00010b7983 */ /* 0x000ea80000300800 */
[----:B------:R-:W4:Y:S04]  /*d4f0*/  LDL.LU.64 R26, [R1+0x8a8] ;  /* 0x0008a800011a7983 */ /* 0x000f280000300a00 */
[----:B------:R-:W4:Y:S04]  /*d500*/  LDL.LU.64 R24, [R1+0x8a0] ;  /* 0x0008a00001187983 */ /* 0x000f280000300a00 */
[----:B------:R-:W-:Y:S04]  /*d510*/  STL.64 [R1+0xb0], R12 ;  /* 0x0000b00c01007387 */ /* 0x000fe80000100a00 */
        /* <DEDUP_REMOVED lines=9> */
[----:B---3--:R-:W-:Y:S03]  /*d5b0*/  HMMA.16816.F32 R24, R20, R26, R4 ;  /* 0x0000001a1418723c */ /* 0x008fe60000001804 */
[----:B------:R-:W3:Y:S04]  /*d5c0*/  LDL.LU.64 R6, [R1+0x880] ;  /* 0x0008800001067983 */ /* 0x000ee80000300a00 */
[----:B------:R-:W2:Y:S11]  /*d5d0*/  LDL.LU.64 R4, [R1+0x878] ;  /* 0x0008780001047983 */ /* 0x000eb60000300a00 */
[----:B------:R-:W-:Y:S05]  /*d5e0*/  @!UPT UIADD3 URZ, URZ, URZ, URZ ;  /* 0x0000003f3f3ff290 */ /* 0x000fea000fffe03f */
[----:B------:R-:W-:Y:S04]  /*d5f0*/  STL.64 [R1+0x90], R24 ;  /* 0x0000901801007387 */ /* 0x000fe80000100a00 */
[----:B------:R0:W-:Y:S04]  /*d600*/  STL.64 [R1+0x98], R26 ;  /* 0x0000981a01007387 */ /* 0x0001e80000100a00 */
[----:B0-----:R-:W3:Y:S01]  /*d610*/  LDL.LU.64 R26, [R1+0x870] ;  /* 0x00087000011a7983 */ /* 0x001ee20000300a00 */
[----:B------:R-:W-:-:S04]  /*d620*/  IMAD.MOV.U32 R16, RZ, RZ, c[0x0][0x18c] ;  /* 0x00006300ff107624 */ /* 0x000fc800078e00ff */
[----:B------:R-:W-:-:S04]  /*d630*/  IMAD.SHL.U32 R16, R16, 0x20, RZ ;  /* 0x0000002010107824 */ /* 0x000fc800078e00ff */
[C---:B--2---:R-:W-:Y:S01]  /*d640*/  IMAD.WIDE R4, R16.reuse, 0x2, R4 ;  /* 0x0000000210047825 */ /* 0x044fe200078e0204 */
[----:B---3--:R-:W-:Y:S01]  /*d650*/  HMMA.16816.F32 R24, R20, R26, R8 ;  /* 0x0000001a1418723c */ /* 0x008fe20000001808 */
[----:B------:R-:W2:Y:S11]  /*d660*/  LDL.LU.64 R10, [R1+0x868] ;  /* 0x00086800010a7983 */ /* 0x000eb60000300a00 */
[----:B------:R-:W-:Y:S11]  /*d670*/  @!UPT UIADD3 URZ, URZ, URZ, URZ ;  /* 0x0000003f3f3ff290 */ /* 0x000ff6000fffe03f */
[----:B------:R-:W-:Y:S04]  /*d680*/  STL.64 [R1+0x130], R24 ;  /* 0x0001301801007387 */ /* 0x000fe80000100a00 */
[----:B------:R0:W-:Y:S04]  /*d690*/  STL.64 [R1+0x138], R26 ;  /* 0x0001381a01007387 */ /* 0x0001e80000100a00 */
[----:B0-----:R-:W3:Y:S04]  /*d6a0*/  LDL.LU.64 R26, [R1+0x860] ;  /* 0x00086000011a7983 */ /* 0x001ee80000300a00 */
[----:B------:R-:W3:Y:S04]  /*d6b0*/  LDL.LU.64 R24, [R1+0x858] ;  /* 0x0008580001187983 */ /* 0x000ee80000300a00 */
[----:B------:R-:W-:Y:S04]  /*d6c0*/  STL [R1+0x798], R4 ;  /* 0x0007980401007387 */ /* 0x000fe80000100800 */
[----:B------:R4:W-:Y:S04]  /*d6d0*/  STL [R1+0x794], R5 ;  /* 0x0007940501007387 */ /* 0x0009e80000100800 */
[----:B------:R-:W-:Y:S01]  /*d6e0*/  STL.64 [R1+0x850], R6 ;  /* 0x0008500601007387 */ /* 0x000fe20000100a00 */
[----:B----4-:R-:W-:-:S05]  /*d6f0*/  IMAD.WIDE R4, R16, 0x2, R14 ;  /* 0x0000000210047825 */ /* 0x010fca00078e020e */
[----:B------:R0:W-:Y:S04]  /*d700*/  STL.64 [R1+0x848], R4 ;  /* 0x0008480401007387 */ /* 0x0001e80000100a00 */
[----:B0-----:R-:W4:Y:S04]  /*d710*/  LDL.LU R4, [R1+0x80] ;  /* 0x0000800001047983 */ /* 0x001f280000300800 */
[----:B------:R-:W4:Y:S04]  /*d720*/  LDL.LU R5, [R1+0x84] ;  /* 0x0000840001057983 */ /* 0x000f280000300800 */
[----:B------:R-:W4:Y:S04]  /*d730*/  LDL.LU R6, [R1+0x88] ;  /* 0x0000880001067983 */ /* 0x000f280000300800 */
[----:B------:R-:W4:Y:S01]  /*d740*/  LDL.LU R7, [R1+0x8c] ;  /* 0x00008c0001077983 */ /* 0x000f220000300800 */
[----:B--2---:R-:W-:-:S05]  /*d750*/  IMAD.WIDE R8, R16, 0x2, R10 ;  /* 0x0000000210087825 */ /* 0x004fca00078e020a */
[----:B------:R-:W-:Y:S04]  /*d760*/  STL [R1+0x790], R8 ;  /* 0x0007900801007387 */ /* 0x000fe80000100800 */
[----:B------:R3:W-:Y:S04]  /*d770*/  STL [R1+0x78c], R9 ;  /* 0x00078c0901007387 */ /* 0x0007e80000100800 */
[----:B------:R-:W2:Y:S01]  /*d780*/  LDL.LU.64 R14, [R1+0x4c0] ;  /* 0x0004c000010e7983 */ /* 0x000ea20000300a00 */
[C---:B---3--:R-:W-:Y:S02]  /*d790*/  IMAD.WIDE R8, R16.reuse, 0x2, R24 ;  /* 0x0000000210087825 */ /* 0x048fe400078e0218 */
[----:B----4-:R-:W-:Y:S01]  /*d7a0*/  HMMA.16816.F32 R24, R20, R26, R4 ;  /* 0x0000001a1418723c */ /* 0x010fe20000001804 */
[----:B------:R-:W3:Y:S04]  /*d7b0*/  LDL.LU.64 R6, [R1+0x850] ;  /* 0x0008500001067983 */ /* 0x000ee80000300a00 */
[----:B------:R-:W4:Y:S11]  /*d7c0*/  LDL.LU.64 R4, [R1+0x848] ;  /* 0x0008480001047983 */ /* 0x000f360000300a00 */
[----:B------:R-:W-:Y:S07]  /*d7d0*/  @!UPT UIADD3 URZ, URZ, URZ, URZ ;  /* 0x0000003f3f3ff290 */ /* 0x000fee000fffe03f */
[----:B------:R-:W-:Y:S04]  /*d7e0*/  STL.64 [R1+0x80], R24 ;  /* 0x0000801801007387 */ /* 0x000fe80000100a00 */
[----:B------:R0:W-:Y:S04]  /*d7f0*/  STL.64 [R1+0x88], R26 ;  /* 0x0000881a01007387 */ /* 0x0001e80000100a00 */
[----:B0-----:R-:W2:Y:S04]  /*d800*/  LDL.LU.64 R26, [R1+0x840] ;  /* 0x00084000011a7983 */ /* 0x001ea80000300a00 */
[----:B------:R-:W3:Y:S04]  /*d810*/  LDL.LU R24, [R1+0x110] ;  /* 0x0001100001187983 */ /* 0x000ee80000300800 */
[----:B------:R-:W3:Y:S01]  /*d820*/  LDL.LU R25, [R1+0x114] ;  /* 0x0001140001197983 */ /* 0x000ee20000300800 */
[----:B--2---:R-:W-:-:S03]  /*d830*/  IMAD.WIDE R10, R16, 0x2, R26 ;  /* 0x00000002100a7825 */ /* 0x004fc600078e021a */
[----:B------:R-:W2:Y:S04]  /*d840*/  LDL.LU R26, [R1+0x118] ;  /* 0x00011800011a7983 */ /* 0x000ea80000300800 */
[----:B------:R-:W2:Y:S04]  /*d850*/  LDL.LU R27, [R1+0x11c] ;  /* 0x00011c00011b7983 */ /* 0x000ea80000300800 */
[----:B--2---:R-:W-:Y:S04]  /*d860*/  STL.64 [R1+0x7f0], R26 ;  /* 0x0007f01a01007387 */ /* 0x004fe80000100a00 */
[----:B---3--:R0:W-:Y:S04]  /*d870*/  STL.64 [R1+0x7e8], R24 ;  /* 0x0007e81801007387 */ /* 0x0081e80000100a00 */
[----:B0-----:R-:W2:Y:S01]  /*d880*/  LDL.LU.64 R24, [R1+0x4d8] ;  /* 0x0004d80001187983 */ /* 0x001ea20000300a00 */
[----:B------:R-:W-:-:S02]  /*d890*/  IMAD.MOV.U32 R26, RZ, RZ, R2 ;  /* 0x000000ffff1a7224 */ /* 0x000fc400078e0002 */
[----:B------:R-:W-:Y:S01]  /*d8a0*/  IMAD.MOV.U32 R27, RZ, RZ, R29 ;  /* 0x000000ffff1b7224 */ /* 0x000fe200078e001d */
[----:B------:R-:W3:Y:S04]  /*d8b0*/  LDL.LU R2, [R1+0x83c] ;  /* 0x00083c0001027983 */ /* 0x000ee80000300800 */
[----:B------:R-:W3:Y:S04]  /*d8c0*/  LDL.LU R29, [R1+0x838] ;  /* 0x00083800011d7983 */ /* 0x000ee80000300800 */
[----:B------:R-:W-:Y:S04]  /*d8d0*/  STL.64 [R1+0x810], R26 ;  /* 0x0008101a01007387 */ /* 0x000fe80000100a00 */
[----:B--2---:R-:W-:Y:S04]  /*d8e0*/  STL.64 [R1+0x808], R24 ;  /* 0x0008081801007387 */ /* 0x004fe80000100a00 */
[----:B----4-:R-:W-:Y:S04]  /*d8f0*/  STL [R1+0x788], R4 ;  /* 0x0007880401007387 */ /* 0x010fe80000100800 */
[----:B------:R0:W-:Y:S04]  /*d900*/  STL [R1+0x784], R5 ;  /* 0x0007840501007387 */ /* 0x0001e80000100800 */
[----:B------:R-:W-:Y:S01]  /*d910*/  STL [R1+0x780], R8 ;  /* 0x0007800801007387 */ /* 0x000fe20000100800 */
[----:B0-----:R-:W-:-:S03]  /*d920*/  IMAD.WIDE R4, R16, 0x2, R12 ;  /* 0x0000000210047825 */ /* 0x001fc600078e020c */
[----:B------:R0:W-:Y:S04]  /*d930*/  STL [R1+0x77c], R9 ;  /* 0x00077c0901007387 */ /* 0x0001e80000100800 */
[----:B------:R-:W-:Y:S04]  /*d940*/  STL.64 [R1+0x820], R6 ;  /* 0x0008200601007387 */ /* 0x000fe80000100a00 */
[----:B------:R1:W-:Y:S01]  /*d950*/  STL.64 [R1+0x818], R4 ;  /* 0x0008180401007387 */ /* 0x0003e20000100a00 */
[----:B0-----:R-:W-:-:S03]  /*d960*/  IMAD.WIDE R8, R16, 0x2, R14 ;  /* 0x0000000210087825 */ /* 0x001fc600078e020e */
[----:B-1----:R-:W2:Y:S04]  /*d970*/  LDL.LU R4, [R1+0x70] ;  /* 0x0000700001047983 */ /* 0x002ea80000300800 */
[----:B------:R-:W2:Y:S04]  /*d980*/  LDL.LU R5, [R1+0x74] ;  /* 0x0000740001057983 */ /* 0x000ea80000300800 */
[----:B------:R-:W2:Y:S04]  /*d990*/  LDL.LU R6, [R1+0x78] ;  /* 0x0000780001067983 */ /* 0x000ea80000300800 */
[----:B------:R-:W2:Y:S04]  /*d9a0*/  LDL.LU R7, [R1+0x7c] ;  /* 0x00007c0001077983 */ /* 0x000ea80000300800 */
[----:B------:R-:W-:Y:S04]  /*d9b0*/  STL [R1+0x778], R10 ;  /* 0x0007780a01007387 */ /* 0x000fe80000100800 */
[----:B------:R0:W-:Y:S04]  /*d9c0*/  STL [R1+0x774], R11 ;  /* 0x0007740b01007387 */ /* 0x0001e80000100800 */
[----:B0-----:R-:W4:Y:S04]  /*d9d0*/  LDL.LU.64 R10, [R1+0x4c8] ;  /* 0x0004c800010a7983 */ /* 0x001f280000300a00 */
[----:B------:R-:W4:Y:S01]  /*d9e0*/  LDL.LU.64 R14, [R1+0x508] ;  /* 0x00050800010e7983 */ /* 0x000f220000300a00 */
[----:B------:R-:W-:-:S02]  /*d9f0*/  IMAD.MOV.U32 R26, RZ, RZ, R18 ;  /* 0x000000ffff1a7224 */ /* 0x000fc400078e0012 */
[----:B------:R-:W-:Y:S02]  /*da00*/  IMAD.MOV.U32 R27, RZ, RZ, R17 ;  /* 0x000000ffff1b7224 */ /* 0x000fe400078e0011 */
[----:B---3--:R-:W-:Y:S02]  /*da10*/  IMAD.MOV.U32 R12, RZ, RZ, R29 ;  /* 0x000000ffff0c7224 */ /* 0x008fe400078e001d */
[----:B------:R-:W-:-:S03]  /*da20*/  IMAD.MOV.U32 R13, RZ, RZ, R2 ;  /* 0x000000ffff0d7224 */ /* 0x000fc600078e0002 */
[----:B--2---:R-:W-:Y:S01]  /*da30*/  HMMA.16816.F32 R24, R20, R26, R4 ;  /* 0x0000001a1418723c */ /* 0x004fe20000001804 */
[----:B----4-:R0:W-:Y:S04]  /*da40*/  STL.64 [R1+0x7f8], R14 ;  /* 0x0007f80e01007387 */ /* 0x0101e80000100a00 */
[----:B------:R1:W5:Y:S04]  /*da50*/  LDL.LU R29, [R1+0x834] ;  /* 0x00083400011d7983 */ /* 0x0003680000300800 */
[----:B------:R-:W2:Y:S01]  /*da60*/  LDL.LU R2, [R1+0x830] ;  /* 0x0008300001027983 */ /* 0x000ea20000300800 */
[----:B0-----:R-:W-:-:S03]  /*da70*/  IMAD.MOV.U32 R14, RZ, RZ, R3 ;  /* 0x000000ffff0e7224 */ /* 0x001fc600078e0003 */
[----:B------:R-:W2:Y:S01]  /*da80*/  LDL.LU R3, [R1+0x82c] ;  /* 0x00082c0001037983 */ /* 0x000ea20000300800 */
[----:B------:R-:W-:-:S03]  /*da90*/  IMAD.MOV.U32 R15, RZ, RZ, R0 ;  /* 0x000000ffff0f7224 */ /* 0x000fc600078e0000 */
[----:B------:R-:W3:Y:S04]  /*daa0*/  LDL.LU R0, [R1+0x828] ;  /* 0x0008280001007983 */ /* 0x000ee80000300800 */
[----:B------:R-:W4:Y:S04]  /*dab0*/  LDL.LU.64 R6, [R1+0x820] ;  /* 0x0008200001067983 */ /* 0x000f280000300a00 */
[----:B------:R-:W2:Y:S04]  /*dac0*/  LDL.LU.64 R4, [R1+0x818] ;  /* 0x0008180001047983 */ /* 0x000ea80000300a00 */
[----:B------:R-:W-:Y:S04]  /*dad0*/  STL.64 [R1+0x70], R24 ;  /* 0x0000701801007387 */ /* 0x000fe80000100a00 */
[----:B------:R0:W-:Y:S04]  /*dae0*/  STL.64 [R1+0x78], R26 ;  /* 0x0000781a01007387 */ /* 0x0001e80000100a00 */
[----:B0-----:R-:W3:Y:S04]  /*daf0*/  LDL.LU.64 R26, [R1+0x810] ;  /* 0x00081000011a7983 */ /* 0x001ee80000300a00 */
[----:B------:R-:W3:Y:S04]  /*db00*/  LDL.LU.64 R24, [R1+0x808] ;  /* 0x0008080001187983 */ /* 0x000ee80000300a00 */
[----:B--2---:R-:W-:Y:S04]  /*db10*/  STL [R1+0x76c], R4 ;  /* 0x00076c0401007387 */ /* 0x004fe80000100800 */
[----:B------:R0:W-:Y:S04]  /*db20*/  STL [R1+0x768], R5 ;  /* 0x0007680501007387 */ /* 0x0001e80000100800 */
[----:B------:R-:W-:Y:S04]  /*db30*/  STL [R1+0x574], R8 ;  /* 0x0005740801007387 */ /* 0x000fe80000100800 */
[----:B------:R3:W-:Y:S01]  /*db40*/  STL [R1+0x4c4], R9 ;  /* 0x0004c40901007387 */ /* 0x0007e20000100800 */
[----:B0-----:R-:W-:-:S03]  /*db50*/  IMAD.WIDE R4, R16, 0x2, R2 ;  /* 0x0000000210047825 */ /* 0x001fc600078e0202 */
[----:B------:R-:W2:Y:S01]  /*db60*/  LDL.LU.64 R2, [R1+0x800] ;  /* 0x0008000001027983 */ /* 0x000ea20000300a00 */
[C---:B---3--:R-:W-:Y:S02]  /*db70*/  IMAD.WIDE R8, R16.reuse, 0x2, R24 ;  /* 0x0000000210087825 */ /* 0x048fe400078e0218 */
[----:B------:R-:W-:Y:S02]  /*db80*/  HMMA.16816.F32 R24, R20, R26, R12 ;  /* 0x0000001a1418723c */ /* 0x000fe4000000180c */
[----:B------:R-:W-:-:S05]  /*db90*/  IMAD.WIDE R10, R16, 0x2, R10 ;  /* 0x00000002100a7825 */ /* 0x000fca00078e020a */
[----:B------:R-:W-:Y:S04]  /*dba0*/  STL [R1+0x4c0], R10 ;  /* 0x0004c00a01007387 */ /* 0x000fe80000100800 */
[----:B------:R-:W-:Y:S04]  /*dbb0*/  STL [R1+0x4bc], R11 ;  /* 0x0004bc0b01007387 */ /* 0x000fe80000100800 */
[----:B------:R-:W3:Y:S08]  /*dbc0*/  LDL.LU.64 R14, [R1+0x7f8] ;  /* 0x0007f800010e7983 */ /* 0x000ef00000300a00 */
[----:B------:R-:W-:Y:S04]  /*dbd0*/  STL.64 [R1+0x120], R24 ;  /* 0x0001201801007387 */ /* 0x000fe80000100a00 */
[----:B------:R0:W-:Y:S04]  /*dbe0*/  STL.64 [R1+0x128], R26 ;  /* 0x0001281a01007387 */ /* 0x0001e80000100a00 */
[----:B0-----:R-:W4:Y:S04]  /*dbf0*/  LDL.LU.64 R26, [R1+0x7f0] ;  /* 0x0007f000011a7983 */ /* 0x001f280000300a00 */
[----:B------:R-:W4:Y:S01]  /*dc00*/  LDL.LU.64 R24, [R1+0x7e8] ;  /* 0x0007e80001187983 */ /* 0x000f220000300a00 */
[----:B--2---:R-:W-:-:S03]  /*dc10*/  IMAD.WIDE R10, R16, 0x2, R2 ;  /* 0x00000002100a7825 */ /* 0x004fc600078e0202 */
[----:B------:R-:W2:Y:S04]  /*dc20*/  LDL.LU.64 R2, [R1+0x7e0] ;  /* 0x0007e00001027983 */ /* 0x000ea80000300a00 */
[----:B------:R-:W-:Y:S04]  /*dc30*/  STL [R1+0x4b8], R4 ;  /* 0x0004b80401007387 */ /* 0x000fe80000100800 */
[----:B------:R-:W3:Y:S04]  /*dc40*/  LDL.LU R12, [R1+0x770] ;  /* 0x00077000010c7983 */ /* 0x000ee80000300800 */
[----:B------:R0:W-:Y:S04]  /*dc50*/  STL [R1+0x4b4], R5 ;  /* 0x0004b40501007387 */ /* 0x0001e80000100800 */
[----:B0-----:R-:W3:Y:S04]  /*dc60*/  LDL.LU.64 R4, [R1+0x4f0] ;  /* 0x0004f00001047983 */ /* 0x001ee80000300a00 */
[----:B------:R-:W-:Y:S04]  /*dc70*/  STL [R1+0x4b0], R8 ;  /* 0x0004b00801007387 */ /* 0x000fe80000100800 */
[----:B------:R2:W-:Y:S04]  /*dc80*/  STL [R1+0x4ac], R9 ;  /* 0x0004ac0901007387 */ /* 0x0005e80000100800 */
[----:B------:R-:W-:Y:S04]  /*dc90*/  STL [R1+0x4a8], R10 ;  /* 0x0004a80a01007387 */ /* 0x000fe80000100800 */
[----:B------:R-:W-:Y:S01]  /*dca0*/  STL [R1+0x4a4], R11 ;  /* 0x0004a40b01007387 */ /* 0x000fe20000100800 */
[----:B--2---:R-:W-:-:S03]  /*dcb0*/  IMAD.WIDE R8, R16, 0x2, R2 ;  /* 0x0000000210087825 */ /* 0x004fc600078e0202 */
[----:B------:R-:W2:Y:S01]  /*dcc0*/  LDL.LU.64 R2, [R1+0x7d8] ;  /* 0x0007d80001027983 */ /* 0x000ea20000300a00 */
[----:B----4-:R-:W-:Y:S03]  /*dcd0*/  HMMA.16816.F32 R20, R20, R6, R24 ;  /* 0x000000061414723c */ /* 0x010fe60000001818 */
[----:B------:R1:W5:Y:S04]  /*dce0*/  LDL.LU.64 R26, [R1+0x7d0] ;  /* 0x0007d000011a7983 */ /* 0x0003680000300a00 */
[----:B------:R1:W5:Y:S01]  /*dcf0*/  LDL.LU.64 R24, [R1+0x7c8] ;  /* 0x0007c80001187983 */ /* 0x0003620000300a00 */
[C---:B---3--:R-:W-:Y:S11]  /*dd00*/  IMAD.WIDE R4, R16.reuse, 0x2, R4 ;  /* 0x0000000210047825 */ /* 0x048ff600078e0204 */
[----:B------:R-:W-:Y:S04]  /*dd10*/  @!UPT UIADD3 URZ, URZ, URZ, URZ ;  /* 0x0000003f3f3ff290 */ /* 0x000fe8000fffe03f */
[----:B------:R-:W-:Y:S04]  /*dd20*/  STL.64 [R1+0x110], R20 ;  /* 0x0001101401007387 */ /* 0x000fe80000100a00 */
[----:B------:R-:W-:Y:S04]  /*dd30*/  STL.64 [R1+0x118], R22 ;  /* 0x0001181601007387 */ /* 0x000fe80000100a00 */
[----:B------:R-:W3:Y:S04]  /*dd40*/  LDL.LU.64 R6, [R1+0x500] ;  /* 0x0005000001067983 */ /* 0x000ee80000300a00 */
[----:B------:R-:W-:Y:S04]  /*dd50*/  STL [R1+0x4a0], R4 ;  /* 0x0004a00401007387 */ /* 0x000fe80000100800 */
[----:B------:R-:W-:Y:S04]  /*dd60*/  STL [R1+0x49c], R5 ;  /* 0x00049c0501007387 */ /* 0x000fe80000100800 */
[----:B------:R-:W-:Y:S04]  /*dd70*/  STL [R1+0x498], R8 ;  /* 0x0004980801007387 */ /* 0x000fe80000100800 */
[----:B------:R2:W-:Y:S02]  /*dd80*/  STL [R1+0x494], R9 ;  /* 0x0004940901007387 */ /* 0x0005e40000100800 */
[----:B--2---:R-:W-:-:S02]  /*dd90*/  IMAD.WIDE R8, R16, 0x2, R2 ;  /* 0x0000000210087825 */ /* 0x004fc400078e0202 */
[----:B------:R-:W2:Y:S01]  /*dda0*/  LDL.LU.64 R2, [R1+0x7c0] ;  /* 0x0007c00001027983 */ /* 0x000ea20000300a00 */
[----:B------:R-:W-:-:S04]  /*ddb0*/  IADD3 R12, R12, -0x1, RZ ;  /* 0xffffffff0c0c7810 */ /* 0x000fc80007ffe0ff */
[----:B------:R-:W-:Y:S01]  /*ddc0*/  ISETP.NE.U32.AND P0, PT, R12, RZ, PT ;  /* 0x000000ff0c00720c */ /* 0x000fe20003f05070 */
[----:B------:R-:W-:Y:S01]  /*ddd0*/  IMAD.MOV.U32 R18, RZ, RZ, c[0x0][0x188] ;  /* 0x00006200ff127624 */ /* 0x000fe200078e00ff */
[----:B------:R0:W-:Y:S03]  /*dde0*/  STL [R1+0x770], R12 ;  /* 0x0007700c01007387 */ /* 0x0001e60000100800 */
[----:B------:R-:W-:Y:S01]  /*ddf0*/  IMAD.SHL.U32 R18, R18, 0x20, RZ ;  /* 0x0000002012127824 */ /* 0x000fe200078e00ff */
[----:B------:R-:W-:Y:S01]  /*de00*/  IADD3 R0, R0, -0x20, RZ ;  /* 0xffffffe000007810 */ /* 0x000fe20007ffe0ff */
[----:B------:R-:W-:Y:S02]  /*de10*/  IMAD.MOV.U32 R11, RZ, RZ, R22 ;  /* 0x000000ffff0b7224 */ /* 0x000fe400078e0016 */
[----:B------:R-:W-:Y:S02]  /*de20*/  IMAD.MOV.U32 R10, RZ, RZ, R23 ;  /* 0x000000ffff0a7224 */ /* 0x000fe400078e0017 */
[----:B------:R-:W-:-:S02]  /*de30*/  IMAD.MOV.U32 R13, RZ, RZ, R8 ;  /* 0x000000ffff0d7224 */ /* 0x000fc400078e0008 */
[----:B0-----:R-:W-:Y:S02]  /*de40*/  IMAD.MOV.U32 R12, RZ, RZ, R9 ;  /* 0x000000ffff0c7224 */ /* 0x001fe400078e0009 */
[----:B---3--:R-:W-:-:S04]  /*de50*/  IMAD.WIDE R4, R16, 0x2, R6 ;  /* 0x0000000210047825 */ /* 0x008fc800078e0206 */
[----:B------:R-:W-:-:S04]  /*de60*/  IMAD.WIDE R6, R16, 0x2, R14 ;  /* 0x0000000210067825 */ /* 0x000fc800078e020e */
[----:B------:R-:W-:Y:S02]  /*de70*/  IMAD.MOV.U32 R17, RZ, RZ, R4 ;  /* 0x000000ffff117224 */ /* 0x000fe400078e0004 */
[----:B------:R-:W-:Y:S02]  /*de80*/  IMAD.MOV.U32 R16, RZ, RZ, R5 ;  /* 0x000000ffff107224 */ /* 0x000fe400078e0005 */
[----:B------:R-:W-:Y:S02]  /*de90*/  IMAD.MOV.U32 R15, RZ, RZ, R6 ;  /* 0x000000ffff0f7224 */ /* 0x000fe400078e0006 */
[----:B------:R-:W-:Y:S02]  /*dea0*/  IMAD.MOV.U32 R14, RZ, RZ, R7 ;  /* 0x000000ffff0e7224 */ /* 0x000fe400078e0007 */
[----:B--2---:R-:W-:Y:S01]  /*deb0*/  IMAD.WIDE R2, R18, 0x2, R2 ;  /* 0x0000000212027825 */ /* 0x004fe200078e0202 */
[----:B-1----:R-:W-:Y:S01]  /*dec0*/  @!P0 CALL.REL.NOINC `(.L_x_1) ;  /* 0x0000001000008944 */ /* 0x002fe20003c00000 */
[----:B------:R-:W-:Y:S05]  /*ded0*/  BRA `(.L_x_2) ;  /* 0xffff5f4000007947 */ /* 0x000fea000383ffff */
.L_x_1:
[----:B------:R-:W2:Y:S04]  /*dee0*/  LDL.LU R28, [R1+0x1b4] ;  /* 0x0001b400011c7983 */ /* 0x000ea80000300800 */
[----:B--2---:R0:W-:Y:S04]  /*def0*/  STL [R1+0x970], R28 ;  /* 0x0009701c01007387 */ /* 0x0041e80000100800 */
[----:B0-----:R-:W2:Y:S04]  /*df00*/  LDL.LU R28, [R1+0x25c] ;  /* 0x00025c00011c7983 */ /* 0x001ea80000300800 */
        /* <DEDUP_REMOVED lines=33> */
[----:B------:R-:W2:Y:S01]  /*e120*/  LDL.LU R0, [R1+0x1b0] ;  /* 0x0001b00001007983 */ /* 0x000ea20000300800 */
[----:B0-----:R-:W-:-:S03]  /*e130*/  IMAD.MOV.U32 R28, RZ, RZ, R11 ;  /* 0x000000ffff1c7224 */ /* 0x001fc600078e000b */
        /* <DEDUP_REMOVED lines=33> */
[----:B-----5:R-:W2:Y:S04]  /*e350*/  LDL.LU R29, [R1+0x254] ;  /* 0x00025400011d7983 */ /* 0x020ea80000300800 */
[----:B------:R-:W2:Y:S04]  /*e360*/  LDL.LU R17, [R1+0x250] ;  /* 0x0002500001117983 */ /* 0x000ea80000300800 */
[----:B------:R-:W3:Y:S04]  /*e370*/  LDL.LU R15, [R1+0x264] ;  /* 0x00026400010f7983 */ /* 0x000ee80000300800 */
[----:B------:R-:W3:Y:S04]  /*e380*/  LDL.LU R13, [R1+0x260] ;  /* 0x00026000010d7983 */ /* 0x000ee80000300800 */
[----:B------:R-:W4:Y:S04]  /*e390*/  LDL.LU R16, [R1+0x274] ;  /* 0x0002740001107983 */ /* 0x000f280000300800 */
[----:B------:R-:W4:Y:S04]  /*e3a0*/  LDL.LU R14, [R1+0x270] ;  /* 0x00027000010e7983 */ /* 0x000f280000300800 */
[----:B------:R-:W2:Y:S04]  /*e3b0*/  LDL.LU R12, [R1+0x2cc] ;  /* 0x0002cc00010c7983 */ /* 0x000ea80000300800 */
[----:B------:R-:W2:Y:S04]  /*e3c0*/  LDL.LU R2, [R1+0x2c8] ;  /* 0x0002c80001027983 */ /* 0x000ea80000300800 */
[----:B------:R-:W2:Y:S04]  /*e3d0*/  LDL.LU R3, [R1+0x35c] ;  /* 0x00035c0001037983 */ /* 0x000ea80000300800 */
[----:B------:R-:W2:Y:S04]  /*e3e0*/  LDL.LU R8, [R1+0x358] ;  /* 0x0003580001087983 */ /* 0x000ea80000300800 */
[----:B------:R-:W2:Y:S04]  /*e3f0*/  LDL.LU R9, [R1+0x36c] ;  /* 0x00036c0001097983 */ /* 0x000ea80000300800 */
[----:B------:R-:W2:Y:S04]  /*e400*/  LDL.LU R6, [R1+0x368] ;  /* 0x0003680001067983 */ /* 0x000ea80000300800 */
[----:B------:R-:W2:Y:S04]  /*e410*/  LDL.LU R7, [R1+0x37c] ;  /* 0x00037c0001077983 */ /* 0x000ea80000300800 */
[----:B------:R-:W2:Y:S04]  /*e420*/  LDL.LU R4, [R1+0x378] ;  /* 0x0003780001047983 */ /* 0x000ea80000300800 */
[----:B------:R-:W2:Y:S01]  /*e430*/  LDL.LU R5, [R1+0x2c4] ;  /* 0x0002c40001057983 */ /* 0x000ea20000300800 */
[----:B0-----:R-:W-:-:S03]  /*e440*/  IMAD.MOV.U32 R0, RZ, RZ, R10 ;  /* 0x000000ffff007224 */ /* 0x001fc600078e000a */
[----:B------:R-:W2:Y:S04]  /*e450*/  LDL.LU R20, [R1+0x2c0] ;  /* 0x0002c00001147983 */ /* 0x000ea80000300800 */
[----:B------:R-:W2:Y:S04]  /*e460*/  LDL.LU R21, [R1+0x354] ;  /* 0x0003540001157983 */ /* 0x000ea80000300800 */
[----:B------:R-:W2:Y:S04]  /*e470*/  LDL.LU R22, [R1+0x350] ;  /* 0x0003500001167983 */ /* 0x000ea80000300800 */
[----:B------:R-:W2:Y:S04]  /*e480*/  LDL.LU R23, [R1+0x364] ;  /* 0x0003640001177983 */ /* 0x000ea80000300800 */
[----:B------:R-:W2:Y:S04]  /*e490*/  LDL.LU R10, [R1+0x360] ;  /* 0x00036000010a7983 */ /* 0x000ea80000300800 */
[----:B------:R-:W2:Y:S04]  /*e4a0*/  LDL.LU R11, [R1+0x374] ;  /* 0x00037400010b7983 */ /* 0x000ea80000300800 */
[----:B------:R-:W2:Y:S04]  /*e4b0*/  LDL.LU R18, [R1+0x370] ;  /* 0x0003700001127983 */ /* 0x000ea80000300800 */
[----:B------:R0:W-:Y:S01]  /*e4c0*/  STL [R1+0x8cc], R19 ;  /* 0x0008cc1301007387 */ /* 0x0001e20000100800 */
[----:B------:R-:W-:-:S03]  /*e4d0*/  F2FP.PACK_AB R28, R0, R28 ;  /* 0x0000001c001c723e */ /* 0x000fc600000000ff */
[----:B0-----:R-:W2:Y:S04]  /*e4e0*/  LDL.LU R19, [R1+0x278] ;  /* 0x0002780001137983 */ /* 0x001ea80000300800 */
[----:B------:R0:W-:Y:S04]  /*e4f0*/  STL [R1+0x868], R27 ;  /* 0x0008681b01007387 */ /* 0x0001e80000100800 */
[----:B0-----:R-:W2:Y:S04]  /*e500*/  LDL.LU R27, [R1+0x27c] ;  /* 0x00027c00011b7983 */ /* 0x001ea80000300800 */
[----:B------:R0:W-:Y:S04]  /*e510*/  STL [R1+0x864], R26 ;  /* 0x0008641a01007387 */ /* 0x0001e80000100800 */
[----:B0-----:R-:W2:Y:S04]  /*e520*/  LDL.LU R26, [R1+0x268] ;  /* 0x00026800011a7983 */ /* 0x001ea80000300800 */
[----:B------:R0:W-:Y:S04]  /*e530*/  STL [R1+0x860], R25 ;  /* 0x0008601901007387 */ /* 0x0001e80000100800 */
[----:B0-----:R-:W2:Y:S04]  /*e540*/  LDL.LU R25, [R1+0x26c] ;  /* 0x00026c0001197983 */ /* 0x001ea80000300800 */
[----:B------:R0:W-:Y:S04]  /*e550*/  STL [R1+0x85c], R24 ;  /* 0x00085c1801007387 */ /* 0x0001e80000100800 */
[----:B0-----:R-:W2:Y:S04]  /*e560*/  LDL.LU R24, [R1+0x258] ;  /* 0x0002580001187983 */ /* 0x001ea80000300800 */
[----:B------:R-:W2:Y:S04]  /*e570*/  LDL.LU R0, [R1+0x9f8] ;  /* 0x0009f80001007983 */ /* 0x000ea80000300800 */
[----:B------:R0:W-:Y:S04]  /*e580*/  STL [R1+0x4dc], R28 ;  /* 0x0004dc1c01007387 */ /* 0x0001e80000100800 */
[----:B0-----:R-:W2:Y:S02]  /*e590*/  LDL.LU R28, [R1+0x9f4] ;  /* 0x0009f400011c7983 */ /* 0x001ea40000300800 */
[----:B--2---:R-:W-:-:S02]  /*e5a0*/  F2FP.PACK_AB R28, R0, R28 ;  /* 0x0000001c001c723e */ /* 0x004fc400000000ff */
        /* <DEDUP_REMOVED lines=62> */
[----:B0-----:R-:W2:Y:S01]  /*e990*/  LDL.LU R28, [R1+0x974] ;  /* 0x00097400011c7983 */ /* 0x001ea20000300800 */
[----:B------:R-:W-:Y:S02]  /*e9a0*/  F2FP.PACK_AB R25, R25, R26 ;  /* 0x0000001a1919723e */ /* 0x000fe400000000ff */
[----:B--2---:R-:W-:-:S02]  /*e9b0*/  F2FP.PACK_AB R24, R28, R24 ;  /* 0x000000181c18723e */ /* 0x004fc400000000ff */
[----:B------:R-:W2:Y:S01]  /*e9c0*/  LDL.LU R28, [R1+0x970] ;  /* 0x00097000011c7983 */ /* 0x000ea20000300800 */
[----:B------:R-:W-:-:S03]  /*e9d0*/  F2FP.PACK_AB R17, R29, R17 ;  /* 0x000000111d11723e */ /* 0x000fc600000000ff */
[----:B------:R0:W-:Y:S04]  /*e9e0*/  STL [R1+0x498], R24 ;  /* 0x0004981801007387 */ /* 0x0001e80000100800 */
[----:B------:R-:W-:Y:S01]  /*e9f0*/  STL [R1+0x494], R25 ;  /* 0x0004941901007387 */ /* 0x000fe20000100800 */
[----:B0-----:R-:W-:Y:S02]  /*ea00*/  F2FP.PACK_AB R24, R27, R19 ;  /* 0x000000131b18723e */ /* 0x001fe400000000ff */
[----:B------:R-:W-:-:S03]  /*ea10*/  F2FP.PACK_AB R2, R12, R2 ;  /* 0x000000020c02723e */ /* 0x000fc600000000ff */
[----:B------:R-:W-:Y:S01]  /*ea20*/  STL [R1+0x490], R24 ;  /* 0x0004901801007387 */ /* 0x000fe20000100800 */
[----:B--2---:R-:W-:Y:S02]  /*ea30*/  F2FP.PACK_AB R19, R28, R0 ;  /* 0x000000001c13723e */ /* 0x004fe400000000ff */
[----:B---3--:R-:W-:Y:S02]  /*ea40*/  F2FP.PACK_AB R0, R15, R13 ;  /* 0x0000000d0f00723e */ /* 0x008fe400000000ff */
[----:B----4-:R-:W-:Y:S01]  /*ea50*/  F2FP.PACK_AB R13, R16, R14 ;  /* 0x0000000e100d723e */ /* 0x010fe200000000ff */
[----:B------:R-:W-:Y:S04]  /*ea60*/  STL [R1+0x48c], R19 ;  /* 0x00048c1301007387 */ /* 0x000fe80000100800 */
[----:B------:R-:W-:Y:S04]  /*ea70*/  STL [R1+0x488], R17 ;  /* 0x0004881101007387 */ /* 0x000fe80000100800 */
[----:B------:R0:W-:Y:S04]  /*ea80*/  STL [R1+0x484], R0 ;  /* 0x0004840001007387 */ /* 0x0001e80000100800 */
[----:B------:R-:W-:Y:S01]  /*ea90*/  STL [R1+0x480], R13 ;  /* 0x0004800d01007387 */ /* 0x000fe20000100800 */
[----:B0-----:R-:W-:-:S02]  /*eaa0*/  F2FP.PACK_AB R0, R3, R8 ;  /* 0x000000080300723e */ /* 0x001fc400000000ff */
[----:B------:R-:W-:Y:S01]  /*eab0*/  F2FP.PACK_AB R3, R9, R6 ;  /* 0x000000060903723e */ /* 0x000fe200000000ff */
[----:B------:R0:W-:Y:S04]  /*eac0*/  STL [R1+0x27c], R2 ;  /* 0x00027c0201007387 */ /* 0x0001e80000100800 */
[----:B------:R1:W-:Y:S04]  /*ead0*/  STL [R1+0x278], R0 ;  /* 0x0002780001007387 */ /* 0x0003e80000100800 */
[----:B------:R2:W-:Y:S01]  /*eae0*/  STL [R1+0x274], R3 ;  /* 0x0002740301007387 */ /* 0x0005e20000100800 */
[----:B0-----:R-:W-:-:S02]  /*eaf0*/  F2FP.PACK_AB R2, R7, R4 ;  /* 0x000000040702723e */ /* 0x001fc400000000ff */
[----:B-1----:R-:W-:-:S03]  /*eb00*/  F2FP.PACK_AB R0, R5, R20 ;  /* 0x000000140500723e */ /* 0x002fc600000000ff */
[----:B------:R0:W-:Y:S01]  /*eb10*/  STL [R1+0x270], R2 ;  /* 0x0002700201007387 */ /* 0x0001e20000100800 */
[----:B--2---:R-:W-:-:S03]  /*eb20*/  F2FP.PACK_AB R3, R21, R22 ;  /* 0x000000161503723e */ /* 0x004fc600000000ff */
[----:B------:R1:W-:Y:S04]  /*eb30*/  STL [R1+0x26c], R0 ;  /* 0x00026c0001007387 */ /* 0x0003e80000100800 */
[----:B------:R-:W-:Y:S04]  /*eb40*/  STL [R1+0x268], R3 ;  /* 0x0002680301007387 */ /* 0x000fe80000100800 */
[----:B------:R-:W2:Y:S01]  /*eb50*/  LDL.LU R24, [R1+0x1d8] ;  /* 0x0001d80001187983 */ /* 0x000ea20000300800 */
[----:B0-----:R-:W-:Y:S02]  /*eb60*/  F2FP.PACK_AB R2, R23, R10 ;  /* 0x0000000a1702723e */ /* 0x001fe400000000ff */
[----:B-1----:R-:W-:-:S03]  /*eb70*/  F2FP.PACK_AB R0, R11, R18 ;  /* 0x000000120b00723e */ /* 0x002fc600000000ff */
[----:B------:R-:W-:Y:S04]  /*eb80*/  STL [R1+0x264], R2 ;  /* 0x0002640201007387 */ /* 0x000fe80000100800 */
[----:B--2---:R0:W-:Y:S04]  /*eb90*/  STL [R1+0x8e8], R24 ;  /* 0x0008e81801007387 */ /* 0x0041e80000100800 */
[----:B------:R-:W-:Y:S04]  /*eba0*/  STL [R1+0x260], R0 ;  /* 0x0002600001007387 */ /* 0x000fe80000100800 */
        /* <DEDUP_REMOVED lines=33> */
[----:B------:R-:W3:Y:S04]  /*edc0*/  LDL.LU R25, [R1+0x1ec] ;  /* 0x0001ec0001197983 */ /* 0x000ee80000300800 */
[----:B---3--:R0:W-:Y:S04]  /*edd0*/  STL [R1+0x8e4], R25 ;  /* 0x0008e41901007387 */ /* 0x0081e80000100800 */
[----:B0-----:R-:W3:Y:S04]  /*ede0*/  LDL.LU R25, [R1+0x1dc] ;  /* 0x0001dc0001197983 */ /* 0x001ee80000300800 */
        /* <DEDUP_REMOVED lines=33> */
[----:B0-----:R-:W2:Y:S04]  /*f000*/  LDL.LU R25, [R1+0x3cc] ;  /* 0x0003cc0001197983 */ /* 0x001ea80000300800 */
[----:B------:R-:W3:Y:S04]  /*f010*/  LDL.LU R26, [R1+0x1e8] ;  /* 0x0001e800011a7983 */ /* 0x000ee80000300800 */
[----:B------:R-:W4:Y:S04]  /*f020*/  LDL.LU R27, [R1+0x1fc] ;  /* 0x0001fc00011b7983 */ /* 0x000f280000300800 */
[----:B------:R-:W4:Y:S04]  /*f030*/  LDL.LU R19, [R1+0x1f8] ;  /* 0x0001f80001137983 */ /* 0x000f280000300800 */
        /* <DEDUP_REMOVED lines=23> */
[----:B------:R-:W3:Y:S01]  /*f1b0*/  LDL.LU R18, [R1+0x300] ;  /* 0x0003000001127983 */ /* 0x000ee20000300800 */
[----:B--2---:R-:W-:-:S03]  /*f1c0*/  F2FP.PACK_AB R24, R25, R24 ;  /* 0x000000181918723e */ /* 0x004fc600000000ff */
        /* <DEDUP_REMOVED lines=68> */
[----:B------:R-:W2:Y:S01]  /*f610*/  LDL.LU R25, [R1+0x8e4] ;  /* 0x0008e40001197983 */ /* 0x000ea20000300800 */
[----:B---3--:R-:W-:-:S03]  /*f620*/  F2FP.PACK_AB R17, R29, R17 ;  /* 0x000000111d11723e */ /* 0x008fc600000000ff */
[----:B------:R4:W-:Y:S01]  /*f630*/  STL [R1+0x148], R24 ;  /* 0x0001481801007387 */ /* 0x0009e20000100800 */
[----:B------:R-:W-:Y:S02]  /*f640*/  F2FP.PACK_AB R2, R12, R2 ;  /* 0x000000020c02723e */ /* 0x000fe400000000ff */
[----:B----4-:R-:W-:Y:S02]  /*f650*/  F2FP.PACK_AB R24, R27, R19 ;  /* 0x000000131b18723e */ /* 0x010fe400000000ff */
[----:B------:R-:W-:Y:S02]  /*f660*/  F2FP.PACK_AB R19, R28, R0 ;  /* 0x000000001c13723e */ /* 0x000fe400000000ff */
[----:B------:R-:W-:Y:S02]  /*f670*/  F2FP.PACK_AB R0, R15, R13 ;  /* 0x0000000d0f00723e */ /* 0x000fe400000000ff */
[----:B------:R-:W-:Y:S02]  /*f680*/  F2FP.PACK_AB R13, R16, R14 ;  /* 0x0000000e100d723e */ /* 0x000fe400000000ff */
[----:B--2---:R-:W-:-:S05]  /*f690*/  F2FP.PACK_AB R25, R25, R26 ;  /* 0x0000001a1919723e */ /* 0x004fca00000000ff */
[----:B------:R-:W-:Y:S04]  /*f6a0*/  STL [R1+0x144], R25 ;  /* 0x0001441901007387 */ /* 0x000fe80000100800 */
[----:B------:R-:W-:Y:S04]  /*f6b0*/  STL [R1+0x140], R24 ;  /* 0x0001401801007387 */ /* 0x000fe80000100800 */
        /* <DEDUP_REMOVED lines=77> */
[----:B0-----:R-:W3:Y:S01]  /*fb90*/  LDL.LU R26, [R1+0x94] ;  /* 0x00009400011a7983 */ /* 0x001ee20000300800 */
[----:B--2---:R-:W-:-:S03]  /*fba0*/  F2FP.PACK_AB R19, R27, R19 ;  /* 0x000000131b13723e */ /* 0x004fc600000000ff */
[----:B---3--:R0:W-:Y:S04]  /*fbb0*/  STL [R1+0x8c4], R26 ;  /* 0x0008c41a01007387 */ /* 0x0081e80000100800 */
[----:B0-----:R-:W2:Y:S04]  /*fbc0*/  LDL.LU R26, [R1+0x134] ;  /* 0x00013400011a7983 */ /* 0x001ea80000300800 */
        /* <DEDUP_REMOVED lines=40> */
[----:B0-----:R-:W3:Y:S01]  /*fe50*/  LDL.LU R19, [R1+0x3b4] ;  /* 0x0003b40001137983 */ /* 0x001ee20000300800 */
        /* <DEDUP_REMOVED lines=45> */
[----:B------:R-:W3:Y:S04]  /*10130*/  LDL.LU R26, [R1+0x86c] ;  /* 0x00086c00011a7983 */ /* 0x000ee80000300800 */
[----:B------:R0:W-:Y:S04]  /*10140*/  STL [R1+0x60], R27 ;  /* 0x0000601b01007387 */ /* 0x0001e80000100800 */
[----:B0-----:R-:W2:Y:S01]  /*10150*/  LDL.LU R27, [R1+0x868] ;  /* 0x00086800011b7983 */ /* 0x001ea20000300800 */
[----:B----4-:R-:W-:Y:S02]  /*10160*/  F2FP.PACK_AB R28, R24, R28 ;  /* 0x0000001c181c723e */ /* 0x010fe400000000ff */
[----:B---3--:R-:W-:-:S02]  /*10170*/  F2FP.PACK_AB R25, R26, R25 ;  /* 0x000000191a19723e */ /* 0x008fc400000000ff */
[----:B------:R-:W3:Y:S04]  /*10180*/  LDL.LU R26, [R1+0x864] ;  /* 0x00086400011a7983 */ /* 0x000ee80000300800 */
[----:B------:R0:W-:Y:S04]  /*10190*/  STL [R1+0x5c], R25 ;  /* 0x00005c1901007387 */ /* 0x0001e80000100800 */
[----:B0-----:R-:W4:Y:S01]  /*101a0*/  LDL.LU R25, [R1+0x860] ;  /* 0x0008600001197983 */ /* 0x001f220000300800 */
[----:B------:R-:W-:Y:S02]  /*101b0*/  F2FP.PACK_AB R0, R0, R29 ;  /* 0x0000001d0000723e */ /* 0x000fe400000000ff */
[----:B------:R-:W-:Y:S01]  /*101c0*/  F2FP.PACK_AB R15, R17, R15 ;  /* 0x0000000f110f723e */ /* 0x000fe200000000ff */
[----:B------:R-:W4:Y:S01]  /*101d0*/  LDL.LU R24, [R1+0x85c] ;  /* 0x00085c0001187983 */ /* 0x000f220000300800 */
[----:B------:R-:W-:-:S03]  /*101e0*/  F2FP.PACK_AB R13, R13, R16 ;  /* 0x000000100d0d723e */ /* 0x000fc600000000ff */
[----:B------:R-:W-:Y:S04]  /*101f0*/  STL [R1+0x58], R28 ;  /* 0x0000581c01007387 */ /* 0x000fe80000100800 */
[----:B------:R0:W-:Y:S01]  /*10200*/  STL [R1+0x54], R0 ;  /* 0x0000540001007387 */ /* 0x0001e20000100800 */
[----:B------:R-:W-:Y:S02]  /*10210*/  F2FP.PACK_AB R3, R2, R3 ;  /* 0x000000030203723e */ /* 0x000fe400000000ff */
[----:B------:R-:W-:Y:S01]  /*10220*/  F2FP.PACK_AB R2, R8, R9 ;  /* 0x000000090802723e */ /* 0x000fe200000000ff */
[----:B------:R-:W-:Y:S01]  /*10230*/  STL [R1+0x50], R15 ;  /* 0x0000500f01007387 */ /* 0x000fe20000100800 */
[----:B0-----:R-:W-:-:S03]  /*10240*/  F2FP.PACK_AB R0, R14, R12 ;  /* 0x0000000c0e00723e */ /* 0x001fc600000000ff */
[----:B------:R-:W-:Y:S04]  /*10250*/  STL [R1+0x4c], R13 ;  /* 0x00004c0d01007387 */ /* 0x000fe80000100800 */
[----:B------:R0:W-:Y:S01]  /*10260*/  STL [R1+0x48], R0 ;  /* 0x0000480001007387 */ /* 0x0001e20000100800 */
[----:B--2---:R-:W-:-:S03]  /*10270*/  F2FP.PACK_AB R27, R10, R27 ;  /* 0x0000001b0a1b723e */ /* 0x004fc600000000ff */
[----:B------:R1:W-:Y:S01]  /*10280*/  STL [R1+0x44], R3 ;  /* 0x0000440301007387 */ /* 0x0003e20000100800 */
[----:B0-----:R-:W-:-:S03]  /*10290*/  F2FP.PACK_AB R0, R6, R7 ;  /* 0x000000070600723e */ /* 0x001fc600000000ff */
[----:B------:R0:W-:Y:S01]  /*102a0*/  STL [R1+0x40], R2 ;  /* 0x0000400201007387 */ /* 0x0001e20000100800 */
[----:B-1----:R-:W-:-:S03]  /*102b0*/  F2FP.PACK_AB R3, R4, R5 ;  /* 0x000000050403723e */ /* 0x002fc600000000ff */
[----:B------:R1:W-:Y:S01]  /*102c0*/  STL [R1+0x3c], R0 ;  /* 0x00003c0001007387 */ /* 0x0003e20000100800 */
[----:B0-----:R-:W-:-:S03]  /*102d0*/  F2FP.PACK_AB R2, R20, R21 ;  /* 0x000000151402723e */ /* 0x001fc600000000ff */
[----:B------:R-:W-:Y:S01]  /*102e0*/  STL [R1+0x38], R3 ;  /* 0x0000380301007387 */ /* 0x000fe20000100800 */
[----:B-1----:R-:W-:-:S03]  /*102f0*/  F2FP.PACK_AB R0, R22, R23 ;  /* 0x000000171600723e */ /* 0x002fc600000000ff */
[----:B------:R-:W-:Y:S04]  /*10300*/  STL [R1+0x34], R2 ;  /* 0x0000340201007387 */ /* 0x000fe80000100800 */
[----:B------:R-:W-:Y:S04]  /*10310*/  STL [R1+0x7c0], R27 ;  /* 0x0007c01b01007387 */ /* 0x000fe80000100800 */
[----:B------:R-:W-:Y:S01]  /*10320*/  STL [R1+0x30], R0 ;  /* 0x0000300001007387 */ /* 0x000fe20000100800 */
[----:B---3--:R-:W-:-:S05]  /*10330*/  F2FP.PACK_AB R26, R11, R26 ;  /* 0x0000001a0b1a723e */ /* 0x008fca00000000ff */
[----:B------:R-:W-:Y:S01]  /*10340*/  STL [R1+0x7c4], R26 ;  /* 0x0007c41a01007387 */ /* 0x000fe20000100800 */
[----:B----4-:R-:W-:-:S05]  /*10350*/  F2FP.PACK_AB R25, R18, R25 ;  /* 0x000000191219723e */ /* 0x010fca00000000ff */
[----:B------:R-:W-:Y:S04]  /*10360*/  STL [R1+0x7c8], R25 ;  /* 0x0007c81901007387 */ /* 0x000fe80000100800 */
[----:B------:R-:W2:Y:S04]  /*10370*/  LDL.LU R23, [R1+0x428] ;  /* 0x0004280001177983 */ /* 0x000ea80000300800 */
[----:B------:R-:W3:Y:S04]  /*10380*/  LDL.LU R22, [R1+0x438] ;  /* 0x0004380001167983 */ /* 0x000ee80000300800 */
[----:B---3--:R0:W-:Y:S04]  /*10390*/  STL [R1+0x858], R22 ;  /* 0x0008581601007387 */ /* 0x0081e80000100800 */
[----:B0-----:R-:W2:Y:S04]  /*103a0*/  LDL.LU R22, [R1+0x42c] ;  /* 0x00042c0001167983 */ /* 0x001ea80000300800 */
[----:B------:R-:W3:Y:S04]  /*103b0*/  LDL.LU R21, [R1+0x448] ;  /* 0x0004480001157983 */ /* 0x000ee80000300800 */
[----:B---3--:R0:W-:Y:S04]  /*103c0*/  STL [R1+0x854], R21 ;  /* 0x0008541501007387 */ /* 0x0081e80000100800 */
[----:B0-----:R-:W3:Y:S04]  /*103d0*/  LDL.LU R21, [R1+0x43c] ;  /* 0x00043c0001157983 */ /* 0x001ee80000300800 */
[----:B------:R-:W4:Y:S01]  /*103e0*/  LDL.LU R20, [R1+0x458] ;  /* 0x0004580001147983 */ /* 0x000f220000300800 */
[----:B------:R-:W-:-:S03]  /*103f0*/  F2FP.PACK_AB R24, R19, R24 ;  /* 0x000000181318723e */ /* 0x000fc600000000ff */
[----:B----4-:R0:W-:Y:S04]  /*10400*/  STL [R1+0x850], R20 ;  /* 0x0008501401007387 */ /* 0x0101e80000100800 */
[----:B0-----:R-:W4:Y:S04]  /*10410*/  LDL.LU R20, [R1+0x44c] ;  /* 0x00044c0001147983 */ /* 0x001f280000300800 */
[----:B------:R-:W2:Y:S04]  /*10420*/  LDL.LU R19, [R1+0x420] ;  /* 0x0004200001137983 */ /* 0x000ea80000300800 */
[----:B--2---:R0:W-:Y:S04]  /*10430*/  STL [R1+0x84c], R19 ;  /* 0x00084c1301007387 */ /* 0x0041e80000100800 */
[----:B0-----:R-:W2:Y:S04]  /*10440*/  LDL.LU R19, [R1+0x45c] ;  /* 0x00045c0001137983 */ /* 0x001ea80000300800 */
        /* <DEDUP_REMOVED lines=45> */
[----:B------:R0:W-:Y:S04]  /*10720*/  STL [R1+0x7cc], R24 ;  /* 0x0007cc1801007387 */ /* 0x0001e80000100800 */
        /* <DEDUP_REMOVED lines=31> */
[----:B0-----:R-:W2:Y:S01]  /*10920*/  LDL.LU R25, [R1+0x214] ;  /* 0x0002140001197983 */ /* 0x001ea20000300800 */
[----:B------:R-:W-:-:S03]  /*10930*/  F2FP.PACK_AB R23, R22, R23 ;  /* 0x000000171617723e */ /* 0x000fc600000000ff */
[----:B--2---:R0:W-:Y:S04]  /*10940*/  STL [R1+0x808], R25 ;  /* 0x0008081901007387 */ /* 0x0041e80000100800 */
[----:B0-----:R-:W2:Y:S04]  /*10950*/  LDL.LU R25, [R1+0x204] ;  /* 0x0002040001197983 */ /* 0x001ea80000300800 */
[----:B------:R-:W2:Y:S04]  /*10960*/  LDL.LU R26, [R1+0x310] ;  /* 0x00031000011a7983 */ /* 0x000ea80000300800 */
[----:B------:R-:W2:Y:S04]  /*10970*/  LDL.LU R27, [R1+0x324] ;  /* 0x00032400011b7983 */ /* 0x000ea80000300800 */
[----:B------:R-:W2:Y:S04]  /*10980*/  LDL.LU R28, [R1+0x320] ;  /* 0x00032000011c7983 */ /* 0x000ea80000300800 */
[----:B------:R-:W2:Y:S04]  /*10990*/  LDL.LU R0, [R1+0x334] ;  /* 0x0003340001007983 */ /* 0x000ea80000300800 */
[----:B------:R-:W2:Y:S04]  /*109a0*/  LDL.LU R29, [R1+0x330] ;  /* 0x00033000011d7983 */ /* 0x000ea80000300800 */
[----:B------:R-:W2:Y:S04]  /*109b0*/  LDL.LU R2, [R1+0x344] ;  /* 0x0003440001027983 */ /* 0x000ea80000300800 */
[----:B------:R-:W2:Y:S04]  /*109c0*/  LDL.LU R3, [R1+0x340] ;  /* 0x0003400001037983 */ /* 0x000ea80000300800 */
[----:B------:R-:W3:Y:S02]  /*109d0*/  LDL.LU R22, [R1+0x858] ;  /* 0x0008580001167983 */ /* 0x000ee40000300800 */
[----:B---3--:R-:W-:-:S02]  /*109e0*/  F2FP.PACK_AB R22, R21, R22 ;  /* 0x000000161516723e */ /* 0x008fc400000000ff */
[----:B------:R-:W4:Y:S02]  /*109f0*/  LDL.LU R21, [R1+0x854] ;  /* 0x0008540001157983 */ /* 0x000f240000300800 */
[----:B----4-:R-:W-:Y:S02]  /*10a00*/  F2FP.PACK_AB R21, R20, R21 ;  /* 0x000000151415723e */ /* 0x010fe400000000ff */
[----:B------:R-:W3:Y:S02]  /*10a10*/  LDL.LU R20, [R1+0x850] ;  /* 0x0008500001147983 */ /* 0x000ee40000300800 */
[----:B---3--:R-:W-:Y:S02]  /*10a20*/  F2FP.PACK_AB R20, R19, R20 ;  /* 0x000000141314723e */ /* 0x008fe400000000ff */
[----:B------:R-:W3:Y:S02]  /*10a30*/  LDL.LU R19, [R1+0x84c] ;  /* 0x00084c0001137983 */ /* 0x000ee40000300800 */
[----:B---3--:R-:W-:-:S02]  /*10a40*/  F2FP.PACK_AB R19, R18, R19 ;  /* 0x000000131213723e */ /* 0x008fc400000000ff */
[----:B------:R-:W3:Y:S02]  /*10a50*/  LDL.LU R18, [R1+0x848] ;  /* 0x0008480001127983 */ /* 0x000ee40000300800 */
[----:B---3--:R-:W-:Y:S02]  /*10a60*/  F2FP.PACK_AB R18, R17, R18 ;  /* 0x000000121112723e */ /* 0x008fe400000000ff */
        /* <DEDUP_REMOVED lines=28> */
[----:B------:R-:W2:Y:S02]  /*10c30*/  LDL.LU R24, [R1+0x80c] ;  /* 0x00080c0001187983 */ /* 0x000ea40000300800 */
[----:B--2---:R-:W-:Y:S02]  /*10c40*/  F2FP.PACK_AB R24, R25, R24 ;  /* 0x000000181918723e */ /* 0x004fe400000000ff */
        /* <DEDUP_REMOVED lines=13> */
[----:B------:R0:W-:Y:S04]  /*10d20*/  STL [R1], R24 ;  /* 0x0000001801007387 */ /* 0x0001e80000100800 */
        /* <DEDUP_REMOVED lines=15> */
[----:B------:R-:W-:-:S03]  /*10e20*/  F2FP.PACK_AB R28, R27, R28 ;  /* 0x0000001c1b1c723e */ /* 0x000fc600000000ff */
[----:B------:R0:W-:Y:S04]  /*10e30*/  STL [R1+0x10], R24 ;  /* 0x0000101801007387 */ /* 0x0001e80000100800 */
[----:B0-----:R0:W5:Y:S01]  /*10e40*/  LDL.LU R24, [R1+0x7cc] ;  /* 0x0007cc0001187983 */ /* 0x0011620000300800 */
[----:B--2---:R-:W-:-:S03]  /*10e50*/  F2FP.PACK_AB R26, R25, R26 ;  /* 0x0000001a191a723e */ /* 0x004fc600000000ff */
[----:B------:R0:W5:Y:S04]  /*10e60*/  LDL.LU R25, [R1+0x7c8] ;  /* 0x0007c80001197983 */ /* 0x0001680000300800 */
[----:B------:R1:W-:Y:S04]  /*10e70*/  STL [R1+0x2c], R26 ;  /* 0x00002c1a01007387 */ /* 0x0003e80000100800 */
[----:B-1----:R0:W5:Y:S04]  /*10e80*/  LDL.LU R26, [R1+0x7c4] ;  /* 0x0007c400011a7983 */ /* 0x0021680000300800 */
[----:B------:R0:W5:Y:S04]  /*10e90*/  LDL.LU R27, [R1+0x7c0] ;  /* 0x0007c000011b7983 */ /* 0x0001680000300800 */
[----:B------:R1:W-:Y:S02]  /*10ea0*/  STL [R1+0x28], R28 ;  /* 0x0000281c01007387 */ /* 0x0003e40000100800 */
[----:B-1----:R-:W-:-:S02]  /*10eb0*/  F2FP.PACK_AB R28, R0, R29 ;  /* 0x0000001d001c723e */ /* 0x002fc400000000ff */
[----:B------:R-:W-:-:S05]  /*10ec0*/  F2FP.PACK_AB R0, R2, R3 ;  /* 0x000000030200723e */ /* 0x000fca00000000ff */
[----:B------:R0:W-:Y:S04]  /*10ed0*/  STL [R1+0x20], R0 ;  /* 0x0000200001007387 */ /* 0x0001e80000100800 */
[----:B------:R0:W-:Y:S02]  /*10ee0*/  STL [R1+0x24], R28 ;  /* 0x0000241c01007387 */ /* 0x0001e40000100800 */
.L_x_0:
[----:B------:R-:W2:Y:S04]  /*10ef0*/  LDL.LU R29, [R1+0x1c] ;  /* 0x00001c00011d7983 */ /* 0x000ea80000300800 */
[----:B01----:R-:W3:Y:S04]  /*10f00*/  LDL.LU R28, [R1] ;  /* 0x00000000011c7983 */ /* 0x003ee80000300800 */
[----:B------:R-:W4:Y:S04]  /*10f10*/  LDL.LU R3, [R1+0x4] ;  /* 0x0000040001037983 */ /* 0x000f280000300800 */
[----:B------:R-:W4:Y:S04]  /*10f20*/  LDL.LU R2, [R1+0x8] ;  /* 0x0000080001027983 */ /* 0x000f280000300800 */
[----:B------:R-:W4:Y:S04]  /*10f30*/  LDL.LU R0, [R1+0xc] ;  /* 0x00000c0001007983 */ /* 0x000f280000300800 */
[----:B------:R-:W-:Y:S04]  /*10f40*/  STL [R1+0x950], R15 ;  /* 0x0009500f01007387 */ /* 0x000fe80000100800 */
[----:B------:R-:W-:Y:S04]  /*10f50*/  STL.64 [R1+0x948], R18 ;  /* 0x0009481201007387 */ /* 0x000fe80000100a00 */
[----:B------:R0:W-:Y:S04]  /*10f60*/  STL.64 [R1+0x940], R16 ;  /* 0x0009401001007387 */ /* 0x0001e80000100a00 */
[----:B0-----:R-:W4:Y:S04]  /*10f70*/  LDL.LU R16, [R1+0x20] ;  /* 0x0000200001107983 */ /* 0x001f280000300800 */
[----:B------:R-:W4:Y:S04]  /*10f80*/  LDL.LU R17, [R1+0x24] ;  /* 0x0000240001117983 */ /* 0x000f280000300800 */
[----:B------:R-:W4:Y:S04]  /*10f90*/  LDL.LU R18, [R1+0x28] ;  /* 0x0000280001127983 */ /* 0x000f280000300800 */
[----:B------:R-:W4:Y:S04]  /*10fa0*/  LDL.LU R19, [R1+0x2c] ;  /* 0x00002c0001137983 */ /* 0x000f280000300800 */
[----:B------:R-:W4:Y:S04]  /*10fb0*/  LDL R15, [R1+0x478] ;  /* 0x00047800010f7983 */ /* 0x000f280000100800 */
[----:B------:R-:W-:Y:S04]  /*10fc0*/  STL.64 [R1+0x938], R22 ;  /* 0x0009381601007387 */ /* 0x000fe80000100a00 */
[----:B------:R0:W-:Y:S04]  /*10fd0*/  STL.64 [R1+0x930], R20 ;  /* 0x0009301401007387 */ /* 0x0001e80000100a00 */
[----:B0-----:R-:W4:Y:S04]  /*10fe0*/  LDL.LU R20, [R1+0x10] ;  /* 0x0000100001147983 */ /* 0x001f280000300800 */
[----:B------:R-:W4:Y:S04]  /*10ff0*/  LDL.LU R21, [R1+0x14] ;  /* 0x0000140001157983 */ /* 0x000f280000300800 */
[----:B------:R-:W4:Y:S04]  /*11000*/  LDL.LU R22, [R1+0x18] ;  /* 0x0000180001167983 */ /* 0x000f280000300800 */
[----:B-----5:R-:W-:Y:S04]  /*11010*/  STL.64 [R1+0x928], R26 ;  /* 0x0009281a01007387 */ /* 0x020fe80000100a00 */
[----:B------:R3:W-:Y:S04]  /*11020*/  STL.64 [R1+0x920], R24 ;  /* 0x0009201801007387 */ /* 0x0007e80000100a00 */
[----:B------:R-:W-:Y:S01]  /*11030*/  BAR.SYNC.DEFER_BLOCKING 0x0 ;  /* 0x0000000000007b1d */ /* 0x000fe20000010000 */
[----:B--2---:R-:W-:-:S05]  /*11040*/  IMAD.MOV.U32 R23, RZ, RZ, R29 ;  /* 0x000000ffff177224 */ /* 0x004fca00078e001d */
[----:B------:R-:W0:Y:S01]  /*11050*/  S2R R29, SR_TID.X ;  /* 0x00000000001d7919 */ /* 0x000e220000002100 */
[----:B---3--:R-:W-:Y:S02]  /*11060*/  IMAD.MOV.U32 R24, RZ, RZ, R28 ;  /* 0x000000ffff187224 */ /* 0x008fe400078e001c */
[----:B----4-:R-:W-:Y:S02]  /*11070*/  IMAD.MOV.U32 R25, RZ, RZ, R3 ;  /* 0x000000ffff197224 */ /* 0x010fe400078e0003 */
[----:B------:R-:W-:Y:S02]  /*11080*/  IMAD.MOV.U32 R26, RZ, RZ, R2 ;  /* 0x000000ffff1a7224 */ /* 0x000fe400078e0002 */
[----:B------:R-:W-:Y:S02]  /*11090*/  IMAD.MOV.U32 R27, RZ, RZ, R0 ;  /* 0x000000ffff1b7224 */ /* 0x000fe400078e0000 */
[C---:B0-----:R-:W-:Y:S02]  /*110a0*/  IMAD.SHL.U32 R0, R29.reuse, 0x400, RZ ;  /* 0x000004001d007824 */ /* 0x041fe400078e00ff */
[----:B------:R-:W-:-:S03]  /*110b0*/  IMAD.SHL.U32 R28, R29, 0x20, RZ ;  /* 0x000000201d1c7824 */ /* 0x000fc600078e00ff */
[----:B------:R-:W-:-:S04]  /*110c0*/  LOP3.LUT R0, R0, 0x6000, RZ, 0xc0, !PT ;  /* 0x0000600000007812 */ /* 0x000fc800078ec0ff */
[----:B------:R-:W-:Y:S01]  /*110d0*/  LOP3.LUT R0, R0, 0x60, R28, 0xf8, !PT ;  /* 0x0000006000007812 */ /* 0x000fe200078ef81c */
[----:B------:R-:W-:-:S05]  /*110e0*/  IMAD.SHL.U32 R28, R29, 0x4, RZ ;  /* 0x000000041d1c7824 */ /* 0x000fca00078e00ff */
[----:B------:R-:W-:Y:S02]  /*110f0*/  LOP3.LUT R0, R0, 0x370, R28, 0x78, !PT ;  /* 0x0000037000007812 */ /* 0x000fe400078e781c */
[C---:B------:R-:W-:Y:S02]  /*11100*/  IADD3 R2, R15.reuse, 0x1, RZ ;  /* 0x000000010f027810 */ /* 0x040fe40007ffe0ff */
[----:B------:R-:W-:Y:S02]  /*11110*/  IADD3 R3, R15, 0x2, RZ ;  /* 0x000000020f037810 */ /* 0x000fe40007ffe0ff */
[----:B------:R-:W-:Y:S01]  /*11120*/  ISETP.GE.AND P3, PT, R2, c[0x0][0x17c], PT ;  /* 0x00005f0002007a0c */ /* 0x000fe20003f66270 */
[----:B------:R-:W-:Y:S01]  /*11130*/  IMAD.SHL.U32 R2, R29, 0x80, RZ ;  /* 0x000000801d027824 */ /* 0x000fe200078e00ff */
[----:B------:R-:W-:Y:S01]  /*11140*/  ISETP.GE.AND P1, PT, R3, c[0x0][0x17c], PT ;  /* 0x00005f0003007a0c */ /* 0x000fe20003f26270 */
[----:B------:R-:W-:Y:S01]  /*11150*/  IMAD.SHL.U32 R29, R29, 0x1000, RZ ;  /* 0x000010001d1d7824 */ /* 0x000fe200078e00ff */
[----:B------:R-:W-:-:S02]  /*11160*/  IADD3 R3, R15, 0x4, RZ ;  /* 0x000000040f037810 */ /* 0x000fc40007ffe0ff */
[----:B------:R-:W-:Y:S02]  /*11170*/  LOP3.LUT R28, R2, 0x1000, RZ, 0xc0, !PT ;  /* 0x00001000021c7812 */ /* 0x000fe400078ec0ff */
[----:B------:R-:W-:Y:S02]  /*11180*/  IADD3 R2, R15, 0x3, RZ ;  /* 0x000000030f027810 */ /* 0x000fe40007ffe0ff */
[----:B------:R-:W2:Y:S01]  /*11190*/  LDL.LU R15, [R1+0x950] ;  /* 0x00095000010f7983 */ /* 0x000ea20000300800 */
[----:B------:R-:W-:Y:S01]  /*111a0*/  IMAD.IADD R0, R28, 0x1, R0 ;  /* 0x000000011c007824 */ /* 0x000fe200078e0200 */
[----:B------:R-:W-:Y:S02]  /*111b0*/  LOP3.LUT R29, R29, 0x6000, RZ, 0xc0, !PT ;  /* 0x000060001d1d7812 */ /* 0x000fe400078ec0ff */
[----:B------:R-:W0:Y:S01]  /*111c0*/  S2R R28, SR_TID.X ;  /* 0x00000000001c7919 */ /* 0x000e220000002100 */
[----:B------:R-:W-:Y:S02]  /*111d0*/  ISETP.GE.AND P6, PT, R3, c[0x0][0x17c], PT ;  /* 0x00005f0003007a0c */ /* 0x000fe40003fc6270 */
[----:B------:R-:W-:Y:S01]  /*111e0*/  ISETP.GE.AND P0, PT, R2, c[0x0][0x17c], PT ;  /* 0x00005f0002007a0c */ /* 0x000fe20003f06270 */
[----:B------:R1:W-:Y:S04]  /*111f0*/  STS.128 [R0], R16 ;  /* 0x0000001000007388 */ /* 0x0003e80000000c00 */
[----:B------:R-:W-:Y:S04]  /*11200*/  STS.128 [R0+0x480], R4 ;  /* 0x0004800400007388 */ /* 0x000fe80000000c00 */
[----:B------:R3:W-:Y:S04]  /*11210*/  STS.128 [R0+0x80], R20 ;  /* 0x0000801400007388 */ /* 0x0007e80000000c00 */
[----:B-1----:R-:W4:Y:S04]  /*11220*/  LDL.LU.64 R18, [R1+0x948] ;  /* 0x0009480001127983 */ /* 0x002f280000300a00 */
[----:B------:R-:W4:Y:S01]  /*11230*/  LDL.LU.64 R16, [R1+0x940] ;  /* 0x0009400001107983 */ /* 0x000f220000300a00 */
[----:B0-----:R-:W-:-:S03]  /*11240*/  LOP3.LUT R28, R28, 0xff, RZ, 0xc0, !PT ;  /* 0x000000ff1c1c7812 */ /* 0x001fc600078ec0ff */
[----:B---3--:R-:W3:Y:S02]  /*11250*/  LDL.LU.64 R22, [R1+0x938] ;  /* 0x0009380001167983 */ /* 0x008ee40000300a00 */
[----:B------:R-:W-:Y:S02]  /*11260*/  IMAD R28, R28, 0x10, R29 ;  /* 0x000000101c1c7824 */ /* 0x000fe400078e021d */
[----:B------:R-:W3:Y:S04]  /*11270*/  LDL.LU.64 R20, [R1+0x930] ;  /* 0x0009300001147983 */ /* 0x000ee80000300a00 */
[----:B------:R-:W2:Y:S04]  /*11280*/  LDL.LU R4, [R1+0x80] ;  /* 0x0000800001047983 */ /* 0x000ea80000300800 */
[----:B------:R-:W2:Y:S04]  /*11290*/  LDL.LU R5, [R1+0x84] ;  /* 0x0000840001057983 */ /* 0x000ea80000300800 */
[----:B------:R-:W2:Y:S04]  /*112a0*/  LDL.LU R6, [R1+0x88] ;  /* 0x0000880001067983 */ /* 0x000ea80000300800 */
[----:B------:R-:W2:Y:S04]  /*112b0*/  LDL.LU R7, [R1+0x8c] ;  /* 0x00008c0001077983 */ /* 0x000ea80000300800 */
[----:B------:R0:W-:Y:S04]  /*112c0*/  STS.128 [R0+0x800], R8 ;  /* 0x0008000800007388 */ /* 0x0001e80000000c00 */
[----:B--2---:R-:W-:Y:S04]  /*112d0*/  STL.64 [R1+0x8f8], R6 ;  /* 0x0008f80601007387 */ /* 0x004fe80000100a00 */
[----:B------:R-:W-:Y:S04]  /*112e0*/  STL.64 [R1+0x8f0], R4 ;  /* 0x0008f00401007387 */ /* 0x000fe80000100a00 */
[----:B0-----:R-:W2:Y:S04]  /*112f0*/  LDL.LU R8, [R1+0xc0] ;  /* 0x0000c00001087983 */ /* 0x001ea80000300800 */
[----:B------:R-:W2:Y:S04]  /*11300*/  LDL.LU R9, [R1+0xc4] ;  /* 0x0000c40001097983 */ /* 0x000ea80000300800 */
[----:B------:R-:W2:Y:S04]  /*11310*/  LDL.LU R10, [R1+0xc8] ;  /* 0x0000c800010a7983 */ /* 0x000ea80000300800 */
[----:B------:R-:W2:Y:S04]  /*11320*/  LDL.LU R11, [R1+0xcc] ;  /* 0x0000cc00010b7983 */ /* 0x000ea80000300800 */
[----:B------:R-:W-:Y:S04]  /*11330*/  STS.128 [R0+0x400], R24 ;  /* 0x0004001800007388 */ /* 0x000fe80000000c00 */
[----:B------:R-:W-:Y:S04]  /*11340*/  STS.128 [R0+0x880], R12 ;  /* 0x0008800c00007388 */ /* 0x000fe80000000c00 */
[----:B----4-:R-:W-:Y:S04]  /*11350*/  STS.128 [R0+0xc00], R16 ;  /* 0x000c001000007388 */ /* 0x010fe80000000c00 */
[----:B---3--:R-:W-:Y:S04]  /*11360*/  STS.128 [R0+0xc80], R20 ;  /* 0x000c801400007388 */ /* 0x008fe80000000c00 */
[----:B------:R-:W-:Y:S06]  /*11370*/  BAR.SYNC.DEFER_BLOCKING 0x0 ;  /* 0x0000000000007b1d */ /* 0x000fec0000010000 */
[----:B------:R-:W0:Y:S04]  /*11380*/  LDS.128 R24, [R28] ;  /* 0x000000001c187984 */ /* 0x000e280000000c00 */
[----:B--2---:R-:W-:Y:S04]  /*11390*/  STL.64 [R1+0x908], R10 ;  /* 0x0009080a01007387 */ /* 0x004fe80000100a00 */
[----:B------:R1:W-:Y:S04]  /*113a0*/  STL.64 [R1+0x900], R8 ;  /* 0x0009000801007387 */ /* 0x0003e80000100a00 */
[----:B-1----:R-:W2:Y:S04]  /*113b0*/  LDL.LU R8, [R1+0x40] ;  /* 0x0000400001087983 */ /* 0x002ea80000300800 */
[----:B------:R-:W2:Y:S04]  /*113c0*/  LDL.LU R9, [R1+0x44] ;  /* 0x0000440001097983 */ /* 0x000ea80000300800 */
[----:B------:R-:W3:Y:S04]  /*113d0*/  LDL.LU R10, [R1+0x48] ;  /* 0x00004800010a7983 */ /* 0x000ee80000300800 */
[----:B------:R-:W3:Y:S01]  /*113e0*/  LDL.LU R11, [R1+0x4c] ;  /* 0x00004c00010b7983 */ /* 0x000ee20000300800 */
[----:B0-----:R-:W-:Y:S01]  /*113f0*/  IMAD.MOV.U32 R22, RZ, RZ, R24 ;  /* 0x000000ffff167224 */ /* 0x001fe200078e0018 */
[----:B------:R-:W-:-:S02]  /*11400*/  LOP3.LUT R29, R28, 0x20, RZ, 0x3c, !PT ;  /* 0x000000201c1d7812 */ /* 0x000fc400078e3cff */
[C---:B------:R-:W-:Y:S02]  /*11410*/  LOP3.LUT R3, R28.reuse, 0x40, RZ, 0x3c, !PT ;  /* 0x000000401c037812 */ /* 0x040fe400078e3cff */
[----:B------:R-:W-:Y:S01]  /*11420*/  LOP3.LUT R2, R28, 0x60, RZ, 0x3c, !PT ;  /* 0x000000601c027812 */ /* 0x000fe200078e3cff */
[----:B---3--:R-:W-:Y:S04]  /*11430*/  STL.64 [R1+0x918], R10 ;  /* 0x0009180a01007387 */ /* 0x008fe80000100a00 */
[----:B--2---:R0:W-:Y:S04]  /*11440*/  STL.64 [R1+0x910], R8 ;  /* 0x0009100801007387 */ /* 0x0041e80000100a00 */
[----:B0-----:R-:W2:Y:S04]  /*11450*/  LDL.LU R8, [R1+0x30] ;  /* 0x0000300001087983 */ /* 0x001ea80000300800 */
[----:B------:R-:W2:Y:S04]  /*11460*/  LDL.LU R9, [R1+0x34] ;  /* 0x0000340001097983 */ /* 0x000ea80000300800 */
[----:B------:R-:W2:Y:S04]  /*11470*/  LDL.LU R10, [R1+0x38] ;  /* 0x00003800010a7983 */ /* 0x000ea80000300800 */
[----:B------:R-:W2:Y:S04]  /*11480*/  LDL.LU R11, [R1+0x3c] ;  /* 0x00003c00010b7983 */ /* 0x000ea80000300800 */
[----:B------:R-:W3:Y:S04]  /*11490*/  LDL.LU R4, [R1+0x50] ;  /* 0x0000500001047983 */ /* 0x000ee80000300800 */
[----:B------:R-:W3:Y:S04]  /*114a0*/  LDL.LU R5, [R1+0x54] ;  /* 0x0000540001057983 */ /* 0x000ee80000300800 */
[----:B------:R-:W3:Y:S04]  /*114b0*/  LDL.LU R6, [R1+0x58] ;  /* 0x0000580001067983 */ /* 0x000ee80000300800 */
[----:B------:R-:W3:Y:S04]  /*114c0*/  LDL.LU R7, [R1+0x5c] ;  /* 0x00005c0001077983 */ /* 0x000ee80000300800 */
[----:B------:R-:W4:Y:S04]  /*114d0*/  LDL.LU R12, [R1+0x70] ;  /* 0x00007000010c7983 */ /* 0x000f280000300800 */
[----:B------:R-:W4:Y:S04]  /*114e0*/  LDL.LU R13, [R1+0x74] ;  /* 0x00007400010d7983 */ /* 0x000f280000300800 */
[----:B------:R-:W4:Y:S04]  /*114f0*/  LDL.LU R14, [R1+0x78] ;  /* 0x00007800010e7983 */ /* 0x000f280000300800 */
[----:B------:R-:W4:Y:S04]  /*11500*/  LDL.LU R15, [R1+0x7c] ;  /* 0x00007c00010f7983 */ /* 0x000f280000300800 */
[----:B------:R-:W2:Y:S04]  /*11510*/  LDL.LU R16, [R1+0x60] ;  /* 0x0000600001107983 */ /* 0x000ea80000300800 */
[----:B------:R-:W2:Y:S04]  /*11520*/  LDL.LU R17, [R1+0x64] ;  /* 0x0000640001117983 */ /* 0x000ea80000300800 */
[----:B------:R-:W2:Y:S04]  /*11530*/  LDL.LU R18, [R1+0x68] ;  /* 0x0000680001127983 */ /* 0x000ea80000300800 */
[----:B------:R-:W2:Y:S04]  /*11540*/  LDL.LU R19, [R1+0x6c] ;  /* 0x00006c0001137983 */ /* 0x000ea80000300800 */
[----:B------:R-:W-:Y:S04]  /*11550*/  STL [R1+0x94], R25 ;  /* 0x0000941901007387 */ /* 0x000fe80000100800 */
[----:B------:R-:W-:Y:S04]  /*11560*/  STL.64 [R1+0x98], R26 ;  /* 0x0000981a01007387 */ /* 0x000fe80000100a00 */
[----:B------:R-:W0:Y:S04]  /*11570*/  LDS.128 R24, [R28+0x1000] ;  /* 0x001000001c187984 */ /* 0x000e280000000c00 */
[----:B0-----:R-:W-:Y:S04]  /*11580*/  STL.64 [R1+0x130], R24 ;  /* 0x0001301801007387 */ /* 0x001fe80000100a00 */
[----:B------:R-:W-:Y:S04]  /*11590*/  STL.64 [R1+0x138], R26 ;  /* 0x0001381a01007387 */ /* 0x000fe80000100a00 */
[----:B------:R-:W0:Y:S04]  /*115a0*/  LDS.128 R24, [R29] ;  /* 0x000000001d187984 */ /* 0x000e280000000c00 */
[----:B0-----:R-:W-:Y:S04]  /*115b0*/  STL.64 [R1+0xa0], R24 ;  /* 0x0000a01801007387 */ /* 0x001fe80000100a00 */
        /* <DEDUP_REMOVED lines=14> */
[----:B------:R-:W-:Y:S06]  /*116a0*/  BAR.SYNC.DEFER_BLOCKING 0x0 ;  /* 0x0000000000007b1d */ /* 0x000fec0000010000 */
[----:B0-----:R-:W-:Y:S04]  /*116b0*/  STL.64 [R1+0x170], R24 ;  /* 0x0001701801007387 */ /* 0x001fe80000100a00 */
[----:B------:R0:W-:Y:S04]  /*116c0*/  STL.64 [R1+0x178], R26 ;  /* 0x0001781a01007387 */ /* 0x0001e80000100a00 */
[----:B0-----:R-:W3:Y:S04]  /*116d0*/  LDL.LU.64 R26, [R1+0x928] ;  /* 0x00092800011a7983 */ /* 0x001ee80000300a00 */
[----:B------:R-:W3:Y:S04]  /*116e0*/  LDL.LU.64 R24, [R1+0x920] ;  /* 0x0009200001187983 */ /* 0x000ee80000300a00 */
[----:B--2---:R0:W-:Y:S04]  /*116f0*/  STS.128 [R0+0x80], R8 ;  /* 0x0000800800007388 */ /* 0x0041e80000000c00 */
[----:B---3--:R-:W-:Y:S04]  /*11700*/  STL [R1+0x818], R25 ;  /* 0x0008181901007387 */ /* 0x008fe80000100800 */
[----:B------:R-:W-:Y:S04]  /*11710*/  STL [R1+0x814], R26 ;  /* 0x0008141a01007387 */ /* 0x000fe80000100800 */
[----:B0-----:R-:W2:Y:S04]  /*11720*/  LDL.LU.64 R10, [R1+0x918] ;  /* 0x00091800010a7983 */ /* 0x001ea80000300a00 */
[----:B------:R-:W2:Y:S04]  /*11730*/  LDL.LU.64 R8, [R1+0x910] ;  /* 0x0009100001087983 */ /* 0x000ea80000300a00 */
[----:B------:R-:W-:Y:S04]  /*11740*/  STS.128 [R0+0x480], R4 ;  /* 0x0004800400007388 */ /* 0x000fe80000000c00 */
[----:B--2---:R0:W-:Y:S04]  /*11750*/  STS.128 [R0+0x400], R8 ;  /* 0x0004000800007388 */ /* 0x0041e80000000c00 */
[----:B0-----:R-:W2:Y:S04]  /*11760*/  LDL.LU.64 R10, [R1+0x908] ;  /* 0x00090800010a7983 */ /* 0x001ea80000300a00 */
[----:B------:R-:W2:Y:S04]  /*11770*/  LDL.LU.64 R8, [R1+0x900] ;  /* 0x0009000001087983 */ /* 0x000ea80000300a00 */
[----:B------:R-:W3:Y:S04]  /*11780*/  LDL.LU.64 R6, [R1+0x8f8] ;  /* 0x0008f80001067983 */ /* 0x000ee80000300a00 */
[----:B------:R-:W3:Y:S04]  /*11790*/  LDL.LU.64 R4, [R1+0x8f0] ;  /* 0x0008f00001047983 */ /* 0x000ee80000300a00 */
[----:B------:R-:W-:Y:S04]  /*117a0*/  STS.128 [R0], R24 ;  /* 0x0000001800007388 */ /* 0x000fe80000000c00 */
[----:B------:R-:W-:Y:S04]  /*117b0*/  STS.128 [R0+0x800], R16 ;  /* 0x0008001000007388 */ /* 0x000fe80000000c00 */
[----:B----4-:R-:W-:Y:S04]  /*117c0*/  STS.128 [R0+0x880], R12 ;  /* 0x0008800c00007388 */ /* 0x010fe80000000c00 */
[----:B---3--:R0:W-:Y:S04]  /*117d0*/  STS.128 [R0+0xc00], R4 ;  /* 0x000c000400007388 */ /* 0x0081e80000000c00 */
[----:B0-----:R-:W3:Y:S04]  /*117e0*/  LDL.LU R4, [R1+0x250] ;  /* 0x0002500001047983 */ /* 0x001ee80000300800 */
[----:B------:R-:W3:Y:S04]  /*117f0*/  LDL.LU R5, [R1+0x254] ;  /* 0x0002540001057983 */ /* 0x000ee80000300800 */
[----:B------:R-:W4:Y:S04]  /*11800*/  LDL.LU R6, [R1+0x258] ;  /* 0x0002580001067983 */ /* 0x000f280000300800 */
[----:B------:R-:W4:Y:S04]  /*11810*/  LDL.LU R7, [R1+0x25c] ;  /* 0x00025c0001077983 */ /* 0x000f280000300800 */
[----:B--2---:R-:W-:Y:S04]  /*11820*/  STS.128 [R0+0xc80], R8 ;  /* 0x000c800800007388 */ /* 0x004fe80000000c00 */
[----:B------:R-:W-:Y:S06]  /*11830*/  BAR.SYNC.DEFER_BLOCKING 0x0 ;  /* 0x0000000000007b1d */ /* 0x000fec0000010000 */
[----:B------:R-:W-:Y:S04]  /*11840*/  LDS.128 R8, [R28+0x1000] ;  /* 0x001000001c087984 */ /* 0x000fe80000000c00 */
[----:B------:R-:W-:Y:S04]  /*11850*/  LDS.128 R12, [R3+0x1000] ;  /* 0x00100000030c7984 */ /* 0x000fe80000000c00 */
[----:B------:R-:W-:Y:S04]  /*11860*/  LDS.128 R16, [R2] ;  /* 0x0000000002107984 */ /* 0x000fe80000000c00 */
[----:B----4-:R-:W-:Y:S04]  /*11870*/  STL.64 [R1+0x8a8], R6 ;  /* 0x0008a80601007387 */ /* 0x010fe80000100a00 */
[----:B---3--:R-:W-:Y:S04]  /*11880*/  STL.64 [R1+0x8a0], R4 ;  /* 0x0008a00401007387 */ /* 0x008fe80000100a00 */
[----:B------:R-:W0:Y:S04]  /*11890*/  LDS.128 R4, [R28] ;  /* 0x000000001c047984 */ /* 0x000e280000000c00 */
[----:B0-----:R0:W-:Y:S01]  /*118a0*/  STL [R1+0x34], R5 ;  /* 0x0000340501007387 */ /* 0x0011e20000100800 */
[----:B------:R-:W-:-:S03]  /*118b0*/  IMAD.MOV.U32 R21, RZ, RZ, R4 ;  /* 0x000000ffff157224 */ /* 0x000fc600078e0004 */
[----:B------:R1:W-:Y:S04]  /*118c0*/  STL.64 [R1+0x38], R6 ;  /* 0x0000380601007387 */ /* 0x0003e80000100a00 */
[----:B------:R-:W2:Y:S04]  /*118d0*/  LDL.LU R4, [R1+0x140] ;  /* 0x0001400001047983 */ /* 0x000ea80000300800 */
[----:B0-----:R-:W2:Y:S04]  /*118e0*/  LDL.LU R5, [R1+0x144] ;  /* 0x0001440001057983 */ /* 0x001ea80000300800 */
[----:B-1----:R-:W3:Y:S04]  /*118f0*/  LDL.LU R6, [R1+0x148] ;  /* 0x0001480001067983 */ /* 0x002ee80000300800 */
[----:B------:R-:W3:Y:S04]  /*11900*/  LDL.LU R7, [R1+0x14c] ;  /* 0x00014c0001077983 */ /* 0x000ee80000300800 */
[----:B---3--:R-:W-:Y:S04]  /*11910*/  STL.64 [R1+0x8b8], R6 ;  /* 0x0008b80601007387 */ /* 0x008fe80000100a00 */
[----:B--2---:R0:W-:Y:S04]  /*11920*/  STL.64 [R1+0x8b0], R4 ;  /* 0x0008b00401007387 */ /* 0x0041e80000100a00 */
        /* <DEDUP_REMOVED lines=17> */
[----:B--2---:R-:W-:Y:S04]  /*11a40*/  STL.64 [R1+0x8e0], R4 ;  /* 0x0008e00401007387 */ /* 0x004fe80000100a00 */
[----:B------:R-:W0:Y:S04]  /*11a50*/  LDS.128 R4, [R29] ;  /* 0x000000001d047984 */ /* 0x000e280000000c00 */
[----:B------:R-:W-:Y:S04]  /*11a60*/  STL.64 [R1+0x848], R22 ;  /* 0x0008481601007387 */ /* 0x000fe80000100a00 */
[----:B------:R1:W-:Y:S04]  /*11a70*/  STL [R1+0x840], R21 ;  /* 0x0008401501007387 */ /* 0x0003e80000100800 */
[----:B------:R-:W2:Y:S04]  /*11a80*/  LDL.LU R20, [R1+0x1b0] ;  /* 0x0001b00001147983 */ /* 0x000ea80000300800 */
[----:B-1----:R-:W2:Y:S04]  /*11a90*/  LDL.LU R21, [R1+0x1b4] ;  /* 0x0001b40001157983 */ /* 0x002ea80000300800 */
[----:B------:R-:W2:Y:S04]  /*11aa0*/  LDL.LU R22, [R1+0x1b8] ;  /* 0x0001b80001167983 */ /* 0x000ea80000300800 */
[----:B------:R-:W2:Y:S04]  /*11ab0*/  LDL.LU R23, [R1+0x1bc] ;  /* 0x0001bc0001177983 */ /* 0x000ea80000300800 */
[----:B0-----:R-:W-:Y:S01]  /*11ac0*/  STL [R1+0x14], R5 ;  /* 0x0000140501007387 */ /* 0x001fe20000100800 */
[----:B------:R-:W-:-:S03]  /*11ad0*/  IMAD.MOV.U32 R25, RZ, RZ, R4 ;  /* 0x000000ffff197224 */ /* 0x000fc600078e0004 */
[----:B------:R-:W-:Y:S04]  /*11ae0*/  STL.64 [R1+0x20], R8 ;  /* 0x0000200801007387 */ /* 0x000fe80000100a00 */
[----:B------:R-:W-:Y:S04]  /*11af0*/  STL.64 [R1+0x28], R10 ;  /* 0x0000280a01007387 */ /* 0x000fe80000100a00 */
[----:B------:R-:W-:Y:S04]  /*11b00*/  STL.64 [R1+0x18], R6 ;  /* 0x0000180601007387 */ /* 0x000fe80000100a00 */
[----:B------:R-:W0:Y:S04]  /*11b10*/  LDS.128 R8, [R3] ;  /* 0x0000000003087984 */ /* 0x000e280000000c00 */
[----:B------:R-:W1:Y:S04]  /*11b20*/  LDS.128 R4, [R29+0x1000] ;  /* 0x001000001d047984 */ /* 0x000e680000000c00 */
[----:B0-----:R-:W-:Y:S04]  /*11b30*/  STL [R1+0x810], R10 ;  /* 0x0008100a01007387 */ /* 0x001fe80000100800 */
[----:B-1----:R-:W-:Y:S04]  /*11b40*/  STL.64 [R1], R4 ;  /* 0x0000000401007387 */ /* 0x002fe80000100a00 */
[----:B------:R-:W-:Y:S04]  /*11b50*/  STL.64 [R1+0x8], R6 ;  /* 0x0000080601007387 */ /* 0x000fe80000100a00 */
[----:B------:R-:W-:Y:S04]  /*11b60*/  STL [R1+0x808], R11 ;  /* 0x0008080b01007387 */ /* 0x000fe80000100800 */
[----:B------:R0:W-:Y:S04]  /*11b70*/  STL [R1+0x80c], R15 ;  /* 0x00080c0f01007387 */ /* 0x0001e80000100800 */
[----:B------:R-:W1:Y:S04]  /*11b80*/  LDS.128 R4, [R2+0x1000] ;  /* 0x0010000002047984 */ /* 0x000e680000000c00 */
[----:B------:R-:W-:Y:S06]  /*11b90*/  BAR.SYNC.DEFER_BLOCKING 0x0 ;  /* 0x0000000000007b1d */ /* 0x000fec0000010000 */
[----:B0-----:R-:W3:Y:S04]  /*11ba0*/  LDL R15, [R1+0x478] ;  /* 0x00047800010f7983 */ /* 0x001ee80000100800 */
[----:B---3--:R-:W-:Y:S04]  /*11bb0*/  STL.64 [R1+0x858], R14 ;  /* 0x0008580e01007387 */ /* 0x008fe80000100a00 */
[----:B------:R0:W-:Y:S04]  /*11bc0*/  STL.64 [R1+0x850], R12 ;  /* 0x0008500c01007387 */ /* 0x0001e80000100a00 */
[----:B0-----:R-:W3:Y:S04]  /*11bd0*/  LDL.LU R12, [R1+0x160] ;  /* 0x00016000010c7983 */ /* 0x001ee80000300800 */
[----:B------:R-:W3:Y:S04]  /*11be0*/  LDL.LU R13, [R1+0x164] ;  /* 0x00016400010d7983 */ /* 0x000ee80000300800 */
[----:B------:R-:W3:Y:S04]  /*11bf0*/  LDL.LU R14, [R1+0x168] ;  /* 0x00016800010e7983 */ /* 0x000ee80000300800 */
[----:B------:R-:W3:Y:S04]  /*11c00*/  LDL.LU R15, [R1+0x16c] ;  /* 0x00016c00010f7983 */ /* 0x000ee80000300800 */
[----:B------:R-:W-:Y:S04]  /*11c10*/  STL.64 [R1+0x828], R18 ;  /* 0x0008281201007387 */ /* 0x000fe80000100a00 */
[----:B------:R0:W-:Y:S04]  /*11c20*/  STL.64 [R1+0x820], R16 ;  /* 0x0008201001007387 */ /* 0x0001e80000100a00 */
[----:B0-----:R-:W4:Y:S04]  /*11c30*/  LDL.LU R16, [R1+0x150] ;  /* 0x0001500001107983 */ /* 0x001f280000300800 */
[----:B------:R-:W4:Y:S04]  /*11c40*/  LDL.LU R17, [R1+0x154] ;  /* 0x0001540001117983 */ /* 0x000f280000300800 */
[----:B------:R-:W4:Y:S04]  /*11c50*/  LDL.LU R18, [R1+0x158] ;  /* 0x0001580001127983 */ /* 0x000f280000300800 */
[----:B------:R-:W4:Y:S04]  /*11c60*/  LDL.LU R19, [R1+0x15c] ;  /* 0x00015c0001137983 */ /* 0x000f280000300800 */
[----:B-1----:R-:W-:Y:S04]  /*11c70*/  STL.64 [R1+0x40], R4 ;  /* 0x0000400401007387 */ /* 0x002fe80000100a00 */
[----:B------:R0:W-:Y:S04]  /*11c80*/  STL.64 [R1+0x48], R6 ;  /* 0x0000480601007387 */ /* 0x0001e80000100a00 */
[----:B0-----:R-:W2:Y:S04]  /*11c90*/  LDL.LU.64 R6, [R1+0x8e8] ;  /* 0x0008e80001067983 */ /* 0x001ea80000300a00 */
[----:B------:R-:W2:Y:S04]  /*11ca0*/  LDL.LU.64 R4, [R1+0x8e0] ;  /* 0x0008e00001047983 */ /* 0x000ea80000300a00 */
[----:B--2---:R0:W-:Y:S04]  /*11cb0*/  STS.128 [R0], R4 ;  /* 0x0000000400007388 */ /* 0x0041e80000000c00 */
[----:B0-----:R-:W2:Y:S04]  /*11cc0*/  LDL.LU.64 R6, [R1+0x8d8] ;  /* 0x0008d80001067983 */ /* 0x001ea80000300a00 */
[----:B------:R-:W2:Y:S04]  /*11cd0*/  LDL.LU.64 R4, [R1+0x8d0] ;  /* 0x0008d00001047983 */ /* 0x000ea80000300a00 */
[----:B--2---:R0:W-:Y:S04]  /*11ce0*/  STS.128 [R0+0x80], R4 ;  /* 0x0000800400007388 */ /* 0x0041e80000000c00 */
        /* <DEDUP_REMOVED lines=25> */
[----:B----4-:R-:W-:Y:S04]  /*11e80*/  STS.128 [R0+0x800], R16 ;  /* 0x0008001000007388 */ /* 0x010fe80000000c00 */
[----:B---3--:R-:W-:Y:S04]  /*11e90*/  STS.128 [R0+0x880], R12 ;  /* 0x0008800c00007388 */ /* 0x008fe80000000c00 */
[----:B------:R-:W-:Y:S04]  /*11ea0*/  STS.128 [R0+0xc00], R20 ;  /* 0x000c001400007388 */ /* 0x000fe80000000c00 */
[----:B------:R-:W-:Y:S06]  /*11eb0*/  BAR.SYNC.DEFER_BLOCKING 0x0 ;  /* 0x0000000000007b1d */ /* 0x000fec0000010000 */
[----:B------:R-:W0:Y:S04]  /*11ec0*/  LDS.128 R16, [R28] ;  /* 0x000000001c107984 */ /* 0x000e280000000c00 */
[----:B--2---:R-:W-:Y:S04]  /*11ed0*/  STL.64 [R1+0x888], R6 ;  /* 0x0008880601007387 */ /* 0x004fe80000100a00 */
[----:B------:R1:W-:Y:S04]  /*11ee0*/  STL.64 [R1+0x880], R4 ;  /* 0x0008800401007387 */ /* 0x0003e80000100a00 */
[----:B-1----:R-:W2:Y:S04]  /*11ef0*/  LDL.LU R4, [R1+0x260] ;  /* 0x0002600001047983 */ /* 0x002ea80000300800 */
[----:B------:R-:W2:Y:S04]  /*11f00*/  LDL.LU R5, [R1+0x264] ;  /* 0x0002640001057983 */ /* 0x000ea80000300800 */
[----:B------:R-:W3:Y:S04]  /*11f10*/  LDL.LU R6, [R1+0x268] ;  /* 0x0002680001067983 */ /* 0x000ee80000300800 */
[----:B------:R-:W3:Y:S04]  /*11f20*/  LDL.LU R7, [R1+0x26c] ;  /* 0x00026c0001077983 */ /* 0x000ee80000300800 */
[----:B---3--:R-:W-:Y:S04]  /*11f30*/  STL.64 [R1+0x898], R6 ;  /* 0x0008980601007387 */ /* 0x008fe80000100a00 */
[----:B--2---:R-:W-:Y:S04]  /*11f40*/  STL.64 [R1+0x890], R4 ;  /* 0x0008900401007387 */ /* 0x004fe80000100a00 */
[----:B------:R-:W1:Y:S04]  /*11f50*/  LDS.128 R4, [R28+0x1000] ;  /* 0x001000001c047984 */ /* 0x000e680000000c00 */
[----:B------:R-:W2:Y:S04]  /*11f60*/  LDL.LU R12, [R1+0x490] ;  /* 0x00049000010c7983 */ /* 0x000ea80000300800 */
[----:B------:R-:W2:Y:S04]  /*11f70*/  LDL.LU R13, [R1+0x494] ;  /* 0x00049400010d7983 */ /* 0x000ea80000300800 */
[----:B------:R-:W2:Y:S04]  /*11f80*/  LDL.LU R14, [R1+0x498] ;  /* 0x00049800010e7983 */ /* 0x000ea80000300800 */
[----:B------:R-:W2:Y:S04]  /*11f90*/  LDL.LU R15, [R1+0x49c] ;  /* 0x00049c00010f7983 */ /* 0x000ea80000300800 */
[----:B------:R-:W3:Y:S04]  /*11fa0*/  LDL R10, [R1+0x47c] ;  /* 0x00047c00010a7983 */ /* 0x000ee80000100800 */
[----:B------:R-:W4:Y:S04]  /*11fb0*/  LDL.LU R20, [R1+0x4b0] ;  /* 0x0004b00001147983 */ /* 0x000f280000300800 */
[----:B0-----:R0:W-:Y:S04]  /*11fc0*/  STL.64 [R1+0x50], R16 ;  /* 0x0000501001007387 */ /* 0x0011e80000100a00 */
[----:B------:R0:W-:Y:S04]  /*11fd0*/  STL.64 [R1+0x58], R18 ;  /* 0x0000581201007387 */ /* 0x0001e80000100a00 */
[----:B-1----:R-:W-:Y:S04]  /*11fe0*/  STL.64 [R1+0x120], R4 ;  /* 0x0001200401007387 */ /* 0x002fe80000100a00 */
[----:B------:R-:W-:Y:S04]  /*11ff0*/  STL.64 [R1+0x128], R6 ;  /* 0x0001280601007387 */ /* 0x000fe80000100a00 */
[----:B------:R-:W4:Y:S04]  /*12000*/  LDL.LU R21, [R1+0x4b4] ;  /* 0x0004b40001157983 */ /* 0x000f280000300800 */
[----:B------:R-:W4:Y:S04]  /*12010*/  LDL.LU R22, [R1+0x4b8] ;  /* 0x0004b80001167983 */ /* 0x000f280000300800 */
[----:B------:R-:W4:Y:S04]  /*12020*/  LDL.LU R23, [R1+0x4bc] ;  /* 0x0004bc0001177983 */ /* 0x000f280000300800 */
[----:B0-----:R-:W2:Y:S04]  /*12030*/  LDL.LU R16, [R1+0x4d0] ;  /* 0x0004d00001107983 */ /* 0x001ea80000300800 */
[----:B------:R-:W2:Y:S04]  /*12040*/  LDL.LU R17, [R1+0x4d4] ;  /* 0x0004d40001117983 */ /* 0x000ea80000300800 */
[----:B------:R-:W2:Y:S04]  /*12050*/  LDL.LU R18, [R1+0x4d8] ;  /* 0x0004d80001127983 */ /* 0x000ea80000300800 */
[----:B------:R-:W2:Y:S04]  /*12060*/  LDL.LU R19, [R1+0x4dc] ;  /* 0x0004dc0001137983 */ /* 0x000ea80000300800 */
[----:B------:R-:W0:Y:S04]  /*12070*/  LDS.128 R4, [R29] ;  /* 0x000000001d047984 */ /* 0x000e280000000c00 */
[----:B--2---:R-:W-:Y:S04]  /*12080*/  STL.64 [R1+0x838], R18 ;  /* 0x0008381201007387 */ /* 0x004fe80000100a00 */
[----:B------:R1:W-:Y:S04]  /*12090*/  STL.64 [R1+0x830], R16 ;  /* 0x0008301001007387 */ /* 0x0003e80000100a00 */
[----:B-1----:R-:W2:Y:S04]  /*120a0*/  LDL.LU R16, [R1+0x4c0] ;  /* 0x0004c00001107983 */ /* 0x002ea80000300800 */
[----:B------:R-:W2:Y:S04]  /*120b0*/  LDL.LU R17, [R1+0x4c4] ;  /* 0x0004c40001117983 */ /* 0x000ea80000300800 */
[----:B------:R-:W2:Y:S04]  /*120c0*/  LDL.LU R18, [R1+0x4c8] ;  /* 0x0004c80001127983 */ /* 0x000ea80000300800 */
[----:B------:R-:W2:Y:S04]  /*120d0*/  LDL.LU R19, [R1+0x4cc] ;  /* 0x0004cc0001137983 */ /* 0x000ea80000300800 */
        /* <DEDUP_REMOVED lines=9> */
[----:B0-----:R-:W-:Y:S01]  /*12170*/  STL [R1+0x104], R5 ;  /* 0x0001040501007387 */ /* 0x001fe20000100800 */
[----:B------:R-:W-:-:S03]  /*12180*/  IMAD.MOV.U32 R27, RZ, RZ, R4 ;  /* 0x000000ffff1b7224 */ /* 0x000fc600078e0004 */
        /* <DEDUP_REMOVED lines=8> */
[----:B0-----:R-:W2:Y:S04]  /*12210*/  LDL.LU.64 R6, [R1+0x898] ;  /* 0x0008980001067983 */ /* 0x001ea80000300a00 */
[----:B------:R-:W2:Y:S04]  /*12220*/  LDL.LU.64 R4, [R1+0x890] ;  /* 0x0008900001047983 */ /* 0x000ea80000300a00 */
[----:B------:R-:W3:Y:S04]  /*12230*/  LDL R11, [R1+0x4e0] ;  /* 0x0004e000010b7983 */ /* 0x000ee80000100800 */
[----:B--2---:R0:W-:Y:S04]  /*12240*/  STS.128 [R0], R4 ;  /* 0x0000000400007388 */ /* 0x0041e80000000c00 */
[----:B0-----:R-:W2:Y:S04]  /*12250*/  LDL.LU.64 R6, [R1+0x888] ;  /* 0x0008880001067983 */ /* 0x001ea80000300a00 */
[----:B------:R-:W2:Y:S04]  /*12260*/  LDL.LU.64 R4, [R1+0x880] ;  /* 0x0008800001047983 */ /* 0x000ea80000300a00 */
[----:B--2---:R0:W-:Y:S04]  /*12270*/  STS.128 [R0+0x80], R4 ;  /* 0x0000800400007388 */ /* 0x0041e80000000c00 */
[----:B0-----:R-:W2:Y:S04]  /*12280*/  LDL.LU.64 R6, [R1+0x878] ;  /* 0x0008780001067983 */ /* 0x001ea80000300a00 */
[----:B------:R-:W2:Y:S04]  /*12290*/  LDL.LU.64 R4, [R1+0x870] ;  /* 0x0008700001047983 */ /* 0x000ea80000300a00 */
[----:B------:R-:W-:Y:S04]  /*122a0*/  STS.128 [R0+0x480], R12 ;  /* 0x0004800c00007388 */ /* 0x000fe80000000c00 */
[----:B----4-:R-:W-:Y:S04]  /*122b0*/  STS.128 [R0+0x880], R20 ;  /* 0x0008801400007388 */ /* 0x010fe80000000c00 */
[----:B------:R-:W-:Y:S04]  /*122c0*/  STS.128 [R0+0xc00], R16 ;  /* 0x000c001000007388 */ /* 0x000fe80000000c00 */
[----:B--2---:R0:W-:Y:S04]  /*122d0*/  STS.128 [R0+0x400], R4 ;  /* 0x0004000400007388 */ /* 0x0041e80000000c00 */
[----:B0-----:R-:W2:Y:S04]  /*122e0*/  LDL.LU.64 R6, [R1+0x868] ;  /* 0x0008680001067983 */ /* 0x001ea80000300a00 */
[----:B------:R-:W2:Y:S04]  /*122f0*/  LDL.LU.64 R4, [R1+0x860] ;  /* 0x0008600001047983 */ /* 0x000ea80000300a00 */
[----:B------:R-:W4:Y:S04]  /*12300*/  LDL.LU.64 R14, [R1+0x858] ;  /* 0x00085800010e7983 */ /* 0x000f280000300a00 */
[----:B------:R-:W4:Y:S04]  /*12310*/  LDL.LU.64 R12, [R1+0x850] ;  /* 0x00085000010c7983 */ /* 0x000f280000300a00 */
[----:B------:R-:W4:Y:S04]  /*12320*/  LDL.LU.64 R22, [R1+0x848] ;  /* 0x0008480001167983 */ /* 0x000f280000300a00 */
[----:B------:R-:W4:Y:S04]  /*12330*/  LDL.LU R21, [R1+0x840] ;  /* 0x0008400001157983 */ /* 0x000f280000300800 */
[----:B------:R-:W4:Y:S04]  /*12340*/  LDL.LU R26, [R1+0xa0] ;  /* 0x0000a000011a7983 */ /* 0x000f280000300800 */
[----:B------:R-:W4:Y:S04]  /*12350*/  LDL.LU.64 R18, [R1+0x838] ;  /* 0x0008380001127983 */ /* 0x000f280000300a00 */
[----:B------:R-:W4:Y:S01]  /*12360*/  LDL.LU.64 R16, [R1+0x830] ;  /* 0x0008300001107983 */ /* 0x000f220000300a00 */
[C---:B---3--:R-:W-:Y:S01]  /*12370*/  IMAD R2, R10.reuse, c[0x0][0x194], RZ ;  /* 0x000065000a027a24 */ /* 0x048fe200078e02ff */
[----:B------:R-:W-:Y:S01]  /*12380*/  ISETP.GE.AND P4, PT, R10, c[0x0][0x178], PT ;  /* 0x00005e000a007a0c */ /* 0x000fe20003f86270 */
[----:B------:R-:W-:-:S04]  /*12390*/  IMAD.MOV.U32 R3, RZ, RZ, c[0x0][0x194] ;  /* 0x00006500ff037624 */ /* 0x000fc800078e00ff */
[----:B------:R-:W-:Y:S01]  /*123a0*/  IMAD R3, R3, 0x100, R2 ;  /* 0x0000010003037824 */ /* 0x000fe200078e0202 */
[----:B--2---:R0:W-:Y:S01]  /*123b0*/  STS.128 [R0+0x800], R4 ;  /* 0x0008000400007388 */ /* 0x0041e20000000c00 */
[C---:B----4-:R-:W-:Y:S01]  /*123c0*/  ISETP.LT.AND P4, PT, R15.reuse, c[0x0][0x17c], !P4 ;  /* 0x00005f000f007a0c */ /* 0x050fe20006781270 */
[C---:B------:R-:W-:Y:S01]  /*123d0*/  IMAD R20, R15.reuse, c[0x0][0x198], RZ ;  /* 0x000066000f147a24 */ /* 0x040fe200078e02ff */
[----:B------:R-:W-:Y:S02]  /*123e0*/  ISETP.GE.AND P2, PT, R15, c[0x0][0x17c], PT ;  /* 0x00005f000f007a0c */ /* 0x000fe40003f46270 */
[C---:B0-----:R-:W-:Y:S01]  /*123f0*/  LEA R4, P5, R2.reuse, c[0x0][0x170], 0x1 ;  /* 0x00005c0002047a11 */ /* 0x041fe200078a08ff */
[----:B------:R0:W-:Y:S03]  /*12400*/  STS.128 [R0+0xc80], R16 ;  /* 0x000c801000007388 */ /* 0x0001e60000000c00 */
[----:B------:R-:W-:Y:S01]  /*12410*/  LEA.HI.X.SX32 R5, R2, c[0x0][0x174], 0x1, P5 ;  /* 0x00005d0002057a11 */ /* 0x000fe200028f0eff */
[----:B------:R-:W-:Y:S01]  /*12420*/  BAR.SYNC.DEFER_BLOCKING 0x0 ;  /* 0x0000000000007b1d */ /* 0x000fe20000010000 */
[----:B------:R-:W-:-:S03]  /*12430*/  LEA R2, P5, R3, c[0x0][0x170], 0x1 ;  /* 0x00005c0003027a11 */ /* 0x000fc600078a08ff */
[----:B------:R-:W-:Y:S01]  /*12440*/  IMAD.WIDE R6, R20, 0x2, R4 ;  /* 0x0000000214067825 */ /* 0x000fe200078e0204 */
[----:B------:R-:W-:Y:S02]  /*12450*/  ISETP.LT.AND P2, PT, R11, c[0x0][0x178], !P2 ;  /* 0x00005e000b007a0c */ /* 0x000fe40005741270 */
[----:B------:R-:W-:Y:S02]  /*12460*/  LEA.HI.X.SX32 R3, R3, c[0x0][0x174], 0x1, P5 ;  /* 0x00005d0003037a11 */ /* 0x000fe400028f0eff */
[----:B0-----:R-:W-:Y:S01]  /*12470*/  IADD3 R0, R15, 0x5, RZ ;  /* 0x000000050f007810 */ /* 0x001fe20007ffe0ff */
[----:B------:R-:W2:Y:S03]  /*12480*/  LDL.LU.64 R18, [R1+0x828] ;  /* 0x0008280001127983 */ /* 0x000ea60000300a00 */
[----:B------:R-:W-:Y:S01]  /*12490*/  ISETP.GE.AND P5, PT, R0, c[0x0][0x17c], PT ;  /* 0x00005f0000007a0c */ /* 0x000fe20003fa6270 */
[----:B------:R-:W3:Y:S01]  /*124a0*/  LDL.LU.64 R16, [R1+0x820] ;  /* 0x0008200001107983 */ /* 0x000ee20000300a00 */
[----:B------:R-:W-:-:S03]  /*124b0*/  IADD3 R0, R20, c[0x0][0x198], RZ ;  /* 0x0000660014007a10 */ /* 0x000fc60007ffe0ff */
[----:B------:R0:W-:Y:S01]  /*124c0*/  @P4 STG.E.U16 [R6.64], R22 ;  /* 0x0000001606004986 */ /* 0x0001e2000c101504 */
[----:B------:R-:W-:Y:S02]  /*124d0*/  ISETP.LT.AND P4, PT, R10, c[0x0][0x178], !P3 ;  /* 0x00005e000a007a0c */ /* 0x000fe40005f81270 */
[----:B------:R-:W-:Y:S01]  /*124e0*/  PRMT R24, R22, 0x7632, R24 ;  /* 0x0000763216187816 */ /* 0x000fe20000000018 */
[----:B0-----:R-:W-:-:S05]  /*124f0*/  IMAD.WIDE R6, R20, 0x2, R2 ;  /* 0x0000000214067825 */ /* 0x001fca00078e0202 */
[----:B------:R0:W-:Y:S02]  /*12500*/  @P2 STG.E.U16 [R6.64], R21 ;  /* 0x0000001506002986 */ /* 0x0001e4000c101504 */
[----:B0-----:R-:W-:-:S05]  /*12510*/  IMAD.WIDE R6, R0, 0x2, R4 ;  /* 0x0000000200067825 */ /* 0x001fca00078e0204 */
[----:B------:R0:W-:Y:S04]  /*12520*/  @P4 STG.E.U16 [R6.64], R24 ;  /* 0x0000001806004986 */ /* 0x0001e8000c101504 */
[----:B0-----:R-:W4:Y:S01]  /*12530*/  LDL.LU R24, [R1+0xd0] ;  /* 0x0000d00001187983 */ /* 0x001f220000300800 */
[----:B------:R-:W-:Y:S02]  /*12540*/  ISETP.LT.AND P3, PT, R11, c[0x0][0x178], !P3 ;  /* 0x00005e000b007a0c */ /* 0x000fe40005f61270 */
[----:B------:R-:W-:Y:S02]  /*12550*/  ISETP.LT.AND P2, PT, R10, c[0x0][0x178], !P1 ;  /* 0x00005e000a007a0c */ /* 0x000fe40004f41270 */
[----:B------:R-:W-:Y:S01]  /*12560*/  PRMT R23, R21, 0x7632, R23 ;  /* 0x0000763215177816 */ /* 0x000fe20000000017 */
[C---:B------:R-:W-:Y:S01]  /*12570*/  IMAD.WIDE R20, R0.reuse, 0x2, R2 ;  /* 0x0000000200147825 */ /* 0x040fe200078e0202 */
[----:B------:R-:W-:-:S02]  /*12580*/  IADD3 R0, R0, c[0x0][0x198], RZ ;  /* 0x0000660000007a10 */ /* 0x000fc40007ffe0ff */
[----:B------:R-:W-:-:S05]  /*12590*/  ISETP.LT.AND P1, PT, R11, c[0x0][0x178], !P1 ;  /* 0x00005e000b007a0c */ /* 0x000fca0004f21270 */
[----:B------:R0:W-:Y:S01]  /*125a0*/  @P3 STG.E.U16 [R20.64], R23 ;  /* 0x0000001714003986 */ /* 0x0001e2000c101504 */
[----:B------:R-:W-:Y:S01]  /*125b0*/  IMAD.WIDE R6, R0, 0x2, R2 ;  /* 0x0000000200067825 */ /* 0x000fe200078e0202 */
[----:B------:R-:W-:-:S03]  /*125c0*/  IADD3 R22, R15, 0x6, RZ ;  /* 0x000000060f167810 */ /* 0x000fc60007ffe0ff */
[----:B0-----:R-:W-:Y:S01]  /*125d0*/  IMAD.WIDE R20, R0, 0x2, R4 ;  /* 0x0000000200147825 */ /* 0x001fe200078e0204 */
[----:B------:R-:W-:-:S04]  /*125e0*/  ISETP.LT.AND P3, PT, R10, c[0x0][0x178], !P0 ;  /* 0x00005e000a007a0c */ /* 0x000fc80004761270 */
[----:B------:R0:W-:Y:S01]  /*125f0*/  @P2 STG.E.U16 [R20.64], R26 ;  /* 0x0000001a14002986 */ /* 0x0001e2000c101504 */
[----:B------:R-:W-:Y:S02]  /*12600*/  ISETP.LT.AND P0, PT, R11, c[0x0][0x178], !P0 ;  /* 0x00005e000b007a0c */ /* 0x000fe40004701270 */
[----:B------:R-:W-:Y:S02]  /*12610*/  ISETP.GE.AND P4, PT, R22, c[0x0][0x17c], PT ;  /* 0x00005f0016007a0c */ /* 0x000fe40003f86270 */
[----:B------:R-:W-:Y:S01]  /*12620*/  IADD3 R22, R15, 0x7, RZ ;  /* 0x000000070f167810 */ /* 0x000fe20007ffe0ff */
[----:B0-----:R-:W-:Y:S01]  /*12630*/  IMAD.MOV.U32 R21, RZ, RZ, R25 ;  /* 0x000000ffff157224 */ /* 0x001fe200078e0019 */
[----:B------:R-:W-:Y:S01]  /*12640*/  IADD3 R0, R0, c[0x0][0x198], RZ ;  /* 0x0000660000007a10 */ /* 0x000fe20007ffe0ff */
[----:B------:R-:W2:Y:S04]  /*12650*/  LDL.LU R25, [R1+0x818] ;  /* 0x0008180001197983 */ /* 0x000ea80000300800 */
[----:B------:R0:W-:Y:S01]  /*12660*/  @P1 STG.E.U16 [R6.64], R21 ;  /* 0x0000001506001986 */ /* 0x0001e2000c101504 */
[----:B------:R-:W-:-:S02]  /*12670*/  ISETP.GE.AND P2, PT, R22, c[0x0][0x17c], PT ;  /* 0x00005f0016007a0c */ /* 0x000fc40003f46270 */
[----:B------:R-:W-:Y:S02]  /*12680*/  PRMT R22, R26, 0x7632, R22 ;  /* 0x000076321a167816 */ /* 0x000fe40000000016 */
[----:B------:R-:W-:Y:S01]  /*12690*/  ISETP.LT.AND P1, PT, R10, c[0x0][0x178], !P6 ;  /* 0x00005e000a007a0c */ /* 0x000fe20007721270 */
[----:B------:R-:W3:Y:S01]  /*126a0*/  LDL.LU R26, [R1+0x814] ;  /* 0x00081400011a7983 */ /* 0x000ee20000300800 */
[----:B0-----:R-:W-:Y:S02]  /*126b0*/  IMAD.MOV.U32 R7, RZ, RZ, R21 ;  /* 0x000000ffff077224 */ /* 0x001fe400078e0015 */
[----:B------:R-:W-:-:S03]  /*126c0*/  IMAD.WIDE R20, R0, 0x2, R4 ;  /* 0x0000000200147825 */ /* 0x000fc600078e0204 */
[----:B------:R-:W-:Y:S01]  /*126d0*/  PRMT R23, R7, 0x7632, R23 ;  /* 0x0000763207177816 */ /* 0x000fe20000000017 */
[C---:B------:R-:W-:Y:S01]  /*126e0*/  IMAD.WIDE R6, R0.reuse, 0x2, R2 ;  /* 0x0000000200067825 */ /* 0x040fe200078e0202 */
[----:B------:R-:W-:Y:S01]  /*126f0*/  IADD3 R0, R0, c[0x0][0x198], RZ ;  /* 0x0000660000007a10 */ /* 0x000fe20007ffe0ff */
[----:B------:R0:W-:Y:S01]  /*12700*/  @P3 STG.E.U16 [R20.64], R22 ;  /* 0x0000001614003986 */ /* 0x0001e2000c101504 */
[----:B------:R-:W-:-:S03]  /*12710*/  ISETP.LT.AND P6, PT, R11, c[0x0][0x178], !P6 ;  /* 0x00005e000b007a0c */ /* 0x000fc600077c1270 */
[----:B------:R1:W-:Y:S01]  /*12720*/  @P0 STG.E.U16 [R6.64], R23 ;  /* 0x0000001706000986 */ /* 0x0003e2000c101504 */
[----:B------:R-:W-:Y:S01]  /*12730*/  ISETP.LT.AND P0, PT, R10, c[0x0][0x178], !P5 ;  /* 0x00005e000a007a0c */ /* 0x000fe20006f01270 */
[C---:B0-----:R-:W-:Y:S01]  /*12740*/  IMAD.WIDE R20, R0.reuse, 0x2, R4 ;  /* 0x0000000200147825 */ /* 0x041fe200078e0204 */
[----:B------:R-:W-:Y:S02]  /*12750*/  IADD3 R22, R15, 0x8, RZ ;  /* 0x000000080f167810 */ /* 0x000fe40007ffe0ff */
[----:B-1----:R-:W-:Y:S02]  /*12760*/  IADD3 R6, R0, c[0x0][0x198], RZ ;  /* 0x0000660000067a10 */ /* 0x002fe40007ffe0ff */
[----:B------:R-:W-:-:S03]  /*12770*/  ISETP.GE.AND P3, PT, R22, c[0x0][0x17c], PT ;  /* 0x00005f0016007a0c */ /* 0x000fc60003f66270 */
[----:B------:R-:W-:Y:S01]  /*12780*/  IMAD.WIDE R22, R6, 0x2, R4 ;  /* 0x0000000206167825 */ /* 0x000fe200078e0204 */
[----:B----4-:R0:W-:Y:S03]  /*12790*/  @P1 STG.E.U16 [R20.64], R24 ;  /* 0x0000001814001986 */ /* 0x0101e6000c101504 */
[----:B0-----:R-:W-:Y:S01]  /*127a0*/  IMAD.WIDE R20, R0, 0x2, R2 ;  /* 0x0000000200147825 */ /* 0x001fe200078e0202 */
[----:B------:R-:W-:Y:S02]  /*127b0*/  PRMT R0, R24, 0x7632, R0 ;  /* 0x0000763218007816 */ /* 0x000fe40000000000 */
[----:B------:R-:W-:Y:S02]  /*127c0*/  IADD3 R24, R15, 0xa, RZ ;  /* 0x0000000a0f187810 */ /* 0x000fe40007ffe0ff */
[----:B------:R-:W-:Y:S04]  /*127d0*/  @P6 STG.E.U16 [R20.64], R8 ;  /* 0x0000000814006986 */ /* 0x000fe8000c101504 */
[----:B------:R0:W-:Y:S01]  /*127e0*/  @P0 STG.E.U16 [R22.64], R0 ;  /* 0x0000000016000986 */ /* 0x0001e2000c101504 */
[----:B------:R-:W-:-:S03]  /*127f0*/  ISETP.GE.AND P0, PT, R24, c[0x0][0x17c], PT ;  /* 0x00005f0018007a0c */ /* 0x000fc60003f06270 */
[----:B------:R-:W4:Y:S01]  /*12800*/  LDL.LU R24, [R1+0xb0] ;  /* 0x0000b00001187983 */ /* 0x000f220000300800 */
[C---:B------:R-:W-:Y:S02]  /*12810*/  ISETP.LT.AND P5, PT, R11.reuse, c[0x0][0x178], !P5 ;  /* 0x00005e000b007a0c */ /* 0x040fe40006fa1270 */
[----:B------:R-:W-:Y:S02]  /*12820*/  ISETP.LT.AND P6, PT, R10, c[0x0][0x178], !P4 ;  /* 0x00005e000a007a0c */ /* 0x000fe400067c1270 */
[----:B------:R-:W-:Y:S02]  /*12830*/  ISETP.LT.AND P4, PT, R11, c[0x0][0x178], !P4 ;  /* 0x00005e000b007a0c */ /* 0x000fe40006781270 */
[----:B------:R-:W-:Y:S02]  /*12840*/  IADD3 R7, R15, 0x9, RZ ;  /* 0x000000090f077810 */ /* 0x000fe40007ffe0ff */
[C---:B0-----:R-:W-:Y:S02]  /*12850*/  IADD3 R0, R6.reuse, c[0x0][0x198], RZ ;  /* 0x0000660006007a10 */ /* 0x041fe40007ffe0ff */
[----:B------:R-:W-:Y:S01]  /*12860*/  ISETP.GE.AND P1, PT, R7, c[0x0][0x17c], PT ;  /* 0x00005f0007007a0c */ /* 0x000fe20003f26270 */
[----:B------:R-:W-:-:S04]  /*12870*/  IMAD.WIDE R6, R6, 0x2, R2 ;  /* 0x0000000206067825 */ /* 0x000fc800078e0202 */
[----:B------:R-:W-:Y:S01]  /*12880*/  IMAD.WIDE R20, R0, 0x2, R4 ;  /* 0x0000000200147825 */ /* 0x000fe200078e0204 */
[----:B--2---:R-:W-:-:S03]  /*12890*/  PRMT R25, R8, 0x7632, R25 ;  /* 0x0000763208197816 */ /* 0x004fc60000000019 */
[----:B------:R-:W-:Y:S02]  /*128a0*/  IMAD.WIDE R22, R0, 0x2, R2 ;  /* 0x0000000200167825 */ /* 0x000fe400078e0202 */
[----:B------:R-:W-:Y:S04]  /*128b0*/  @P5 STG.E.U16 [R6.64], R25 ;  /* 0x0000001906005986 */ /* 0x000fe8000c101504 */
[----:B----4-:R0:W-:Y:S04]  /*128c0*/  @P6 STG.E.U16 [R20.64], R24 ;  /* 0x0000001814006986 */ /* 0x0101e8000c101504 */
[----:B---3--:R-:W-:Y:S01]  /*128d0*/  @P4 STG.E.U16 [R22.64], R16 ;  /* 0x0000001016004986 */ /* 0x008fe2000c101504 */
[----:B------:R-:W-:-:S02]  /*128e0*/  ISETP.LT.AND P4, PT, R10, c[0x0][0x178], !P2 ;  /* 0x00005e000a007a0c */ /* 0x000fc40005781270 */
[----:B------:R-:W-:Y:S02]  /*128f0*/  PRMT R26, R24, 0x7632, R26 ;  /* 0x00007632181a7816 */ /* 0x000fe4000000001a */
[----:B0-----:R-:W-:-:S05]  /*12900*/  IADD3 R20, R0, c[0x0][0x198], RZ ;  /* 0x0000660000147a10 */ /* 0x001fca0007ffe0ff */
[----:B------:R-:W-:-:S05]  /*12910*/  IMAD.WIDE R6, R20, 0x2, R4 ;  /* 0x0000000214067825 */ /* 0x000fca00078e0204 */
[----:B------:R0:W-:Y:S04]  /*12920*/  @P4 STG.E.U16 [R6.64], R26 ;  /* 0x0000001a06004986 */ /* 0x0001e8000c101504 */
[----:B0-----:R-:W2:Y:S04]  /*12930*/  LDL.LU R6, [R1+0x130] ;  /* 0x0001300001067983 */ /* 0x001ea80000300800 */
[----:B------:R-:W3:Y:S01]  /*12940*/  LDL.LU R7, [R1+0x20] ;  /* 0x0000200001077983 */ /* 0x000ee20000300800 */
[----:B------:R-:W-:Y:S02]  /*12950*/  ISETP.LT.AND P2, PT, R11, c[0x0][0x178], !P2 ;  /* 0x00005e000b007a0c */ /* 0x000fe40005741270 */
[----:B------:R-:W-:-:S02]  /*12960*/  ISETP.LT.AND P6, PT, R10, c[0x0][0x178], !P3 ;  /* 0x00005e000a007a0c */ /* 0x000fc40005fc1270 */
[C---:B------:R-:W-:Y:S01]  /*12970*/  IADD3 R0, R20.reuse, c[0x0][0x198], RZ ;  /* 0x0000660014007a10 */ /* 0x040fe20007ffe0ff */
[----:B------:R-:W-:Y:S01]  /*12980*/  IMAD.WIDE R20, R20, 0x2, R2 ;  /* 0x0000000214147825 */ /* 0x000fe200078e0202 */
[----:B------:R-:W-:Y:S02]  /*12990*/  ISETP.LT.AND P3, PT, R11, c[0x0][0x178], !P3 ;  /* 0x00005e000b007a0c */ /* 0x000fe40005f61270 */
[----:B------:R-:W-:Y:S01]  /*129a0*/  PRMT R16, R16, 0x7632, R16 ;  /* 0x0000763210107816 */ /* 0x000fe20000000010 */
[----:B------:R-:W-:-:S04]  /*129b0*/  IMAD.WIDE R22, R0, 0x2, R4 ;  /* 0x0000000200167825 */ /* 0x000fc800078e0204 */
[----:B------:R0:W-:Y:S01]  /*129c0*/  @P2 STG.E.U16 [R20.64], R16 ;  /* 0x0000001014002986 */ /* 0x0001e2000c101504 */
[C---:B------:R-:W-:Y:S01]  /*129d0*/  IMAD.WIDE R24, R0.reuse, 0x2, R2 ;  /* 0x0000000200187825 */ /* 0x040fe200078e0202 */
[----:B0-----:R-:W-:Y:S02]  /*129e0*/  IADD3 R20, R0, c[0x0][0x198], RZ ;  /* 0x0000660000147a10 */ /* 0x001fe40007ffe0ff */
[----:B------:R-:W-:Y:S02]  /*129f0*/  IADD3 R16, R15, 0xd, RZ ;  /* 0x0000000d0f107810 */ /* 0x000fe40007ffe0ff */
[----:B------:R-:W-:Y:S02]  /*12a00*/  IADD3 R0, R20, c[0x0][0x198], RZ ;  /* 0x0000660014007a10 */ /* 0x000fe40007ffe0ff */
[----:B------:R-:W-:Y:S02]  /*12a10*/  ISETP.GE.AND P2, PT, R16, c[0x0][0x17c], PT ;  /* 0x00005f0010007a0c */ /* 0x000fe40003f46270 */
[----:B------:R-:W4:Y:S04]  /*12a20*/  LDL.LU R16, [R1] ;  /* 0x0000000001107983 */ /* 0x000f280000300800 */
[----:B--2---:R-:W-:Y:S01]  /*12a30*/  @P6 STG.E.U16 [R22.64], R6 ;  /* 0x0000000616006986 */ /* 0x004fe2000c101504 */
[----:B------:R-:W-:-:S02]  /*12a40*/  ISETP.LT.AND P6, PT, R10, c[0x0][0x178], !P1 ;  /* 0x00005e000a007a0c */ /* 0x000fc40004fc1270 */
[----:B------:R-:W-:Y:S01]  /*12a50*/  ISETP.LT.AND P1, PT, R11, c[0x0][0x178], !P1 ;  /* 0x00005e000b007a0c */ /* 0x000fe20004f21270 */
[----:B---3--:R0:W-:Y:S02]  /*12a60*/  @P3 STG.E.U16 [R24.64], R7 ;  /* 0x0000000718003986 */ /* 0x0081e4000c101504 */
[----:B0-----:R-:W-:Y:S02]  /*12a70*/  PRMT R25, R6, 0x7632, R25 ;  /* 0x0000763206197816 */ /* 0x001fe40000000019 */
[----:B------:R-:W-:Y:S01]  /*12a80*/  PRMT R24, R7, 0x7632, R24 ;  /* 0x0000763207187816 */ /* 0x000fe20000000018 */
[----:B------:R-:W-:-:S04]  /*12a90*/  IMAD.WIDE R6, R20, 0x2, R4 ;  /* 0x0000000214067825 */ /* 0x000fc800078e0204 */
[----:B------:R-:W-:Y:S01]  /*12aa0*/  IMAD.WIDE R20, R20, 0x2, R2 ;  /* 0x0000000214147825 */ /* 0x000fe200078e0202 */
[----:B------:R0:W-:Y:S04]  /*12ab0*/  @P6 STG.E.U16 [R6.64], R25 ;  /* 0x0000001906006986 */ /* 0x0001e8000c101504 */
[----:B------:R1:W-:Y:S04]  /*12ac0*/  @P1 STG.E.U16 [R20.64], R24 ;  /* 0x0000001814001986 */ /* 0x0003e8000c101504 */
[----:B0-----:R-:W2:Y:S04]  /*12ad0*/  LDL.LU R25, [R1+0xe0] ;  /* 0x0000e00001197983 */ /* 0x001ea80000300800 */
[----:B-1----:R-:W3:Y:S01]  /*12ae0*/  LDL.LU R21, [R1+0xf0] ;  /* 0x0000f00001157983 */ /* 0x002ee20000300800 */
[----:B------:R-:W-:-:S02]  /*12af0*/  IADD3 R8, R15, 0xb, RZ ;  /* 0x0000000b0f087810 */ /* 0x000fc40007ffe0ff */
[----:B------:R-:W-:Y:S02]  /*12b00*/  ISETP.LT.AND P3, PT, R10, c[0x0][0x178], !P0 ;  /* 0x00005e000a007a0c */ /* 0x000fe40004761270 */
[----:B------:R-:W-:Y:S02]  /*12b10*/  ISETP.LT.AND P0, PT, R11, c[0x0][0x178], !P0 ;  /* 0x00005e000b007a0c */ /* 0x000fe40004701270 */
[----:B------:R-:W-:Y:S01]  /*12b20*/  ISETP.GE.AND P5, PT, R8, c[0x0][0x17c], PT ;  /* 0x00005f0008007a0c */ /* 0x000fe20003fa6270 */
[----:B------:R-:W-:-:S03]  /*12b30*/  IMAD.WIDE R22, R0, 0x2, R4 ;  /* 0x0000000200167825 */ /* 0x000fc600078e0204 */
[----:B------:R-:W-:Y:S01]  /*12b40*/  ISETP.LT.AND P1, PT, R10, c[0x0][0x178], !P5 ;  /* 0x00005e000a007a0c */ /* 0x000fe20006f21270 */
[C---:B------:R-:W-:Y:S01]  /*12b50*/  IMAD.WIDE R6, R0.reuse, 0x2, R2 ;  /* 0x0000000200067825 */ /* 0x040fe200078e0202 */
[----:B------:R-:W-:Y:S02]  /*12b60*/  IADD3 R0, R0, c[0x0][0x198], RZ ;  /* 0x0000660000007a10 */ /* 0x000fe40007ffe0ff */
[----:B------:R-:W-:-:S04]  /*12b70*/  IADD3 R8, R15, 0xc, RZ ;  /* 0x0000000c0f087810 */ /* 0x000fc80007ffe0ff */
[----:B------:R-:W-:Y:S02]  /*12b80*/  ISETP.GE.AND P4, PT, R8, c[0x0][0x17c], PT ;  /* 0x00005f0008007a0c */ /* 0x000fe40003f86270 */
[----:B------:R-:W-:Y:S02]  /*12b90*/  IADD3 R8, R15, 0xe, RZ ;  /* 0x0000000e0f087810 */ /* 0x000fe40007ffe0ff */
[----:B------:R-:W-:Y:S02]  /*12ba0*/  ISETP.LT.AND P5, PT, R11, c[0x0][0x178], !P5 ;  /* 0x00005e000b007a0c */ /* 0x000fe40006fa1270 */
[----:B------:R-:W-:Y:S02]  /*12bb0*/  ISETP.GE.AND P6, PT, R8, c[0x0][0x17c], PT ;  /* 0x00005f0008007a0c */ /* 0x000fe40003fc6270 */
[----:B------:R-:W-:Y:S01]  /*12bc0*/  IADD3 R8, R15, 0xf, RZ ;  /* 0x0000000f0f087810 */ /* 0x000fe20007ffe0ff */
[----:B---3--:R0:W-:Y:S04]  /*12bd0*/  @P3 STG.E.U16 [R22.64], R21 ;  /* 0x0000001516003986 */ /* 0x0081e8000c101504 */
[----:B----4-:R1:W-:Y:S01]  /*12be0*/  @P0 STG.E.U16 [R6.64], R16 ;  /* 0x0000001006000986 */ /* 0x0103e2000c101504 */
[----:B0-----:R-:W-:-:S03]  /*12bf0*/  PRMT R22, R21, 0x7632, R22 ;  /* 0x0000763215167816 */ /* 0x001fc60000000016 */
[----:B------:R-:W3:Y:S01]  /*12c00*/  LDL.LU R23, [R1+0x40] ;  /* 0x0000400001177983 */ /* 0x000ee20000300800 */
[----:B-1----:R-:W-:-:S05]  /*12c10*/  IMAD.WIDE R6, R0, 0x2, R4 ;  /* 0x0000000200067825 */ /* 0x002fca00078e0204 */
[----:B------:R0:W-:Y:S01]  /*12c20*/  @P1 STG.E.U16 [R6.64], R22 ;  /* 0x0000001606001986 */ /* 0x0001e2000c101504 */
[----:B------:R-:W-:Y:S01]  /*12c30*/  ISETP.LT.AND P0, PT, R10, c[0x0][0x178], !P4 ;  /* 0x00005e000a007a0c */ /* 0x000fe20006701270 */
[----:B------:R-:W-:Y:S01]  /*12c40*/  IMAD.WIDE R20, R0, 0x2, R2 ;  /* 0x0000000200147825 */ /* 0x000fe200078e0202 */
[----:B------:R-:W-:Y:S02]  /*12c50*/  ISETP.LT.AND P4, PT, R11, c[0x0][0x178], !P4 ;  /* 0x00005e000b007a0c */ /* 0x000fe40006781270 */
[----:B------:R-:W-:Y:S01]  /*12c60*/  ISETP.GE.AND P3, PT, R8, c[0x0][0x17c], PT ;  /* 0x00005f0008007a0c */ /* 0x000fe20003f66270 */
[----:B0-----:R-:W4:Y:S01]  /*12c70*/  LDL.LU R22, [R1+0x170] ;  /* 0x0001700001167983 */ /* 0x001f220000300800 */
[----:B------:R-:W-:Y:S02]  /*12c80*/  PRMT R8, R16, 0x7632, R8 ;  /* 0x0000763210087816 */ /* 0x000fe40000000008 */
[----:B------:R-:W-:Y:S01]  /*12c90*/  IADD3 R0, R0, c[0x0][0x198], RZ ;  /* 0x0000660000007a10 */ /* 0x000fe20007ffe0ff */
[----:B------:R-:W4:Y:S04]  /*12ca0*/  LDL.LU R24, [R1+0x94] ;  /* 0x0000940001187983 */ /* 0x000f280000300800 */
[----:B------:R0:W-:Y:S01]  /*12cb0*/  @P5 STG.E.U16 [R20.64], R8 ;  /* 0x0000000814005986 */ /* 0x0001e2000c101504 */
[----:B------:R-:W-:-:S05]  /*12cc0*/  IMAD.WIDE R6, R0, 0x2, R4 ;  /* 0x0000000200067825 */ /* 0x000fca00078e0204 */
[----:B--2---:R-:W-:Y:S01]  /*12cd0*/  @P0 STG.E.U16 [R6.64], R25 ;  /* 0x0000001906000986 */ /* 0x004fe2000c101504 */
[----:B0-----:R-:W-:-:S05]  /*12ce0*/  IMAD.WIDE R20, R0, 0x2, R2 ;  /* 0x0000000200147825 */ /* 0x001fca00078e0202 */
[----:B------:R0:W-:Y:S02]  /*12cf0*/  @P4 STG.E.U16 [R20.64], R12 ;  /* 0x0000000c14004986 */ /* 0x0001e4000c101504 */
[----:B0-----:R-:W-:Y:S02]  /*12d00*/  PRMT R12, R25, 0x7632, R12 ;  /* 0x00007632190c7816 */ /* 0x001fe4000000000c */
[----:B------:R-:W2:Y:S01]  /*12d10*/  LDL.LU R25, [R1+0x34] ;  /* 0x0000340001197983 */ /* 0x000ea20000300800 */
[----:B------:R-:W-:Y:S02]  /*12d20*/  ISETP.LT.AND P5, PT, R10, c[0x0][0x178], !P2 ;  /* 0x00005e000a007a0c */ /* 0x000fe400057a1270 */
[----:B------:R-:W-:Y:S02]  /*12d30*/  ISETP.LT.AND P2, PT, R11, c[0x0][0x178], !P2 ;  /* 0x00005e000b007a0c */ /* 0x000fe40005741270 */
[----:B------:R-:W-:Y:S02]  /*12d40*/  IADD3 R0, R0, c[0x0][0x198], RZ ;  /* 0x0000660000007a10 */ /* 0x000fe40007ffe0ff */
[----:B------:R-:W-:-:S02]  /*12d50*/  IADD3 R8, R15, 0x11, RZ ;  /* 0x000000110f087810 */ /* 0x000fc40007ffe0ff */
[----:B------:R-:W-:Y:S01]  /*12d60*/  ISETP.LT.AND P4, PT, R10, c[0x0][0x178], !P6 ;  /* 0x00005e000a007a0c */ /* 0x000fe20007781270 */
[----:B------:R-:W-:Y:S01]  /*12d70*/  IMAD.WIDE R6, R0, 0x2, R4 ;  /* 0x0000000200067825 */ /* 0x000fe200078e0204 */
[----:B------:R-:W-:Y:S02]  /*12d80*/  ISETP.GE.AND P0, PT, R8, c[0x0][0x17c], PT ;  /* 0x00005f0008007a0c */ /* 0x000fe40003f06270 */
[----:B------:R-:W-:Y:S01]  /*12d90*/  PRMT R8, R12, 0x7632, R8 ;  /* 0x000076320c087816 */ /* 0x000fe20000000008 */
[C---:B------:R-:W-:Y:S01]  /*12da0*/  IMAD.WIDE R20, R0.reuse, 0x2, R2 ;  /* 0x0000000200147825 */ /* 0x040fe200078e0202 */
[----:B------:R-:W-:Y:S01]  /*12db0*/  IADD3 R0, R0, c[0x0][0x198], RZ ;  /* 0x0000660000007a10 */ /* 0x000fe20007ffe0ff */
[----:B------:R0:W-:Y:S01]  /*12dc0*/  @P5 STG.E.U16 [R6.64], R12 ;  /* 0x0000000c06005986 */ /* 0x0001e2000c101504 */
[----:B------:R-:W-:-:S03]  /*12dd0*/  ISETP.LT.AND P6, PT, R11, c[0x0][0x178], !P6 ;  /* 0x00005e000b007a0c */ /* 0x000fc600077c1270 */
[----:B------:R1:W-:Y:S01]  /*12de0*/  @P2 STG.E.U16 [R20.64], R8 ;  /* 0x0000000814002986 */ /* 0x0003e2000c101504 */
[----:B------:R-:W-:Y:S02]  /*12df0*/  ISETP.LT.AND P2, PT, R10, c[0x0][0x178], !P3 ;  /* 0x00005e000a007a0c */ /* 0x000fe40005f41270 */
[C---:B------:R-:W-:Y:S02]  /*12e00*/  IADD3 R16, R15.reuse, 0x10, RZ ;  /* 0x000000100f107810 */ /* 0x040fe40007ffe0ff */
[----:B0-----:R-:W-:Y:S01]  /*12e10*/  IADD3 R12, R15, 0x12, RZ ;  /* 0x000000120f0c7810 */ /* 0x001fe20007ffe0ff */
[----:B------:R-:W-:-:S03]  /*12e20*/  IMAD.WIDE R6, R0, 0x2, R4 ;  /* 0x0000000200067825 */ /* 0x000fc600078e0204 */
[----:B------:R-:W-:Y:S02]  /*12e30*/  ISETP.GE.AND P5, PT, R12, c[0x0][0x17c], PT ;  /* 0x00005f000c007a0c */ /* 0x000fe40003fa6270 */
[----:B------:R-:W-:Y:S02]  /*12e40*/  IADD3 R12, R0, c[0x0][0x198], RZ ;  /* 0x00006600000c7a10 */ /* 0x000fe40007ffe0ff */
[----:B------:R-:W-:-:S03]  /*12e50*/  ISETP.GE.AND P1, PT, R16, c[0x0][0x17c], PT ;  /* 0x00005f0010007a0c */ /* 0x000fc60003f26270 */
[----:B-1----:R-:W-:Y:S01]  /*12e60*/  IMAD.WIDE R20, R12, 0x2, R4 ;  /* 0x000000020c147825 */ /* 0x002fe200078e0204 */
[----:B------:R-:W-:Y:S02]  /*12e70*/  ISETP.LT.AND P3, PT, R11, c[0x0][0x178], !P3 ;  /* 0x00005e000b007a0c */ /* 0x000fe40005f61270 */
[----:B---3--:R-:W-:Y:S01]  /*12e80*/  PRMT R16, R23, 0x7632, R16 ;  /* 0x0000763217107816 */ /* 0x008fe20000000010 */
[----:B----4-:R0:W-:Y:S02]  /*12e90*/  @P4 STG.E.U16 [R6.64], R22 ;  /* 0x0000001606004986 */ /* 0x0101e4000c101504 */
[----:B0-----:R-:W-:Y:S01]  /*12ea0*/  IMAD.WIDE R6, R0, 0x2, R2 ;  /* 0x0000000200067825 */ /* 0x001fe200078e0202 */
[----:B------:R-:W-:-:S04]  /*12eb0*/  PRMT R0, R22, 0x7632, R0 ;  /* 0x0000763216007816 */ /* 0x000fc80000000000 */
[----:B------:R0:W-:Y:S01]  /*12ec0*/  @P6 STG.E.U16 [R6.64], R23 ;  /* 0x0000001706006986 */ /* 0x0001e2000c101504 */
[----:B------:R-:W-:Y:S02]  /*12ed0*/  ISETP.LT.AND P6, PT, R10, c[0x0][0x178], !P1 ;  /* 0x00005e000a007a0c */ /* 0x000fe40004fc1270 */
[----:B------:R-:W-:Y:S01]  /*12ee0*/  ISETP.LT.AND P1, PT, R11, c[0x0][0x178], !P1 ;  /* 0x00005e000b007a0c */ /* 0x000fe20004f21270 */
[----:B------:R1:W-:Y:S01]  /*12ef0*/  @P2 STG.E.U16 [R20.64], R0 ;  /* 0x0000000014002986 */ /* 0x0003e2000c101504 */
[C---:B0-----:R-:W-:Y:S01]  /*12f00*/  IMAD.WIDE R6, R12.reuse, 0x2, R2 ;  /* 0x000000020c067825 */ /* 0x041fe200078e0202 */
[----:B-1----:R-:W-:-:S04]  /*12f10*/  IADD3 R0, R12, c[0x0][0x198], RZ ;  /* 0x000066000c007a10 */ /* 0x002fc80007ffe0ff */
[----:B------:R0:W-:Y:S01]  /*12f20*/  @P3 STG.E.U16 [R6.64], R16 ;  /* 0x0000001006003986 */ /* 0x0001e2000c101504 */
[----:B------:R-:W-:-:S04]  /*12f30*/  IMAD.WIDE R20, R0, 0x2, R4 ;  /* 0x0000000200147825 */ /* 0x000fc800078e0204 */
[----:B------:R-:W-:Y:S01]  /*12f40*/  IMAD.WIDE R22, R0, 0x2, R2 ;  /* 0x0000000200167825 */ /* 0x000fe200078e0202 */
[----:B------:R1:W-:Y:S04]  /*12f50*/  @P6 STG.E.U16 [R20.64], R24 ;  /* 0x0000001814006986 */ /* 0x0003e8000c101504 */
[----:B--2---:R-:W-:Y:S01]  /*12f60*/  @P1 STG.E.U16 [R22.64], R25 ;  /* 0x0000001916001986 */ /* 0x004fe2000c101504 */
[----:B------:R-:W-:Y:S02]  /*12f70*/  ISETP.LT.AND P1, PT, R10, c[0x0][0x178], !P0 ;  /* 0x00005e000a007a0c */ /* 0x000fe40004721270 */
[----:B0-----:R-:W-:Y:S02]  /*12f80*/  PRMT R16, R24, 0x7632, R16 ;  /* 0x0000763218107816 */ /* 0x001fe40000000010 */
[----:B-1----:R-:W-:-:S05]  /*12f90*/  IADD3 R20, R0, c[0x0][0x198], RZ ;  /* 0x0000660000147a10 */ /* 0x002fca0007ffe0ff */
[----:B------:R-:W-:-:S05]  /*12fa0*/  IMAD.WIDE R6, R20, 0x2, R4 ;  /* 0x0000000214067825 */ /* 0x000fca00078e0204 */
[----:B------:R0:W-:Y:S04]  /*12fb0*/  @P1 STG.E.U16 [R6.64], R16 ;  /* 0x0000001006001986 */ /* 0x0001e8000c101504 */
[----:B0-----:R-:W2:Y:S04]  /*12fc0*/  LDL.LU R6, [R1+0xa4] ;  /* 0x0000a40001067983 */ /* 0x001ea80000300800 */
[----:B------:R-:W3:Y:S01]  /*12fd0*/  LDL.LU R7, [R1+0x14] ;  /* 0x0000140001077983 */ /* 0x000ee20000300800 */
[----:B------:R-:W-:Y:S02]  /*12fe0*/  ISETP.LT.AND P0, PT, R11, c[0x0][0x178], !P0 ;  /* 0x00005e000b007a0c */ /* 0x000fe40004701270 */
[----:B------:R-:W-:-:S02]  /*12ff0*/  ISETP.LT.AND P6, PT, R10, c[0x0][0x178], !P5 ;  /* 0x00005e000a007a0c */ /* 0x000fc40006fc1270 */
[----:B------:R-:W-:Y:S02]  /*13000*/  ISETP.LT.AND P5, PT, R11, c[0x0][0x178], !P5 ;  /* 0x00005e000b007a0c */ /* 0x000fe40006fa1270 */
[----:B------:R-:W-:Y:S02]  /*13010*/  IADD3 R12, R15, 0x15, RZ ;  /* 0x000000150f0c7810 */ /* 0x000fe40007ffe0ff */
[C---:B------:R-:W-:Y:S01]  /*13020*/  IADD3 R0, R20.reuse, c[0x0][0x198], RZ ;  /* 0x0000660014007a10 */ /* 0x040fe20007ffe0ff */
[----:B------:R-:W-:Y:S01]  /*13030*/  IMAD.WIDE R20, R20, 0x2, R2 ;  /* 0x0000000214147825 */ /* 0x000fe200078e0202 */
[----:B------:R-:W-:Y:S02]  /*13040*/  ISETP.GE.AND P3, PT, R12, c[0x0][0x17c], PT ;  /* 0x00005f000c007a0c */ /* 0x000fe40003f66270 */
[----:B------:R-:W-:Y:S01]  /*13050*/  PRMT R12, R25, 0x7632, R12 ;  /* 0x00007632190c7816 */ /* 0x000fe2000000000c */
[----:B------:R-:W-:-:S04]  /*13060*/  IMAD.WIDE R22, R0, 0x2, R4 ;  /* 0x0000000200167825 */ /* 0x000fc800078e0204 */
[----:B------:R-:W-:Y:S01]  /*13070*/  IMAD.WIDE R24, R0, 0x2, R2 ;  /* 0x0000000200187825 */ /* 0x000fe200078e0202 */
[----:B------:R-:W-:Y:S01]  /*13080*/  @P0 STG.E.U16 [R20.64], R12 ;  /* 0x0000000c14000986 */ /* 0x000fe2000c101504 */
[----:B------:R-:W-:-:S03]  /*13090*/  IADD3 R8, R15, 0x13, RZ ;  /* 0x000000130f087810 */ /* 0x000fc60007ffe0ff */
[----:B--2---:R-:W-:Y:S04]  /*130a0*/  @P6 STG.E.U16 [R22.64], R6 ;  /* 0x0000000616006986 */ /* 0x004fe8000c101504 */
[----:B---3--:R0:W-:Y:S04]  /*130b0*/  @P5 STG.E.U16 [R24.64], R7 ;  /* 0x0000000718005986 */ /* 0x0081e8000c101504 */
[----:B0-----:R-:W2:Y:S04]  /*130c0*/  LDL.LU R24, [R1+0xd4] ;  /* 0x0000d40001187983 */ /* 0x001ea80000300800 */
[----:B------:R-:W-:Y:S04]  /*130d0*/  STL.64 [R1+0x7f8], R26 ;  /* 0x0007f81a01007387 */ /* 0x000fe80000100a00 */
[----:B------:R-:W3:Y:S01]  /*130e0*/  LDL.LU R25, [R1+0xb4] ;  /* 0x0000b40001197983 */ /* 0x000ee20000300800 */
[----:B------:R-:W-:-:S02]  /*130f0*/  ISETP.GE.AND P4, PT, R8, c[0x0][0x17c], PT ;  /* 0x00005f0008007a0c */ /* 0x000fc40003f86270 */
[----:B------:R-:W-:Y:S02]  /*13100*/  IADD3 R8, R15, 0x14, RZ ;  /* 0x000000140f087810 */ /* 0x000fe40007ffe0ff */
[----:B------:R-:W-:Y:S02]  /*13110*/  ISETP.LT.AND P6, PT, R10, c[0x0][0x178], !P4 ;  /* 0x00005e000a007a0c */ /* 0x000fe400067c1270 */
[----:B------:R-:W-:Y:S02]  /*13120*/  ISETP.GE.AND P2, PT, R8, c[0x0][0x17c], PT ;  /* 0x00005f0008007a0c */ /* 0x000fe40003f46270 */
[----:B------:R-:W-:Y:S02]  /*13130*/  ISETP.LT.AND P4, PT, R11, c[0x0][0x178], !P4 ;  /* 0x00005e000b007a0c */ /* 0x000fe40006781270 */
[----:B------:R-:W-:Y:S02]  /*13140*/  IADD3 R20, R0, c[0x0][0x198], RZ ;  /* 0x0000660000147a10 */ /* 0x000fe40007ffe0ff */
[----:B------:R-:W-:-:S02]  /*13150*/  IADD3 R8, R15, 0x16, RZ ;  /* 0x000000160f087810 */ /* 0x000fc40007ffe0ff */
[----:B------:R-:W-:Y:S02]  /*13160*/  ISETP.LT.AND P5, PT, R10, c[0x0][0x178], !P2 ;  /* 0x00005e000a007a0c */ /* 0x000fe400057a1270 */
[----:B------:R-:W-:Y:S02]  /*13170*/  IADD3 R22, R15, 0x17, RZ ;  /* 0x000000170f167810 */ /* 0x000fe40007ffe0ff */
[----:B------:R-:W-:Y:S02]  /*13180*/  IADD3 R0, R20, c[0x0][0x198], RZ ;  /* 0x0000660014007a10 */ /* 0x000fe40007ffe0ff */
[----:B------:R-:W-:Y:S02]  /*13190*/  ISETP.GE.AND P1, PT, R8, c[0x0][0x17c], PT ;  /* 0x00005f0008007a0c */ /* 0x000fe40003f26270 */
[----:B------:R-:W-:Y:S02]  /*131a0*/  PRMT R16, R6, 0x7632, R16 ;  /* 0x0000763206107816 */ /* 0x000fe40000000010 */
[----:B------:R-:W-:Y:S01]  /*131b0*/  PRMT R8, R7, 0x7632, R8 ;  /* 0x0000763207087816 */ /* 0x000fe20000000008 */
[----:B------:R-:W-:Y:S01]  /*131c0*/  IMAD.WIDE R6, R20, 0x2, R4 ;  /* 0x0000000214067825 */ /* 0x000fe200078e0204 */
[----:B------:R-:W-:-:S02]  /*131d0*/  ISETP.LT.AND P2, PT, R11, c[0x0][0x178], !P2 ;  /* 0x00005e000b007a0c */ /* 0x000fc40005741270 */
[----:B------:R-:W-:Y:S01]  /*131e0*/  ISETP.GE.AND P0, PT, R22, c[0x0][0x17c], PT ;  /* 0x00005f0016007a0c */ /* 0x000fe20003f06270 */
[----:B------:R-:W-:Y:S01]  /*131f0*/  IMAD.WIDE R20, R20, 0x2, R2 ;  /* 0x0000000214147825 */ /* 0x000fe200078e0202 */
[----:B------:R-:W-:-:S03]  /*13200*/  IADD3 R12, R15, 0x18, RZ ;  /* 0x000000180f0c7810 */ /* 0x000fc60007ffe0ff */
[----:B------:R-:W-:Y:S01]  /*13210*/  IMAD.WIDE R22, R0, 0x2, R4 ;  /* 0x0000000200167825 */ /* 0x000fe200078e0204 */
[----:B------:R0:W-:Y:S01]  /*13220*/  @P6 STG.E.U16 [R6.64], R16 ;  /* 0x0000001006006986 */ /* 0x0001e2000c101504 */
[----:B------:R-:W-:-:S03]  /*13230*/  ISETP.GE.AND P6, PT, R12, c[0x0][0x17c], PT ;  /* 0x00005f000c007a0c */ /* 0x000fc60003fc6270 */
[----:B------:R1:W-:Y:S01]  /*13240*/  @P4 STG.E.U16 [R20.64], R8 ;  /* 0x0000000814004986 */ /* 0x0003e2000c101504 */
[----:B------:R-:W-:Y:S02]  /*13250*/  ISETP.LT.AND P4, PT, R10, c[0x0][0x178], !P3 ;  /* 0x00005e000a007a0c */ /* 0x000fe40005f81270 */
[----:B------:R-:W-:Y:S01]  /*13260*/  ISETP.LT.AND P3, PT, R11, c[0x0][0x178], !P3 ;  /* 0x00005e000b007a0c */ /* 0x000fe20005f61270 */
[C---:B0-----:R-:W-:Y:S01]  /*13270*/  IMAD.WIDE R6, R0.reuse, 0x2, R2 ;  /* 0x0000000200067825 */ /* 0x041fe200078e0202 */
[----:B------:R-:W-:Y:S02]  /*13280*/  IADD3 R0, R0, c[0x0][0x198], RZ ;  /* 0x0000660000007a10 */ /* 0x000fe40007ffe0ff */
[----:B-1----:R-:W-:Y:S02]  /*13290*/  IADD3 R8, R15, 0x19, RZ ;  /* 0x000000190f087810 */ /* 0x002fe40007ffe0ff */
[----:B------:R-:W-:Y:S01]  /*132a0*/  PRMT R16, R9, 0x7632, R16 ;  /* 0x0000763209107816 */ /* 0x000fe20000000010 */
[----:B--2---:R0:W-:Y:S01]  /*132b0*/  @P5 STG.E.U16 [R22.64], R24 ;  /* 0x0000001816005986 */ /* 0x0041e2000c101504 */
[----:B------:R-:W-:-:S03]  /*132c0*/  PRMT R12, R24, 0x7632, R12 ;  /* 0x00007632180c7816 */ /* 0x000fc6000000000c */
[----:B------:R1:W-:Y:S01]  /*132d0*/  @P2 STG.E.U16 [R6.64], R9 ;  /* 0x0000000906002986 */ /* 0x0003e2000c101504 */
[----:B------:R-:W-:-:S03]  /*132e0*/  ISETP.LT.AND P2, PT, R10, c[0x0][0x178], !P1 ;  /* 0x00005e000a007a0c */ /* 0x000fc60004f41270 */
[----:B0-----:R-:W2:Y:S01]  /*132f0*/  LDL.LU R24, [R1+0x134] ;  /* 0x0001340001187983 */ /* 0x001ea20000300800 */
[----:B------:R-:W-:-:S03]  /*13300*/  ISETP.GE.AND P5, PT, R8, c[0x0][0x17c], PT ;  /* 0x00005f0008007a0c */ /* 0x000fc60003fa6270 */
[----:B------:R-:W4:Y:S01]  /*13310*/  LDL.LU R26, [R1+0x24] ;  /* 0x00002400011a7983 */ /* 0x000f220000300800 */
[----:B-1----:R-:W-:-:S03]  /*13320*/  IMAD.WIDE R6, R0, 0x2, R4 ;  /* 0x0000000200067825 */ /* 0x002fc600078e0204 */
[----:B------:R-:W4:Y:S01]  /*13330*/  LDL.LU R27, [R1+0xf4] ;  /* 0x0000f400011b7983 */ /* 0x000f220000300800 */
[C---:B------:R-:W-:Y:S01]  /*13340*/  IMAD.WIDE R8, R0.reuse, 0x2, R2 ;  /* 0x0000000200087825 */ /* 0x040fe200078e0202 */
[----:B------:R-:W-:Y:S02]  /*13350*/  IADD3 R0, R0, c[0x0][0x198], RZ ;  /* 0x0000660000007a10 */ /* 0x000fe40007ffe0ff */
[----:B------:R0:W-:Y:S04]  /*13360*/  @P4 STG.E.U16 [R6.64], R12 ;  /* 0x0000000c06004986 */ /* 0x0001e8000c101504 */
[----:B------:R3:W-:Y:S01]  /*13370*/  @P3 STG.E.U16 [R8.64], R16 ;  /* 0x0000001008003986 */ /* 0x0007e2000c101504 */
[----:B0-----:R-:W-:Y:S01]  /*13380*/  IMAD.WIDE R6, R0, 0x2, R4 ;  /* 0x0000000200067825 */ /* 0x001fe200078e0204 */
[----:B---3--:R-:W-:-:S04]  /*13390*/  PRMT R16, R25, 0x7632, R16 ;  /* 0x0000763219107816 */ /* 0x008fc80000000010 */
[----:B------:R0:W-:Y:S04]  /*133a0*/  @P2 STG.E.U16 [R6.64], R25 ;  /* 0x0000001906002986 */ /* 0x0001e8000c101504 */
[----:B0-----:R-:W3:Y:S01]  /*133b0*/  LDL.LU R25, [R1+0x4] ;  /* 0x0000040001197983 */ /* 0x001ee20000300800 */
[C---:B------:R-:W-:Y:S01]  /*133c0*/  ISETP.LT.AND P1, PT, R11.reuse, c[0x0][0x178], !P1 ;  /* 0x00005e000b007a0c */ /* 0x040fe20004f21270 */
[----:B------:R-:W-:Y:S01]  /*133d0*/  IMAD.WIDE R8, R0, 0x2, R2 ;  /* 0x0000000200087825 */ /* 0x000fe200078e0202 */
[----:B------:R-:W-:Y:S02]  /*133e0*/  ISETP.LT.AND P3, PT, R10, c[0x0][0x178], !P0 ;  /* 0x00005e000a007a0c */ /* 0x000fe40004761270 */
[----:B------:R-:W-:Y:S02]  /*133f0*/  ISETP.LT.AND P0, PT, R11, c[0x0][0x178], !P0 ;  /* 0x00005e000b007a0c */ /* 0x000fe40004701270 */
[----:B------:R-:W-:-:S02]  /*13400*/  IADD3 R0, R0, c[0x0][0x198], RZ ;  /* 0x0000660000007a10 */ /* 0x000fc40007ffe0ff */
[----:B------:R-:W-:-:S03]  /*13410*/  IADD3 R12, R15, 0x1b, RZ ;  /* 0x0000001b0f0c7810 */ /* 0x000fc60007ffe0ff */
[----:B------:R-:W-:Y:S02]  /*13420*/  IMAD.WIDE R6, R0, 0x2, R4 ;  /* 0x0000000200067825 */ /* 0x000fe400078e0204 */
[----:B------:R0:W-:Y:S01]  /*13430*/  @P1 STG.E.U16 [R8.64], R17 ;  /* 0x0000001108001986 */ /* 0x0001e2000c101504 */
[----:B------:R-:W-:Y:S02]  /*13440*/  ISETP.LT.AND P1, PT, R10, c[0x0][0x178], !P6 ;  /* 0x00005e000a007a0c */ /* 0x000fe40007721270 */
[----:B------:R-:W-:Y:S02]  /*13450*/  ISETP.GE.AND P2, PT, R12, c[0x0][0x17c], PT ;  /* 0x00005f000c007a0c */ /* 0x000fe40003f46270 */
[----:B------:R-:W-:Y:S01]  /*13460*/  PRMT R12, R17, 0x7632, R12 ;  /* 0x00007632110c7816 */ /* 0x000fe2000000000c */
[----:B------:R1:W-:Y:S01]  /*13470*/  @P3 STG.E.U16 [R6.64], R16 ;  /* 0x0000001006003986 */ /* 0x0003e2000c101504 */
[----:B------:R-:W-:Y:S01]  /*13480*/  ISETP.LT.AND P6, PT, R11, c[0x0][0x178], !P6 ;  /* 0x00005e000b007a0c */ /* 0x000fe200077c1270 */
[C---:B0-----:R-:W-:Y:S01]  /*13490*/  IMAD.WIDE R8, R0.reuse, 0x2, R2 ;  /* 0x0000000200087825 */ /* 0x041fe200078e0202 */
[----:B------:R-:W-:-:S04]  /*134a0*/  IADD3 R0, R0, c[0x0][0x198], RZ ;  /* 0x0000660000007a10 */ /* 0x000fc80007ffe0ff */
[----:B------:R0:W-:Y:S01]  /*134b0*/  @P0 STG.E.U16 [R8.64], R12 ;  /* 0x0000000c08000986 */ /* 0x0001e2000c101504 */
[C---:B-1----:R-:W-:Y:S01]  /*134c0*/  IADD3 R16, R15.reuse, 0x1c, RZ ;  /* 0x0000001c0f107810 */ /* 0x042fe20007ffe0ff */
[----:B------:R-:W-:Y:S01]  /*134d0*/  IMAD.WIDE R6, R0, 0x2, R4 ;  /* 0x0000000200067825 */ /* 0x000fe200078e0204 */
[----:B------:R-:W-:Y:S02]  /*134e0*/  ISETP.LT.AND P0, PT, R10, c[0x0][0x178], !P5 ;  /* 0x00005e000a007a0c */ /* 0x000fe40006f01270 */
[----:B------:R-:W-:Y:S02]  /*134f0*/  ISETP.GE.AND P3, PT, R16, c[0x0][0x17c], PT ;  /* 0x00005f0010007a0c */ /* 0x000fe40003f66270 */
[C---:B------:R-:W-:Y:S02]  /*13500*/  IADD3 R20, R15.reuse, 0x1a, RZ ;  /* 0x0000001a0f147810 */ /* 0x040fe40007ffe0ff */
[----:B------:R-:W-:Y:S02]  /*13510*/  IADD3 R16, R0, c[0x0][0x198], RZ ;  /* 0x0000660000107a10 */ /* 0x000fe40007ffe0ff */
[----:B0-----:R-:W-:-:S02]  /*13520*/  IADD3 R8, R15, 0x1d, RZ ;  /* 0x0000001d0f087810 */ /* 0x001fc40007ffe0ff */
[----:B------:R-:W-:Y:S02]  /*13530*/  ISETP.GE.AND P4, PT, R20, c[0x0][0x17c], PT ;  /* 0x00005f0014007a0c */ /* 0x000fe40003f86270 */
[----:B------:R-:W-:Y:S01]  /*13540*/  ISETP.LT.AND P5, PT, R11, c[0x0][0x178], !P5 ;  /* 0x00005e000b007a0c */ /* 0x000fe20006fa1270 */
[----:B--2---:R0:W-:Y:S01]  /*13550*/  @P1 STG.E.U16 [R6.64], R24 ;  /* 0x0000001806001986 */ /* 0x0041e2000c101504 */
[----:B------:R-:W-:Y:S01]  /*13560*/  ISETP.GE.AND P1, PT, R8, c[0x0][0x17c], PT ;  /* 0x00005f0008007a0c */ /* 0x000fe20003f26270 */
[----:B------:R-:W-:-:S04]  /*13570*/  IMAD.WIDE R8, R16, 0x2, R4 ;  /* 0x0000000210087825 */ /* 0x000fc800078e0204 */
[----:B0-----:R-:W-:Y:S01]  /*13580*/  IMAD.WIDE R6, R0, 0x2, R2 ;  /* 0x0000000200067825 */ /* 0x001fe200078e0202 */
[----:B------:R-:W-:Y:S02]  /*13590*/  PRMT R0, R24, 0x7632, R0 ;  /* 0x0000763218007816 */ /* 0x000fe40000000000 */
[----:B----4-:R-:W-:Y:S01]  /*135a0*/  PRMT R12, R26, 0x7632, R12 ;  /* 0x000076321a0c7816 */ /* 0x010fe2000000000c */
[----:B------:R-:W2:Y:S04]  /*135b0*/  LDL.LU R24, [R1+0xe4] ;  /* 0x0000e40001187983 */ /* 0x000ea80000300800 */
[----:B------:R0:W-:Y:S01]  /*135c0*/  @P6 STG.E.U16 [R6.64], R26 ;  /* 0x0000001a06006986 */ /* 0x0001e2000c101504 */
[----:B------:R-:W-:Y:S02]  /*135d0*/  ISETP.LT.AND P6, PT, R10, c[0x0][0x178], !P4 ;  /* 0x00005e000a007a0c */ /* 0x000fe400067c1270 */
[----:B------:R-:W-:Y:S01]  /*135e0*/  ISETP.LT.AND P4, PT, R11, c[0x0][0x178], !P4 ;  /* 0x00005e000b007a0c */ /* 0x000fe20006781270 */
[----:B------:R1:W-:Y:S01]  /*135f0*/  @P0 STG.E.U16 [R8.64], R0 ;  /* 0x0000000008000986 */ /* 0x0003e2000c101504 */
[C---:B0-----:R-:W-:Y:S01]  /*13600*/  IMAD.WIDE R6, R16.reuse, 0x2, R2 ;  /* 0x0000000210067825 */ /* 0x041fe200078e0202 */
[----:B-1----:R-:W-:-:S04]  /*13610*/  IADD3 R0, R16, c[0x0][0x198], RZ ;  /* 0x0000660010007a10 */ /* 0x002fc80007ffe0ff */
[----:B------:R-:W-:Y:S01]  /*13620*/  @P5 STG.E.U16 [R6.64], R12 ;  /* 0x0000000c06005986 */ /* 0x000fe2000c101504 */
[----:B------:R-:W-:-:S04]  /*13630*/  IMAD.WIDE R8, R0, 0x2, R4 ;  /* 0x0000000200087825 */ /* 0x000fc800078e0204 */
[----:B------:R-:W-:Y:S01]  /*13640*/  IMAD.WIDE R16, R0, 0x2, R2 ;  /* 0x0000000200107825 */ /* 0x000fe200078e0202 */
[----:B------:R0:W-:Y:S04]  /*13650*/  @P6 STG.E.U16 [R8.64], R27 ;  /* 0x0000001b08006986 */ /* 0x0001e8000c101504 */
[----:B---3--:R1:W-:Y:S01]  /*13660*/  @P4 STG.E.U16 [R16.64], R25 ;  /* 0x0000001910004986 */ /* 0x0083e2000c101504 */
[----:B------:R-:W-:Y:S02]  /*13670*/  ISETP.LT.AND P4, PT, R10, c[0x0][0x178], !P2 ;  /* 0x00005e000a007a0c */ /* 0x000fe40005781270 */
[----:B------:R-:W-:Y:S02]  /*13680*/  ISETP.LT.AND P2, PT, R11, c[0x0][0x178], !P2 ;  /* 0x00005e000b007a0c */ /* 0x000fe40005741270 */
[----:B0-----:R-:W-:-:S02]  /*13690*/  IADD3 R8, R0, c[0x0][0x198], RZ ;  /* 0x0000660000087a10 */ /* 0x001fc40007ffe0ff */
[----:B------:R-:W-:Y:S02]  /*136a0*/  PRMT R12, R27, 0x7632, R12 ;  /* 0x000076321b0c7816 */ /* 0x000fe4000000000c */
[C---:B------:R-:W-:Y:S01]  /*136b0*/  IADD3 R0, R8.reuse, c[0x0][0x198], RZ ;  /* 0x0000660008007a10 */ /* 0x040fe20007ffe0ff */
[----:B------:R-:W-:Y:S01]  /*136c0*/  IMAD.WIDE R6, R8, 0x2, R4 ;  /* 0x0000000208067825 */ /* 0x000fe200078e0204 */
[----:B------:R-:W-:-:S03]  /*136d0*/  PRMT R22, R25, 0x7632, R22 ;  /* 0x0000763219167816 */ /* 0x000fc60000000016 */
[----:B------:R-:W-:Y:S01]  /*136e0*/  IMAD.WIDE R8, R8, 0x2, R2 ;  /* 0x0000000208087825 */ /* 0x000fe200078e0202 */
[----:B------:R-:W-:Y:S01]  /*136f0*/  ISETP.LT.AND P6, PT, R10, c[0x0][0x178], !P3 ;  /* 0x00005e000a007a0c */ /* 0x000fe20005fc1270 */
[----:B------:R-:W-:Y:S04]  /*13700*/  @P4 STG.E.U16 [R6.64], R12 ;  /* 0x0000000c06004986 */ /* 0x000fe8000c101504 */
[----:B------:R-:W3:Y:S04]  /*13710*/  LDL.LU R10, [R1+0x810] ;  /* 0x00081000010a7983 */ /* 0x000ee80000300800 */
[----:B------:R-:W4:Y:S04]  /*13720*/  LDL.LU R27, [R1+0x174] ;  /* 0x00017400011b7983 */ /* 0x000f280000300800 */
[----:B-1----:R-:W3:Y:S04]  /*13730*/  LDL.LU R25, [R1+0x44] ;  /* 0x0000440001197983 */ /* 0x002ee80000300800 */
[----:B------:R0:W-:Y:S04]  /*13740*/  @P2 STG.E.U16 [R8.64], R22 ;  /* 0x0000001608002986 */ /* 0x0001e8000c101504 */
[----:B0-----:R-:W3:Y:S01]  /*13750*/  LDL R22, [R1+0x47c] ;  /* 0x00047c0001167983 */ /* 0x001ee20000100800 */
[----:B------:R-:W-:Y:S01]  /*13760*/  ISETP.LT.AND P3, PT, R11, c[0x0][0x178], !P3 ;  /* 0x00005e000b007a0c */ /* 0x000fe20005f61270 */
[----:B------:R-:W-:Y:S01]  /*13770*/  IMAD.WIDE R16, R0, 0x2, R4 ;  /* 0x0000000200107825 */ /* 0x000fe200078e0204 */
[C---:B------:R-:W-:Y:S01]  /*13780*/  IADD3 R20, R15.reuse, 0x1e, RZ ;  /* 0x0000001e0f147810 */ /* 0x040fe20007ffe0ff */
[----:B------:R-:W4:Y:S01]  /*13790*/  LDL.LU R26, [R1+0x98] ;  /* 0x00009800011a7983 */ /* 0x000f220000300800 */
[----:B------:R-:W-:-:S02]  /*137a0*/  IADD3 R21, R15, 0x1f, RZ ;  /* 0x0000001f0f157810 */ /* 0x000fc40007ffe0ff */
[----:B------:R-:W-:Y:S02]  /*137b0*/  ISETP.GE.AND P0, PT, R20, c[0x0][0x17c], PT ;  /* 0x00005f0014007a0c */ /* 0x000fe40003f06270 */
[----:B------:R-:W-:Y:S01]  /*137c0*/  ISETP.GE.AND P5, PT, R21, c[0x0][0x17c], PT ;  /* 0x00005f0015007a0c */ /* 0x000fe20003fa6270 */
[C---:B------:R-:W-:Y:S01]  /*137d0*/  IMAD.WIDE R20, R0.reuse, 0x2, R2 ;  /* 0x0000000200147825 */ /* 0x040fe200078e0202 */
[----:B------:R-:W-:Y:S02]  /*137e0*/  IADD3 R8, R0, c[0x0][0x198], RZ ;  /* 0x0000660000087a10 */ /* 0x000fe40007ffe0ff */
[----:B------:R-:W-:-:S03]  /*137f0*/  IADD3 R12, R15, 0x21, RZ ;  /* 0x000000210f0c7810 */ /* 0x000fc60007ffe0ff */
[----:B------:R-:W-:Y:S01]  /*13800*/  IMAD.WIDE R6, R8, 0x2, R4 ;  /* 0x0000000208067825 */ /* 0x000fe200078e0204 */
[----:B------:R-:W-:Y:S01]  /*13810*/  ISETP.GE.AND P2, PT, R12, c[0x0][0x17c], PT ;  /* 0x00005f000c007a0c */ /* 0x000fe20003f46270 */
[----:B--2---:R0:W-:Y:S04]  /*13820*/  @P6 STG.E.U16 [R16.64], R24 ;  /* 0x0000001810006986 */ /* 0x0041e8000c101504 */
[----:B------:R1:W-:Y:S01]  /*13830*/  @P3 STG.E.U16 [R20.64], R13 ;  /* 0x0000000d14003986 */ /* 0x0003e2000c101504 */
[----:B0-----:R-:W-:-:S03]  /*13840*/  PRMT R16, R24, 0x7632, R16 ;  /* 0x0000763218107816 */ /* 0x001fc60000000010 */
[----:B------:R-:W2:Y:S01]  /*13850*/  LDL.LU R24, [R1+0x38] ;  /* 0x0000380001187983 */ /* 0x000ea20000300800 */
[C---:B-1----:R-:W-:Y:S01]  /*13860*/  IADD3 R20, R8.reuse, c[0x0][0x198], RZ ;  /* 0x0000660008147a10 */ /* 0x042fe20007ffe0ff */
[----:B------:R-:W-:Y:S01]  /*13870*/  IMAD.WIDE R8, R8, 0x2, R2 ;  /* 0x0000000208087825 */ /* 0x000fe200078e0202 */
[----:B------:R-:W-:-:S03]  /*13880*/  PRMT R17, R13, 0x7632, R17 ;  /* 0x000076320d117816 */ /* 0x000fc60000000011 */
[----:B------:R-:W-:Y:S01]  /*13890*/  IMAD.WIDE R12, R20, 0x2, R4 ;  /* 0x00000002140c7825 */ /* 0x000fe200078e0204 */
[C---:B---3--:R-:W-:Y:S02]  /*138a0*/  ISETP.LT.AND P6, PT, R22.reuse, c[0x0][0x178], !P1 ;  /* 0x00005e0016007a0c */ /* 0x048fe40004fc1270 */
[C---:B------:R-:W-:Y:S02]  /*138b0*/  ISETP.LT.AND P1, PT, R11.reuse, c[0x0][0x178], !P1 ;  /* 0x00005e000b007a0c */ /* 0x040fe40004f21270 */
[----:B------:R-:W-:Y:S02]  /*138c0*/  ISETP.LT.AND P3, PT, R22, c[0x0][0x178], !P0 ;  /* 0x00005e0016007a0c */ /* 0x000fe40004761270 */
[----:B------:R-:W-:-:S07]  /*138d0*/  ISETP.LT.AND P0, PT, R11, c[0x0][0x178], !P0 ;  /* 0x00005e000b007a0c */ /* 0x000fce0004701270 */
[----:B------:R0:W-:Y:S04]  /*138e0*/  @P6 STG.E.U16 [R6.64], R16 ;  /* 0x0000001006006986 */ /* 0x0001e8000c101504 */
[----:B------:R-:W-:Y:S04]  /*138f0*/  @P1 STG.E.U16 [R8.64], R17 ;  /* 0x0000001108001986 */ /* 0x000fe8000c101504 */
[----:B----4-:R1:W-:Y:S01]  /*13900*/  @P3 STG.E.U16 [R12.64], R27 ;  /* 0x0000001b0c003986 */ /* 0x0103e2000c101504 */
[----:B0-----:R-:W-:-:S05]  /*13910*/  IMAD.WIDE R6, R20, 0x2, R2 ;  /* 0x0000000214067825 */ /* 0x001fca00078e0202 */
[----:B------:R0:W-:Y:S01]  /*13920*/  @P0 STG.E.U16 [R6.64], R25 ;  /* 0x0000001906000986 */ /* 0x0001e2000c101504 */
[----:B-1----:R-:W-:-:S03]  /*13930*/  PRMT R13, R25, 0x7632, R13 ;  /* 0x00007632190d7816 */ /* 0x002fc6000000000d */
[----:B0-----:R-:W3:Y:S01]  /*13940*/  LDL.LU R25, [R1+0xa8] ;  /* 0x0000a80001197983 */ /* 0x001ee20000300800 */
[C---:B------:R-:W-:Y:S02]  /*13950*/  IADD3 R0, R15.reuse, 0x22, RZ ;  /* 0x000000220f007810 */ /* 0x040fe40007ffe0ff */
[C---:B------:R-:W-:Y:S02]  /*13960*/  IADD3 R23, R15.reuse, 0x20, RZ ;  /* 0x000000200f177810 */ /* 0x040fe40007ffe0ff */
[----:B------:R-:W-:Y:S02]  /*13970*/  ISETP.GE.AND P6, PT, R0, c[0x0][0x17c], PT ;  /* 0x00005f0000007a0c */ /* 0x000fe40003fc6270 */
[----:B------:R-:W-:Y:S02]  /*13980*/  IADD3 R0, R15, 0x23, RZ ;  /* 0x000000230f007810 */ /* 0x000fe40007ffe0ff */
[----:B------:R-:W-:Y:S02]  /*13990*/  ISETP.LT.AND P1, PT, R22, c[0x0][0x178], !P5 ;  /* 0x00005e0016007a0c */ /* 0x000fe40006f21270 */
[----:B------:R-:W-:-:S02]  /*139a0*/  ISETP.LT.AND P5, PT, R11, c[0x0][0x178], !P5 ;  /* 0x00005e000b007a0c */ /* 0x000fc40006fa1270 */
[----:B------:R-:W-:Y:S02]  /*139b0*/  ISETP.GE.AND P3, PT, R0, c[0x0][0x17c], PT ;  /* 0x00005f0000007a0c */ /* 0x000fe40003f66270 */
[----:B------:R-:W-:Y:S02]  /*139c0*/  ISETP.GE.AND P4, PT, R23, c[0x0][0x17c], PT ;  /* 0x00005f0017007a0c */ /* 0x000fe40003f86270 */
[----:B------:R-:W-:Y:S02]  /*139d0*/  IADD3 R0, R20, c[0x0][0x198], RZ ;  /* 0x0000660014007a10 */ /* 0x000fe40007ffe0ff */
[----:B------:R-:W-:Y:S02]  /*139e0*/  ISETP.LT.AND P0, PT, R22, c[0x0][0x178], !P4 ;  /* 0x00005e0016007a0c */ /* 0x000fe40006701270 */
[----:B------:R-:W-:Y:S01]  /*139f0*/  PRMT R12, R27, 0x7632, R12 ;  /* 0x000076321b0c7816 */ /* 0x000fe2000000000c */
[----:B------:R-:W-:Y:S01]  /*13a00*/  IMAD.WIDE R8, R0, 0x2, R4 ;  /* 0x0000000200087825 */ /* 0x000fe200078e0204 */
[----:B------:R-:W4:Y:S01]  /*13a10*/  LDL.LU R27, [R1+0x18] ;  /* 0x00001800011b7983 */ /* 0x000f220000300800 */
[----:B------:R-:W-:-:S02]  /*13a20*/  ISETP.LT.AND P4, PT, R11, c[0x0][0x178], !P4 ;  /* 0x00005e000b007a0c */ /* 0x000fc40006781270 */
[C-C-:B------:R-:W-:Y:S01]  /*13a30*/  IMAD.WIDE R6, R0.reuse, 0x2, R2.reuse ;  /* 0x0000000200067825 */ /* 0x140fe200078e0202 */
[----:B------:R-:W-:Y:S01]  /*13a40*/  IADD3 R0, R0, c[0x0][0x198], RZ ;  /* 0x0000660000007a10 */ /* 0x000fe20007ffe0ff */
[----:B------:R0:W-:Y:S04]  /*13a50*/  @P1 STG.E.U16 [R8.64], R12 ;  /* 0x0000000c08001986 */ /* 0x0001e8000c101504 */
[----:B------:R1:W-:Y:S01]  /*13a60*/  @P5 STG.E.U16 [R6.64], R13 ;  /* 0x0000000d06005986 */ /* 0x0003e2000c101504 */
[----:B------:R-:W-:Y:S02]  /*13a70*/  ISETP.LT.AND P5, PT, R22, c[0x0][0x178], !P2 ;  /* 0x00005e0016007a0c */ /* 0x000fe400057a1270 */
[----:B0-----:R-:W-:Y:S01]  /*13a80*/  IADD3 R12, R15, 0x25, RZ ;  /* 0x000000250f0c7810 */ /* 0x001fe20007ffe0ff */
[----:B------:R-:W-:-:S04]  /*13a90*/  IMAD.WIDE R8, R0, 0x2, R2 ;  /* 0x0000000200087825 */ /* 0x000fc800078e0202 */
[C---:B-1----:R-:W-:Y:S01]  /*13aa0*/  IMAD.WIDE R6, R0.reuse, 0x2, R4 ;  /* 0x0000000200067825 */ /* 0x042fe200078e0204 */
[----:B------:R-:W-:-:S04]  /*13ab0*/  IADD3 R0, R0, c[0x0][0x198], RZ ;  /* 0x0000660000007a10 */ /* 0x000fc80007ffe0ff */
[----:B------:R0:W-:Y:S01]  /*13ac0*/  @P0 STG.E.U16 [R6.64], R26 ;  /* 0x0000001a06000986 */ /* 0x0001e2000c101504 */
[----:B------:R-:W-:Y:S02]  /*13ad0*/  ISETP.GE.AND P0, PT, R12, c[0x0][0x17c], PT ;  /* 0x00005f000c007a0c */ /* 0x000fe40003f06270 */
[----:B------:R-:W-:Y:S02]  /*13ae0*/  ISETP.LT.AND P2, PT, R11, c[0x0][0x178], !P2 ;  /* 0x00005e000b007a0c */ /* 0x000fe40005741270 */
[----:B------:R-:W-:Y:S01]  /*13af0*/  PRMT R13, R26, 0x7632, R13 ;  /* 0x000076321a0d7816 */ /* 0x000fe2000000000d */
[----:B0-----:R-:W-:Y:S01]  /*13b00*/  IMAD.WIDE R6, R0, 0x2, R4 ;  /* 0x0000000200067825 */ /* 0x001fe200078e0204 */
[----:B--2---:R0:W-:Y:S01]  /*13b10*/  @P4 STG.E.U16 [R8.64], R24 ;  /* 0x0000001808004986 */ /* 0x0041e2000c101504 */
[----:B------:R-:W-:Y:S02]  /*13b20*/  PRMT R12, R24, 0x7632, R12 ;  /* 0x00007632180c7816 */ /* 0x000fe4000000000c */
[----:B------:R-:W-:Y:S01]  /*13b30*/  ISETP.LT.AND P4, PT, R22, c[0x0][0x178], !P6 ;  /* 0x00005e0016007a0c */ /* 0x000fe20007781270 */
[----:B------:R1:W-:Y:S04]  /*13b40*/  @P5 STG.E.U16 [R6.64], R13 ;  /* 0x0000000d06005986 */ /* 0x0003e8000c101504 */
[----:B0-----:R-:W2:Y:S01]  /*13b50*/  LDL.LU R24, [R1+0xd8] ;  /* 0x0000d80001187983 */ /* 0x001ea20000300800 */
[C---:B------:R-:W-:Y:S01]  /*13b60*/  IMAD.WIDE R8, R0.reuse, 0x2, R2 ;  /* 0x0000000200087825 */ /* 0x040fe200078e0202 */
[----:B------:R-:W-:-:S05]  /*13b70*/  IADD3 R0, R0, c[0x0][0x198], RZ ;  /* 0x0000660000007a10 */ /* 0x000fca0007ffe0ff */
[C---:B-1----:R-:W-:Y:S01]  /*13b80*/  IMAD.WIDE R6, R0.reuse, 0x2, R4 ;  /* 0x0000000200067825 */ /* 0x042fe200078e0204 */
[----:B------:R0:W-:Y:S02]  /*13b90*/  @P2 STG.E.U16 [R8.64], R12 ;  /* 0x0000000c08002986 */ /* 0x0001e4000c101504 */
[C---:B0-----:R-:W-:Y:S02]  /*13ba0*/  IADD3 R12, R0.reuse, c[0x0][0x198], RZ ;  /* 0x00006600000c7a10 */ /* 0x041fe40007ffe0ff */
[----:B---3--:R0:W-:Y:S02]  /*13bb0*/  @P4 STG.E.U16 [R6.64], R25 ;  /* 0x0000001906004986 */ /* 0x0081e4000c101504 */
[----:B0-----:R-:W-:Y:S01]  /*13bc0*/  IMAD.WIDE R6, R0, 0x2, R2 ;  /* 0x0000000200067825 */ /* 0x001fe200078e0202 */
[----:B------:R-:W-:Y:S02]  /*13bd0*/  PRMT R0, R25, 0x7632, R0 ;  /* 0x0000763219007816 */ /* 0x000fe40000000000 */
[----:B------:R-:W3:Y:S01]  /*13be0*/  LDL.LU R25, [R1+0xb8] ;  /* 0x0000b80001197983 */ /* 0x000ee20000300800 */
[----:B------:R-:W-:-:S02]  /*13bf0*/  ISETP.LT.AND P6, PT, R11, c[0x0][0x178], !P6 ;  /* 0x00005e000b007a0c */ /* 0x000fc400077c1270 */
[----:B------:R-:W-:Y:S02]  /*13c00*/  ISETP.LT.AND P2, PT, R22, c[0x0][0x178], !P3 ;  /* 0x00005e0016007a0c */ /* 0x000fe40005f41270 */
[C---:B------:R-:W-:Y:S02]  /*13c10*/  IADD3 R16, R15.reuse, 0x24, RZ ;  /* 0x000000240f107810 */ /* 0x040fe40007ffe0ff */
[----:B------:R-:W-:Y:S02]  /*13c20*/  IADD3 R8, R15, 0x27, RZ ;  /* 0x000000270f087810 */ /* 0x000fe40007ffe0ff */
[----:B------:R-:W-:Y:S02]  /*13c30*/  ISETP.GE.AND P1, PT, R16, c[0x0][0x17c], PT ;  /* 0x00005f0010007a0c */ /* 0x000fe40003f26270 */
[----:B------:R-:W-:Y:S01]  /*13c40*/  ISETP.GE.AND P4, PT, R8, c[0x0][0x17c], PT ;  /* 0x00005f0008007a0c */ /* 0x000fe20003f86270 */
[----:B------:R-:W-:Y:S01]  /*13c50*/  IMAD.WIDE R8, R12, 0x2, R4 ;  /* 0x000000020c087825 */ /* 0x000fe200078e0204 */
[----:B------:R-:W-:Y:S01]  /*13c60*/  ISETP.LT.AND P3, PT, R11, c[0x0][0x178], !P3 ;  /* 0x00005e000b007a0c */ /* 0x000fe20005f61270 */
[----:B----4-:R0:W-:Y:S01]  /*13c70*/  @P6 STG.E.U16 [R6.64], R27 ;  /* 0x0000001b06006986 */ /* 0x0101e2000c101504 */
[----:B------:R-:W-:-:S02]  /*13c80*/  ISETP.LT.AND P6, PT, R22, c[0x0][0x178], !P1 ;  /* 0x00005e0016007a0c */ /* 0x000fc40004fc1270 */
[----:B------:R-:W-:Y:S01]  /*13c90*/  ISETP.LT.AND P1, PT, R11, c[0x0][0x178], !P1 ;  /* 0x00005e000b007a0c */ /* 0x000fe20004f21270 */
[----:B------:R1:W-:Y:S01]  /*13ca0*/  @P2 STG.E.U16 [R8.64], R0 ;  /* 0x0000000008002986 */ /* 0x0003e2000c101504 */
[----:B------:R-:W-:Y:S02]  /*13cb0*/  IADD3 R13, R15, 0x26, RZ ;  /* 0x000000260f0d7810 */ /* 0x000fe40007ffe0ff */
[----:B------:R-:W-:Y:S02]  /*13cc0*/  PRMT R16, R27, 0x7632, R16 ;  /* 0x000076321b107816 */ /* 0x000fe40000000010 */
[----:B------:R-:W-:Y:S01]  /*13cd0*/  ISETP.GE.AND P5, PT, R13, c[0x0][0x17c], PT ;  /* 0x00005f000d007a0c */ /* 0x000fe20003fa6270 */
[C---:B0-----:R-:W-:Y:S01]  /*13ce0*/  IMAD.WIDE R6, R12.reuse, 0x2, R2 ;  /* 0x000000020c067825 */ /* 0x041fe200078e0202 */
[----:B-1----:R-:W-:-:S04]  /*13cf0*/  IADD3 R0, R12, c[0x0][0x198], RZ ;  /* 0x000066000c007a10 */ /* 0x002fc80007ffe0ff */
[----:B------:R-:W-:Y:S01]  /*13d00*/  @P3 STG.E.U16 [R6.64], R16 ;  /* 0x0000001006003986 */ /* 0x000fe2000c101504 */
[----:B------:R-:W-:-:S04]  /*13d10*/  IMAD.WIDE R8, R0, 0x2, R4 ;  /* 0x0000000200087825 */ /* 0x000fc800078e0204 */
[----:B------:R-:W-:Y:S01]  /*13d20*/  IMAD.WIDE R12, R0, 0x2, R2 ;  /* 0x00000002000c7825 */ /* 0x000fe200078e0202 */
[----:B------:R-:W-:-:S04]  /*13d30*/  IADD3 R20, R15, 0x29, RZ ;  /* 0x000000290f147810 */ /* 0x000fc80007ffe0ff */
[----:B------:R-:W-:Y:S02]  /*13d40*/  ISETP.GE.AND P3, PT, R20, c[0x0][0x17c], PT ;  /* 0x00005f0014007a0c */ /* 0x000fe40003f66270 */
[C---:B------:R-:W-:Y:S02]  /*13d50*/  IADD3 R21, R15.reuse, 0x2a, RZ ;  /* 0x0000002a0f157810 */ /* 0x040fe40007ffe0ff */
[----:B------:R-:W-:Y:S02]  /*13d60*/  IADD3 R17, R15, 0x28, RZ ;  /* 0x000000280f117810 */ /* 0x000fe40007ffe0ff */
[----:B------:R-:W4:Y:S04]  /*13d70*/  LDL.LU R15, [R1+0x80c] ;  /* 0x00080c00010f7983 */ /* 0x000f280000300800 */
[----:B------:R-:W4:Y:S01]  /*13d80*/  LDL.LU R26, [R1+0x138] ;  /* 0x00013800011a7983 */ /* 0x000f220000300800 */
[----:B------:R-:W-:-:S03]  /*13d90*/  ISETP.GE.AND P2, PT, R17, c[0x0][0x17c], PT ;  /* 0x00005f0011007a0c */ /* 0x000fc60003f46270 */
[----:B--2---:R0:W-:Y:S01]  /*13da0*/  @P6 STG.E.U16 [R8.64], R24 ;  /* 0x0000001808006986 */ /* 0x0041e2000c101504 */
[----:B------:R-:W-:-:S03]  /*13db0*/  ISETP.LT.AND P6, PT, R22, c[0x0][0x178], !P5 ;  /* 0x00005e0016007a0c */ /* 0x000fc60006fc1270 */
[----:B------:R1:W-:Y:S01]  /*13dc0*/  @P1 STG.E.U16 [R12.64], R10 ;  /* 0x0000000a0c001986 */ /* 0x0003e2000c101504 */
[----:B------:R-:W-:Y:S02]  /*13dd0*/  ISETP.LT.AND P1, PT, R22, c[0x0][0x178], !P0 ;  /* 0x00005e0016007a0c */ /* 0x000fe40004721270 */
[C---:B------:R-:W-:Y:S02]  /*13de0*/  ISETP.LT.AND P0, PT, R11.reuse, c[0x0][0x178], !P0 ;  /* 0x00005e000b007a0c */ /* 0x040fe40004701270 */
[----:B0-----:R-:W-:Y:S02]  /*13df0*/  IADD3 R8, R0, c[0x0][0x198], RZ ;  /* 0x0000660000087a10 */ /* 0x001fe40007ffe0ff */
[----:B-1----:R-:W-:Y:S02]  /*13e00*/  PRMT R10, R24, 0x7632, R10 ;  /* 0x00007632180a7816 */ /* 0x002fe4000000000a */
[C---:B------:R-:W-:Y:S01]  /*13e10*/  IADD3 R0, R8.reuse, c[0x0][0x198], RZ ;  /* 0x0000660008007a10 */ /* 0x040fe20007ffe0ff */
[----:B------:R-:W-:Y:S01]  /*13e20*/  IMAD.WIDE R6, R8, 0x2, R4 ;  /* 0x0000000208067825 */ /* 0x000fe200078e0204 */
[----:B------:R-:W-:Y:S01]  /*13e30*/  PRMT R20, R10, 0x7632, R20 ;  /* 0x000076320a147816 */ /* 0x000fe20000000014 */
[----:B------:R-:W2:Y:S02]  /*13e40*/  LDL.LU R24, [R1+0x28] ;  /* 0x0000280001187983 */ /* 0x000ea40000300800 */
[----:B------:R-:W-:Y:S01]  /*13e50*/  IMAD.WIDE R8, R8, 0x2, R2 ;  /* 0x0000000208087825 */ /* 0x000fe200078e0202 */
[----:B------:R-:W-:-:S03]  /*13e60*/  ISETP.LT.AND P5, PT, R11, c[0x0][0x178], !P5 ;  /* 0x00005e000b007a0c */ /* 0x000fc60006fa1270 */
[----:B------:R-:W-:Y:S01]  /*13e70*/  IMAD.WIDE R12, R0, 0x2, R4 ;  /* 0x00000002000c7825 */ /* 0x000fe200078e0204 */
[----:B------:R-:W-:Y:S01]  /*13e80*/  @P1 STG.E.U16 [R6.64], R10 ;  /* 0x0000000a06001986 */ /* 0x000fe2000c101504 */
[----:B------:R-:W-:-:S03]  /*13e90*/  ISETP.GE.AND P1, PT, R21, c[0x0][0x17c], PT ;  /* 0x00005f0015007a0c */ /* 0x000fc60003f26270 */
[----:B------:R0:W-:Y:S01]  /*13ea0*/  @P0 STG.E.U16 [R8.64], R20 ;  /* 0x0000001408000986 */ /* 0x0001e2000c101504 */
[----:B------:R-:W-:-:S03]  /*13eb0*/  IMAD.WIDE R16, R0, 0x2, R2 ;  /* 0x0000000200107825 */ /* 0x000fc600078e0202 */
[----:B------:R-:W2:Y:S01]  /*13ec0*/  LDL R21, [R1+0x478] ;  /* 0x0004780001157983 */ /* 0x000ea20000100800 */
[----:B0-----:R-:W-:-:S04]  /*13ed0*/  IADD3 R8, R0, c[0x0][0x198], RZ ;  /* 0x0000660000087a10 */ /* 0x001fc80007ffe0ff */
[C---:B------:R-:W-:Y:S01]  /*13ee0*/  IADD3 R0, R8.reuse, c[0x0][0x198], RZ ;  /* 0x0000660008007a10 */ /* 0x040fe20007ffe0ff */
[----:B------:R-:W-:-:S04]  /*13ef0*/  IMAD.WIDE R6, R8, 0x2, R4 ;  /* 0x0000000208067825 */ /* 0x000fc800078e0204 */
[----:B------:R-:W-:Y:S01]  /*13f00*/  IMAD.WIDE R8, R8, 0x2, R2 ;  /* 0x0000000208087825 */ /* 0x000fe200078e0202 */
[----:B---3--:R-:W-:Y:S01]  /*13f10*/  @P6 STG.E.U16 [R12.64], R25 ;  /* 0x000000190c006986 */ /* 0x008fe2000c101504 */
[C---:B------:R-:W-:Y:S02]  /*13f20*/  ISETP.LT.AND P6, PT, R22.reuse, c[0x0][0x178], !P4 ;  /* 0x00005e0016007a0c */ /* 0x040fe400067c1270 */
[----:B------:R-:W-:Y:S01]  /*13f30*/  ISETP.LT.AND P4, PT, R11, c[0x0][0x178], !P4 ;  /* 0x00005e000b007a0c */ /* 0x000fe20006781270 */
[----:B------:R0:W-:Y:S01]  /*13f40*/  @P5 STG.E.U16 [R16.64], R18 ;  /* 0x0000001210005986 */ /* 0x0001e2000c101504 */
[----:B------:R-:W-:Y:S02]  /*13f50*/  PRMT R10, R25, 0x7632, R10 ;  /* 0x00007632190a7816 */ /* 0x000fe4000000000a */
[----:B------:R-:W-:Y:S02]  /*13f60*/  ISETP.LT.AND P5, PT, R22, c[0x0][0x178], !P2 ;  /* 0x00005e0016007a0c */ /* 0x000fe400057a1270 */
[----:B------:R-:W-:-:S02]  /*13f70*/  ISETP.LT.AND P2, PT, R11, c[0x0][0x178], !P2 ;  /* 0x00005e000b007a0c */ /* 0x000fc40005741270 */
[----:B------:R-:W3:Y:S04]  /*13f80*/  LDL.LU R11, [R1+0x808] ;  /* 0x00080800010b7983 */ /* 0x000ee80000300800 */
[----:B------:R-:W3:Y:S01]  /*13f90*/  LDL.LU R27, [R1+0xf8] ;  /* 0x0000f800011b7983 */ /* 0x000ee20000300800 */
[----:B0-----:R-:W-:-:S03]  /*13fa0*/  PRMT R18, R18, 0x7632, R18 ;  /* 0x0000763212127816 */ /* 0x001fc60000000012 */
[----:B------:R-:W-:Y:S04]  /*13fb0*/  @P6 STG.E.U16 [R6.64], R10 ;  /* 0x0000000a06006986 */ /* 0x000fe8000c101504 */
[----:B------:R-:W3:Y:S04]  /*13fc0*/  LDL.LU R25, [R1+0x8] ;  /* 0x0000080001197983 */ /* 0x000ee80000300800 */
[----:B------:R0:W-:Y:S04]  /*13fd0*/  @P4 STG.E.U16 [R8.64], R18 ;  /* 0x0000001208004986 */ /* 0x0001e8000c101504 */
[----:B0-----:R-:W3:Y:S01]  /*13fe0*/  LDL R18, [R1+0x4e0] ;  /* 0x0004e00001127983 */ /* 0x001ee20000100800 */
[----:B------:R-:W-:Y:S01]  /*13ff0*/  IMAD.WIDE R6, R0, 0x2, R2 ;  /* 0x0000000200067825 */ /* 0x000fe200078e0202 */
[----:B------:R-:W-:-:S02]  /*14000*/  ISETP.LT.AND P4, PT, R22, c[0x0][0x178], !P3 ;  /* 0x00005e0016007a0c */ /* 0x000fc40005f81270 */
[----:B----4-:R-:W-:Y:S02]  /*14010*/  PRMT R10, R26, 0x7632, R10 ;  /* 0x000076321a0a7816 */ /* 0x010fe4000000000a */
[----:B--2---:R-:W-:-:S04]  /*14020*/  IADD3 R12, R21, 0x2b, RZ ;  /* 0x0000002b150c7810 */ /* 0x004fc80007ffe0ff */
[----:B------:R-:W-:Y:S01]  /*14030*/  ISETP.GE.AND P0, PT, R12, c[0x0][0x17c], PT ;  /* 0x00005f000c007a0c */ /* 0x000fe20003f06270 */
[----:B------:R-:W-:Y:S01]  /*14040*/  IMAD.WIDE R12, R0, 0x2, R4 ;  /* 0x00000002000c7825 */ /* 0x000fe200078e0204 */
[----:B------:R-:W-:-:S04]  /*14050*/  IADD3 R8, R21, 0x2d, RZ ;  /* 0x0000002d15087810 */ /* 0x000fc80007ffe0ff */
[----:B------:R0:W-:Y:S01]  /*14060*/  @P5 STG.E.U16 [R12.64], R26 ;  /* 0x0000001a0c005986 */ /* 0x0001e2000c101504 */
[----:B------:R-:W-:-:S03]  /*14070*/  IADD3 R0, R0, c[0x0][0x198], RZ ;  /* 0x0000660000007a10 */ /* 0x000fc60007ffe0ff */
[----:B------:R1:W-:Y:S01]  /*14080*/  @P2 STG.E.U16 [R6.64], R24 ;  /* 0x0000001806002986 */ /* 0x0003e2000c101504 */
[----:B------:R-:W-:Y:S02]  /*14090*/  ISETP.LT.AND P2, PT, R22, c[0x0][0x178], !P1 ;  /* 0x00005e0016007a0c */ /* 0x000fe40004f41270 */
[----:B0-----:R-:W-:Y:S02]  /*140a0*/  PRMT R12, R24, 0x7632, R12 ;  /* 0x00007632180c7816 */ /* 0x001fe4000000000c */
[----:B-1----:R-:W2:Y:S01]  /*140b0*/  LDL.LU R24, [R1+0xe8] ;  /* 0x0000e80001187983 */ /* 0x002ea20000300800 */
[----:B------:R-:W-:Y:S01]  /*140c0*/  ISETP.GE.AND P5, PT, R8, c[0x0][0x17c], PT ;  /* 0x00005f0008007a0c */ /* 0x000fe20003fa6270 */
[----:B------:R-:W-:-:S04]  /*140d0*/  IMAD.WIDE R6, R0, 0x2, R4 ;  /* 0x0000000200067825 */ /* 0x000fc800078e0204 */
[C---:B------:R-:W-:Y:S01]  /*140e0*/  IMAD.WIDE R8, R0.reuse, 0x2, R2 ;  /* 0x0000000200087825 */ /* 0x040fe200078e0202 */
[----:B------:R-:W-:Y:S01]  /*140f0*/  IADD3 R0, R0, c[0x0][0x198], RZ ;  /* 0x0000660000007a10 */ /* 0x000fe20007ffe0ff */
[----:B------:R0:W-:Y:S04]  /*14100*/  @P4 STG.E.U16 [R6.64], R10 ;  /* 0x0000000a06004986 */ /* 0x0001e8000c101504 */
[----:B0-----:R-:W-:Y:S01]  /*14110*/  IMAD.WIDE R6, R0, 0x2, R4 ;  /* 0x0000000200067825 */ /* 0x001fe200078e0204 */
[----:B------:R-:W-:Y:S02]  /*14120*/  IADD3 R10, R21, 0x2f, RZ ;  /* 0x0000002f150a7810 */ /* 0x000fe40007ffe0ff */
[C---:B---3--:R-:W-:Y:S02]  /*14130*/  ISETP.LT.AND P3, PT, R18.reuse, c[0x0][0x178], !P3 ;  /* 0x00005e0012007a0c */ /* 0x048fe40005f61270 */
[----:B------:R-:W-:-:S11]  /*14140*/  ISETP.LT.AND P1, PT, R18, c[0x0][0x178], !P1 ;  /* 0x00005e0012007a0c */ /* 0x000fd60004f21270 */
[----:B------:R0:W-:Y:S04]  /*14150*/  @P3 STG.E.U16 [R8.64], R12 ;  /* 0x0000000c08003986 */ /* 0x0001e8000c101504 */
[----:B------:R1:W-:Y:S01]  /*14160*/  @P2 STG.E.U16 [R6.64], R27 ;  /* 0x0000001b06002986 */ /* 0x0003e2000c101504 */
[----:B------:R-:W-:Y:S02]  /*14170*/  ISETP.GE.AND P2, PT, R10, c[0x0][0x17c], PT ;  /* 0x00005f000a007a0c */ /* 0x000fe40003f46270 */
[----:B------:R-:W-:Y:S01]  /*14180*/  PRMT R10, R27, 0x7632, R10 ;  /* 0x000076321b0a7816 */ /* 0x000fe2000000000a */
[----:B0-----:R-:W-:Y:S01]  /*14190*/  IMAD.WIDE R8, R0, 0x2, R2 ;  /* 0x0000000200087825 */ /* 0x001fe200078e0202 */
[----:B------:R-:W-:Y:S01]  /*141a0*/  PRMT R12, R25, 0x7632, R12 ;  /* 0x00007632190c7816 */ /* 0x000fe2000000000c */
[----:B-1----:R-:W3:Y:S04]  /*141b0*/  LDL.LU R27, [R1+0x178] ;  /* 0x00017800011b7983 */ /* 0x002ee80000300800 */
[----:B------:R0:W-:Y:S04]  /*141c0*/  @P1 STG.E.U16 [R8.64], R25 ;  /* 0x0000001908001986 */ /* 0x0001e8000c101504 */
[----:B0-----:R-:W4:Y:S01]  /*141d0*/  LDL.LU R25, [R1+0x48] ;  /* 0x0000480001197983 */ /* 0x001f220000300800 */
[----:B------:R-:W-:-:S02]  /*141e0*/  IADD3 R16, R21, 0x2c, RZ ;  /* 0x0000002c15107810 */ /* 0x000fc40007ffe0ff */
[----:B------:R-:W-:Y:S01]  /*141f0*/  ISETP.LT.AND P3, PT, R22, c[0x0][0x178], !P0 ;  /* 0x00005e0016007a0c */ /* 0x000fe20004761270 */
[----:B------:R-:W4:Y:S01]  /*14200*/  LDL.LU R26, [R1+0x9c] ;  /* 0x00009c00011a7983 */ /* 0x000f220000300800 */
[----:B------:R-:W-:Y:S02]  /*14210*/  ISETP.GE.AND P6, PT, R16, c[0x0][0x17c], PT ;  /* 0x00005f0010007a0c */ /* 0x000fe40003fc6270 */
[----:B------:R-:W-:Y:S02]  /*14220*/  ISETP.LT.AND P0, PT, R18, c[0x0][0x178], !P0 ;  /* 0x00005e0012007a0c */ /* 0x000fe40004701270 */
[----:B------:R-:W-:Y:S02]  /*14230*/  IADD3 R0, R0, c[0x0][0x198], RZ ;  /* 0x0000660000007a10 */ /* 0x000fe40007ffe0ff */
[----:B------:R-:W-:-:S03]  /*14240*/  ISETP.LT.AND P1, PT, R22, c[0x0][0x178], !P6 ;  /* 0x00005e0016007a0c */ /* 0x000fc60007721270 */
[----:B------:R-:W-:-:S04]  /*14250*/  IMAD.WIDE R6, R0, 0x2, R4 ;  /* 0x0000000200067825 */ /* 0x000fc800078e0204 */
        /* <DEDUP_REMOVED lines=10> */
[----:B-1----:R-:W-:Y:S02]  /*14300*/  IADD3 R8, R21, 0x31, RZ ;  /* 0x0000003115087810 */ /* 0x002fe40007ffe0ff */
[----:B------:R-:W-:Y:S02]  /*14310*/  IADD3 R10, R0, c[0x0][0x198], RZ ;  /* 0x00006600000a7a10 */ /* 0x000fe40007ffe0ff */
[----:B------:R-:W-:Y:S02]  /*14320*/  ISETP.GE.AND P4, PT, R13, c[0x0][0x17c], PT ;  /* 0x00005f000d007a0c */ /* 0x000fe40003f86270 */
[----:B------:R-:W-:Y:S02]  /*14330*/  ISETP.LT.AND P5, PT, R18, c[0x0][0x178], !P5 ;  /* 0x00005e0012007a0c */ /* 0x000fe40006fa1270 */
[----:B------:R-:W-:Y:S01]  /*14340*/  PRMT R16, R14, 0x7632, R16 ;  /* 0x000076320e107816 */ /* 0x000fe20000000010 */
[----:B--2---:R0:W-:Y:S01]  /*14350*/  @P1 STG.E.U16 [R6.64], R24 ;  /* 0x0000001806001986 */ /* 0x0041e2000c101504 */
[----:B------:R-:W-:Y:S01]  /*14360*/  ISETP.GE.AND P1, PT, R8, c[0x0][0x17c], PT ;  /* 0x00005f0008007a0c */ /* 0x000fe20003f26270 */
[----:B------:R-:W-:-:S04]  /*14370*/  IMAD.WIDE R8, R10, 0x2, R4 ;  /* 0x000000020a087825 */ /* 0x000fc800078e0204 */
[----:B0-----:R-:W-:Y:S01]  /*14380*/  IMAD.WIDE R6, R0, 0x2, R2 ;  /* 0x0000000200067825 */ /* 0x001fe200078e0202 */
[----:B------:R-:W-:Y:S02]  /*14390*/  PRMT R0, R24, 0x7632, R0 ;  /* 0x0000763218007816 */ /* 0x000fe40000000000 */
[----:B------:R-:W2:Y:S04]  /*143a0*/  LDL.LU R24, [R1+0x3c] ;  /* 0x00003c0001187983 */ /* 0x000ea80000300800 */
[----:B------:R0:W-:Y:S01]  /*143b0*/  @P6 STG.E.U16 [R6.64], R14 ;  /* 0x0000000e06006986 */ /* 0x0001e2000c101504 */
[----:B------:R-:W-:Y:S02]  /*143c0*/  ISETP.LT.AND P6, PT, R22, c[0x0][0x178], !P4 ;  /* 0x00005e0016007a0c */ /* 0x000fe400067c1270 */
[----:B------:R-:W-:Y:S01]  /*143d0*/  ISETP.LT.AND P4, PT, R18, c[0x0][0x178], !P4 ;  /* 0x00005e0012007a0c */ /* 0x000fe20006781270 */
[----:B------:R1:W-:Y:S01]  /*143e0*/  @P0 STG.E.U16 [R8.64], R0 ;  /* 0x0000000008000986 */ /* 0x0003e2000c101504 */
[C---:B0-----:R-:W-:Y:S01]  /*143f0*/  IMAD.WIDE R6, R10.reuse, 0x2, R2 ;  /* 0x000000020a067825 */ /* 0x041fe200078e0202 */
[----:B-1----:R-:W-:-:S02]  /*14400*/  IADD3 R0, R10, c[0x0][0x198], RZ ;  /* 0x000066000a007a10 */ /* 0x002fc40007ffe0ff */
[C---:B------:R-:W-:Y:S02]  /*14410*/  IADD3 R10, R21.reuse, 0x33, RZ ;  /* 0x00000033150a7810 */ /* 0x040fe40007ffe0ff */
[----:B------:R-:W-:Y:S01]  /*14420*/  IADD3 R14, R21, 0x32, RZ ;  /* 0x00000032150e7810 */ /* 0x000fe20007ffe0ff */
[C---:B------:R-:W-:Y:S01]  /*14430*/  IMAD.WIDE R8, R0.reuse, 0x2, R4 ;  /* 0x0000000200087825 */ /* 0x040fe200078e0204 */
[----:B------:R-:W-:Y:S03]  /*14440*/  @P5 STG.E.U16 [R6.64], R16 ;  /* 0x0000001006005986 */ /* 0x000fe6000c101504 */
[----:B------:R-:W-:Y:S01]  /*14450*/  IMAD.WIDE R12, R0, 0x2, R2 ;  /* 0x00000002000c7825 */ /* 0x000fe200078e0202 */
[----:B------:R-:W-:Y:S02]  /*14460*/  ISETP.GE.AND P5, PT, R10, c[0x0][0x17c], PT ;  /* 0x00005f000a007a0c */ /* 0x000fe40003fa6270 */
[----:B------:R-:W-:Y:S01]  /*14470*/  ISETP.GE.AND P0, PT, R14, c[0x0][0x17c], PT ;  /* 0x00005f000e007a0c */ /* 0x000fe20003f06270 */
[----:B---3--:R0:W-:Y:S01]  /*14480*/  @P6 STG.E.U16 [R8.64], R27 ;  /* 0x0000001b08006986 */ /* 0x0081e2000c101504 */
[----:B------:R-:W-:-:S03]  /*14490*/  PRMT R10, R27, 0x7632, R10 ;  /* 0x000076321b0a7816 */ /* 0x000fc6000000000a */
[----:B0-----:R-:W3:Y:S04]  /*144a0*/  LDL.LU R27, [R1+0xac] ;  /* 0x0000ac00011b7983 */ /* 0x001ee80000300800 */
[----:B----4-:R0:W-:Y:S01]  /*144b0*/  @P4 STG.E.U16 [R12.64], R25 ;  /* 0x000000190c004986 */ /* 0x0101e2000c101504 */
[----:B------:R-:W-:-:S03]  /*144c0*/  PRMT R14, R25, 0x7632, R14 ;  /* 0x00007632190e7816 */ /* 0x000fc6000000000e */
[----:B0-----:R-:W4:Y:S01]  /*144d0*/  LDL.LU R25, [R1+0x1c] ;  /* 0x00001c0001197983 */ /* 0x001f220000300800 */
[----:B------:R-:W-:Y:S02]  /*144e0*/  ISETP.LT.AND P4, PT, R22, c[0x0][0x178], !P2 ;  /* 0x00005e0016007a0c */ /* 0x000fe40005781270 */
[----:B------:R-:W-:Y:S02]  /*144f0*/  ISETP.LT.AND P2, PT, R18, c[0x0][0x178], !P2 ;  /* 0x00005e0012007a0c */ /* 0x000fe40005741270 */
[----:B------:R-:W-:Y:S02]  /*14500*/  IADD3 R8, R0, c[0x0][0x198], RZ ;  /* 0x0000660000087a10 */ /* 0x000fe40007ffe0ff */
[----:B------:R-:W-:Y:S02]  /*14510*/  ISETP.LT.AND P6, PT, R22, c[0x0][0x178], !P3 ;  /* 0x00005e0016007a0c */ /* 0x000fe40005fc1270 */
[----:B------:R-:W-:Y:S01]  /*14520*/  ISETP.LT.AND P3, PT, R18, c[0x0][0x178], !P3 ;  /* 0x00005e0012007a0c */ /* 0x000fe20005f61270 */
[C---:B------:R-:W-:Y:S01]  /*14530*/  IMAD.WIDE R6, R8.reuse, 0x2, R4 ;  /* 0x0000000208067825 */ /* 0x040fe200078e0204 */
[----:B------:R-:W-:-:S03]  /*14540*/  IADD3 R0, R8, c[0x0][0x198], RZ ;  /* 0x0000660008007a10 */ /* 0x000fc60007ffe0ff */
[----:B------:R-:W-:Y:S01]  /*14550*/  IMAD.WIDE R8, R8, 0x2, R2 ;  /* 0x0000000208087825 */ /* 0x000fe200078e0202 */
[----:B------:R0:W-:Y:S03]  /*14560*/  @P4 STG.E.U16 [R6.64], R10 ;  /* 0x0000000a06004986 */ /* 0x0001e6000c101504 */
[C---:B------:R-:W-:Y:S01]  /*14570*/  IMAD.WIDE R12, R0.reuse, 0x2, R4 ;  /* 0x00000002000c7825 */ /* 0x040fe200078e0204 */
[----:B------:R-:W-:Y:S04]  /*14580*/  @P2 STG.E.U16 [R8.64], R14 ;  /* 0x0000000e08002986 */ /* 0x000fe8000c101504 */
[----:B------:R1:W-:Y:S01]  /*14590*/  @P6 STG.E.U16 [R12.64], R26 ;  /* 0x0000001a0c006986 */ /* 0x0003e2000c101504 */
[----:B0-----:R-:W-:Y:S01]  /*145a0*/  IMAD.WIDE R6, R0, 0x2, R2 ;  /* 0x0000000200067825 */ /* 0x001fe200078e0202 */
[----:B------:R-:W-:-:S02]  /*145b0*/  ISETP.LT.AND P6, PT, R22, c[0x0][0x178], !P1 ;  /* 0x00005e0016007a0c */ /* 0x000fc40004fc1270 */
[----:B------:R-:W-:Y:S02]  /*145c0*/  ISETP.LT.AND P1, PT, R18, c[0x0][0x178], !P1 ;  /* 0x00005e0012007a0c */ /* 0x000fe40004f21270 */
[----:B-1----:R-:W-:Y:S02]  /*145d0*/  IADD3 R13, R0, c[0x0][0x198], RZ ;  /* 0x00006600000d7a10 */ /* 0x002fe40007ffe0ff */
[----:B------:R-:W-:Y:S02]  /*145e0*/  PRMT R12, R26, 0x7632, R12 ;  /* 0x000076321a0c7816 */ /* 0x000fe4000000000c */
[C---:B------:R-:W-:Y:S01]  /*145f0*/  IADD3 R10, R13.reuse, c[0x0][0x198], RZ ;  /* 0x000066000d0a7a10 */ /* 0x040fe20007ffe0ff */
[----:B------:R-:W-:Y:S01]  /*14600*/  IMAD.WIDE R8, R13, 0x2, R4 ;  /* 0x000000020d087825 */ /* 0x000fe200078e0204 */
[----:B------:R-:W-:Y:S02]  /*14610*/  IADD3 R14, R21, 0x36, RZ ;  /* 0x00000036150e7810 */ /* 0x000fe40007ffe0ff */
[----:B--2---:R-:W-:Y:S01]  /*14620*/  PRMT R0, R24, 0x7632, R0 ;  /* 0x0000763218007816 */ /* 0x004fe20000000000 */
[----:B------:R0:W-:Y:S01]  /*14630*/  @P3 STG.E.U16 [R6.64], R24 ;  /* 0x0000001806003986 */ /* 0x0001e2000c101504 */
[----:B------:R-:W-:-:S02]  /*14640*/  ISETP.LT.AND P3, PT, R22, c[0x0][0x178], !P0 ;  /* 0x00005e0016007a0c */ /* 0x000fc40004761270 */
[----:B------:R-:W-:Y:S01]  /*14650*/  ISETP.LT.AND P0, PT, R18, c[0x0][0x178], !P0 ;  /* 0x00005e0012007a0c */ /* 0x000fe20004701270 */
[----:B0-----:R-:W2:Y:S01]  /*14660*/  LDL.LU R24, [R1+0xdc] ;  /* 0x0000dc0001187983 */ /* 0x001ea20000300800 */
[----:B------:R-:W-:-:S03]  /*14670*/  IMAD.WIDE R6, R13, 0x2, R2 ;  /* 0x000000020d067825 */ /* 0x000fc600078e0202 */
[----:B------:R0:W-:Y:S04]  /*14680*/  @P6 STG.E.U16 [R8.64], R12 ;  /* 0x0000000c08006986 */ /* 0x0001e8000c101504 */
[----:B------:R1:W-:Y:S01]  /*14690*/  @P1 STG.E.U16 [R6.64], R0 ;  /* 0x0000000006001986 */ /* 0x0003e2000c101504 */
[----:B------:R-:W-:Y:S01]  /*146a0*/  ISETP.GE.AND P6, PT, R14, c[0x0][0x17c], PT ;  /* 0x00005f000e007a0c */ /* 0x000fe20003fc6270 */
[----:B0-----:R-:W-:-:S04]  /*146b0*/  IMAD.WIDE R8, R10, 0x2, R4 ;  /* 0x000000020a087825 */ /* 0x001fc800078e0204 */
[----:B-1----:R-:W-:Y:S01]  /*146c0*/  IMAD.WIDE R6, R10, 0x2, R2 ;  /* 0x000000020a067825 */ /* 0x002fe200078e0202 */
[----:B---3--:R-:W-:Y:S04]  /*146d0*/  @P3 STG.E.U16 [R8.64], R27 ;  /* 0x0000001b08003986 */ /* 0x008fe8000c101504 */
[----:B----4-:R0:W-:Y:S01]  /*146e0*/  @P0 STG.E.U16 [R6.64], R25 ;  /* 0x0000001906000986 */ /* 0x0101e2000c101504 */
[----:B------:R-:W-:-:S03]  /*146f0*/  PRMT R14, R25, 0x7632, R14 ;  /* 0x00007632190e7816 */ /* 0x000fc6000000000e */
[----:B0-----:R-:W3:Y:S01]  /*14700*/  LDL.LU R25, [R1+0xbc] ;  /* 0x0000bc0001197983 */ /* 0x001ee20000300800 */
[----:B------:R-:W-:Y:S02]  /*14710*/  IADD3 R16, R21, 0x34, RZ ;  /* 0x0000003415107810 */ /* 0x000fe40007ffe0ff */
[----:B------:R-:W-:Y:S01]  /*14720*/  ISETP.LT.AND P3, PT, R22, c[0x0][0x178], !P5 ;  /* 0x00005e0016007a0c */ /* 0x000fe20006f61270 */
[----:B------:R-:W4:Y:S01]  /*14730*/  LDL.LU R26, [R1+0x13c] ;  /* 0x00013c00011a7983 */ /* 0x000f220000300800 */
[----:B------:R-:W-:Y:S02]  /*14740*/  ISETP.GE.AND P4, PT, R16, c[0x0][0x17c], PT ;  /* 0x00005f0010007a0c */ /* 0x000fe40003f86270 */
[----:B------:R-:W-:Y:S02]  /*14750*/  ISETP.LT.AND P5, PT, R18, c[0x0][0x178], !P5 ;  /* 0x00005e0012007a0c */ /* 0x000fe40006fa1270 */
[----:B------:R-:W-:Y:S02]  /*14760*/  IADD3 R8, R10, c[0x0][0x198], RZ ;  /* 0x000066000a087a10 */ /* 0x000fe40007ffe0ff */
[----:B------:R-:W-:-:S02]  /*14770*/  ISETP.LT.AND P0, PT, R22, c[0x0][0x178], !P4 ;  /* 0x00005e0016007a0c */ /* 0x000fc40006701270 */
[C---:B------:R-:W-:Y:S02]  /*14780*/  IADD3 R12, R21.reuse, 0x37, RZ ;  /* 0x00000037150c7810 */ /* 0x040fe40007ffe0ff */
[C---:B------:R-:W-:Y:S01]  /*14790*/  IADD3 R10, R8.reuse, c[0x0][0x198], RZ ;  /* 0x00006600080a7a10 */ /* 0x040fe20007ffe0ff */
[C---:B------:R-:W-:Y:S01]  /*147a0*/  IMAD.WIDE R6, R8.reuse, 0x2, R4 ;  /* 0x0000000208067825 */ /* 0x040fe200078e0204 */
[----:B------:R-:W-:Y:S02]  /*147b0*/  IADD3 R17, R21, 0x35, RZ ;  /* 0x0000003515117810 */ /* 0x000fe40007ffe0ff */
[----:B------:R-:W-:Y:S01]  /*147c0*/  PRMT R0, R27, 0x7632, R0 ;  /* 0x000076321b007816 */ /* 0x000fe20000000000 */
[----:B------:R-:W-:Y:S01]  /*147d0*/  IMAD.WIDE R8, R8, 0x2, R2 ;  /* 0x0000000208087825 */ /* 0x000fe200078e0202 */
[----:B------:R-:W-:Y:S01]  /*147e0*/  ISETP.LT.AND P4, PT, R18, c[0x0][0x178], !P4 ;  /* 0x00005e0012007a0c */ /* 0x000fe20006781270 */
[----:B------:R-:W4:Y:S01]  /*147f0*/  LDL.LU R27, [R1+0x2c] ;  /* 0x00002c00011b7983 */ /* 0x000f220000300800 */
[----:B------:R-:W-:Y:S01]  /*14800*/  ISETP.GE.AND P1, PT, R12, c[0x0][0x17c], PT ;  /* 0x00005f000c007a0c */ /* 0x000fe20003f26270 */
[C---:B------:R-:W-:Y:S01]  /*14810*/  IMAD.WIDE R12, R10.reuse, 0x2, R4 ;  /* 0x000000020a0c7825 */ /* 0x040fe200078e0204 */
[----:B------:R-:W-:Y:S01]  /*14820*/  ISETP.GE.AND P2, PT, R17, c[0x0][0x17c], PT ;  /* 0x00005f0011007a0c */ /* 0x000fe20003f46270 */
[----:B------:R0:W-:Y:S04]  /*14830*/  @P3 STG.E.U16 [R6.64], R0 ;  /* 0x0000000006003986 */ /* 0x0001e8000c101504 */
[----:B------:R-:W-:Y:S01]  /*14840*/  @P5 STG.E.U16 [R8.64], R14 ;  /* 0x0000000e08005986 */ /* 0x000fe2000c101504 */
[----:B0-----:R-:W-:Y:S01]  /*14850*/  IMAD.WIDE R6, R10, 0x2, R2 ;  /* 0x000000020a067825 */ /* 0x001fe200078e0202 */
[----:B------:R-:W-:-:S02]  /*14860*/  PRMT R0, R11, 0x7632, R0 ;  /* 0x000076320b007816 */ /* 0x000fc40000000000 */
[----:B--2---:R0:W-:Y:S01]  /*14870*/  @P0 STG.E.U16 [R12.64], R24 ;  /* 0x000000180c000986 */ /* 0x0041e2000c101504 */
[----:B------:R-:W-:Y:S02]  /*14880*/  ISETP.LT.AND P0, PT, R22, c[0x0][0x178], !P2 ;  /* 0x00005e0016007a0c */ /* 0x000fe40005701270 */
[----:B------:R-:W-:Y:S01]  /*14890*/  ISETP.LT.AND P2, PT, R18, c[0x0][0x178], !P2 ;  /* 0x00005e0012007a0c */ /* 0x000fe20005741270 */
[----:B------:R1:W-:Y:S01]  /*148a0*/  @P4 STG.E.U16 [R6.64], R11 ;  /* 0x0000000b06004986 */ /* 0x0003e2000c101504 */
[----:B------:R-:W-:Y:S02]  /*148b0*/  ISETP.LT.AND P4, PT, R22, c[0x0][0x178], !P6 ;  /* 0x00005e0016007a0c */ /* 0x000fe40007781270 */
[----:B0-----:R-:W-:Y:S02]  /*148c0*/  IADD3 R13, R10, c[0x0][0x198], RZ ;  /* 0x000066000a0d7a10 */ /* 0x001fe40007ffe0ff */
[----:B------:R-:W-:Y:S02]  /*148d0*/  PRMT R12, R24, 0x7632, R12 ;  /* 0x00007632180c7816 */ /* 0x000fe4000000000c */
[C---:B------:R-:W-:Y:S01]  /*148e0*/  IADD3 R10, R13.reuse, c[0x0][0x198], RZ ;  /* 0x000066000d0a7a10 */ /* 0x040fe20007ffe0ff */
[C---:B------:R-:W-:Y:S01]  /*148f0*/  IMAD.WIDE R8, R13.reuse, 0x2, R4 ;  /* 0x000000020d087825 */ /* 0x040fe200078e0204 */
[----:B------:R-:W2:Y:S03]  /*14900*/  LDL.LU R24, [R1+0xfc] ;  /* 0x0000fc0001187983 */ /* 0x000ea60000300800 */
[----:B-1----:R-:W-:Y:S01]  /*14910*/  IMAD.WIDE R6, R13, 0x2, R2 ;  /* 0x000000020d067825 */ /* 0x002fe200078e0202 */
[----:B------:R0:W-:Y:S04]  /*14920*/  @P0 STG.E.U16 [R8.64], R12 ;  /* 0x0000000c08000986 */ /* 0x0001e8000c101504 */
[----:B------:R3:W-:Y:S01]  /*14930*/  @P2 STG.E.U16 [R6.64], R0 ;  /* 0x0000000006002986 */ /* 0x0007e2000c101504 */
[----:B0-----:R-:W-:Y:S01]  /*14940*/  IMAD.WIDE R8, R10, 0x2, R4 ;  /* 0x000000020a087825 */ /* 0x001fe200078e0204 */
[----:B---3--:R-:W-:-:S04]  /*14950*/  PRMT R0, R25, 0x7632, R0 ;  /* 0x0000763219007816 */ /* 0x008fc80000000000 */
[----:B------:R0:W-:Y:S04]  /*14960*/  @P4 STG.E.U16 [R8.64], R25 ;  /* 0x0000001908004986 */ /* 0x0001e8000c101504 */
[----:B0-----:R-:W3:Y:S01]  /*14970*/  LDL.LU R25, [R1+0xc] ;  /* 0x00000c0001197983 */ /* 0x001ee20000300800 */
[----:B------:R-:W-:Y:S02]  /*14980*/  ISETP.LT.AND P6, PT, R18, c[0x0][0x178], !P6 ;  /* 0x00005e0012007a0c */ /* 0x000fe400077c1270 */
[C---:B------:R-:W-:Y:S01]  /*14990*/  IADD3 R16, R21.reuse, 0x38, RZ ;  /* 0x0000003815107810 */ /* 0x040fe20007ffe0ff */
[----:B------:R-:W-:Y:S01]  /*149a0*/  IMAD.WIDE R6, R10, 0x2, R2 ;  /* 0x000000020a067825 */ /* 0x000fe200078e0202 */
[----:B------:R-:W-:Y:S02]  /*149b0*/  IADD3 R11, R21, 0x3a, RZ ;  /* 0x0000003a150b7810 */ /* 0x000fe40007ffe0ff */
[----:B------:R-:W-:-:S02]  /*149c0*/  ISETP.GE.AND P3, PT, R16, c[0x0][0x17c], PT ;  /* 0x00005f0010007a0c */ /* 0x000fc40003f66270 */
[----:B------:R-:W-:Y:S02]  /*149d0*/  ISETP.LT.AND P4, PT, R22, c[0x0][0x178], !P1 ;  /* 0x00005e0016007a0c */ /* 0x000fe40004f81270 */
[----:B------:R-:W-:Y:S02]  /*149e0*/  ISETP.LT.AND P1, PT, R18, c[0x0][0x178], !P1 ;  /* 0x00005e0012007a0c */ /* 0x000fe40004f21270 */
[----:B------:R-:W-:Y:S01]  /*149f0*/  IADD3 R8, R10, c[0x0][0x198], RZ ;  /* 0x000066000a087a10 */ /* 0x000fe20007ffe0ff */
[----:B------:R0:W-:Y:S01]  /*14a00*/  @P6 STG.E.U16 [R6.64], R19 ;  /* 0x0000001306006986 */ /* 0x0001e2000c101504 */
[----:B------:R-:W-:Y:S02]  /*14a10*/  ISETP.LT.AND P6, PT, R22, c[0x0][0x178], !P3 ;  /* 0x00005e0016007a0c */ /* 0x000fe40005fc1270 */
[----:B------:R-:W-:Y:S02]  /*14a20*/  ISETP.GE.AND P0, PT, R11, c[0x0][0x17c], PT ;  /* 0x00005f000b007a0c */ /* 0x000fe40003f06270 */
[----:B------:R-:W-:-:S02]  /*14a30*/  IADD3 R11, R21, 0x3b, RZ ;  /* 0x0000003b150b7810 */ /* 0x000fc40007ffe0ff */
[----:B------:R-:W-:Y:S02]  /*14a40*/  IADD3 R12, R8, c[0x0][0x198], RZ ;  /* 0x00006600080c7a10 */ /* 0x000fe40007ffe0ff */
[----:B------:R-:W-:Y:S02]  /*14a50*/  IADD3 R17, R21, 0x39, RZ ;  /* 0x0000003915117810 */ /* 0x000fe40007ffe0ff */
[----:B------:R-:W-:Y:S01]  /*14a60*/  ISETP.LT.AND P3, PT, R18, c[0x0][0x178], !P3 ;  /* 0x00005e0012007a0c */ /* 0x000fe20005f61270 */
[C---:B0-----:R-:W-:Y:S01]  /*14a70*/  IMAD.WIDE R6, R8.reuse, 0x2, R4 ;  /* 0x0000000208067825 */ /* 0x041fe200078e0204 */
[----:B------:R-:W-:Y:S02]  /*14a80*/  ISETP.GE.AND P2, PT, R11, c[0x0][0x17c], PT ;  /* 0x00005f000b007a0c */ /* 0x000fe40003f46270 */
[----:B------:R-:W-:Y:S01]  /*14a90*/  PRMT R13, R19, 0x7632, R13 ;  /* 0x00007632130d7816 */ /* 0x000fe2000000000d */
[----:B------:R-:W-:Y:S01]  /*14aa0*/  IMAD.WIDE R8, R8, 0x2, R2 ;  /* 0x0000000208087825 */ /* 0x000fe200078e0202 */
[----:B------:R-:W-:-:S03]  /*14ab0*/  ISETP.GE.AND P5, PT, R17, c[0x0][0x17c], PT ;  /* 0x00005f0011007a0c */ /* 0x000fc60003fa6270 */
[----:B------:R-:W-:Y:S01]  /*14ac0*/  IMAD.WIDE R10, R12, 0x2, R4 ;  /* 0x000000020c0a7825 */ /* 0x000fe200078e0204 */
[----:B------:R0:W-:Y:S04]  /*14ad0*/  @P4 STG.E.U16 [R6.64], R0 ;  /* 0x0000000006004986 */ /* 0x0001e8000c101504 */
[----:B------:R1:W-:Y:S04]  /*14ae0*/  @P1 STG.E.U16 [R8.64], R13 ;  /* 0x0000000d08001986 */ /* 0x0003e8000c101504 */
[----:B----4-:R4:W-:Y:S01]  /*14af0*/  @P6 STG.E.U16 [R10.64], R26 ;  /* 0x0000001a0a006986 */ /* 0x0109e2000c101504 */
[----:B------:R-:W-:-:S02]  /*14b00*/  ISETP.LT.AND P6, PT, R22, c[0x0][0x178], !P5 ;  /* 0x00005e0016007a0c */ /* 0x000fc40006fc1270 */
[----:B------:R-:W-:Y:S01]  /*14b10*/  ISETP.LT.AND P5, PT, R18, c[0x0][0x178], !P5 ;  /* 0x00005e0012007a0c */ /* 0x000fe20006fa1270 */
[C---:B0-----:R-:W-:Y:S01]  /*14b20*/  IMAD.WIDE R6, R12.reuse, 0x2, R2 ;  /* 0x000000020c067825 */ /* 0x041fe200078e0202 */
[----:B------:R-:W-:-:S04]  /*14b30*/  IADD3 R12, R12, c[0x0][0x198], RZ ;  /* 0x000066000c0c7a10 */ /* 0x000fc80007ffe0ff */
[----:B------:R0:W-:Y:S01]  /*14b40*/  @P3 STG.E.U16 [R6.64], R27 ;  /* 0x0000001b06003986 */ /* 0x0001e2000c101504 */
[----:B------:R-:W-:Y:S01]  /*14b50*/  ISETP.LT.AND P3, PT, R22, c[0x0][0x178], !P0 ;  /* 0x00005e0016007a0c */ /* 0x000fe20004761270 */
[----:B-1----:R-:W-:Y:S01]  /*14b60*/  IMAD.WIDE R8, R12, 0x2, R4 ;  /* 0x000000020c087825 */ /* 0x002fe200078e0204 */
[----:B------:R-:W-:Y:S02]  /*14b70*/  ISETP.LT.AND P0, PT, R18, c[0x0][0x178], !P0 ;  /* 0x00005e0012007a0c */ /* 0x000fe40004701270 */
[----:B----4-:R-:W-:Y:S02]  /*14b80*/  PRMT R11, R26, 0x7632, R11 ;  /* 0x000076321a0b7816 */ /* 0x010fe4000000000b */
[----:B------:R-:W-:Y:S02]  /*14b90*/  PRMT R0, R27, 0x7632, R0 ;  /* 0x000076321b007816 */ /* 0x000fe40000000000 */
[C---:B------:R-:W-:Y:S01]  /*14ba0*/  IADD3 R10, R12.reuse, c[0x0][0x198], RZ ;  /* 0x000066000c0a7a10 */ /* 0x040fe20007ffe0ff */
[----:B0-----:R-:W-:Y:S01]  /*14bb0*/  IMAD.WIDE R6, R12, 0x2, R2 ;  /* 0x000000020c067825 */ /* 0x001fe200078e0202 */
[----:B------:R0:W-:Y:S01]  /*14bc0*/  @P6 STG.E.U16 [R8.64], R11 ;  /* 0x0000000b08006986 */ /* 0x0001e2000c101504 */
[----:B------:R-:W-:-:S03]  /*14bd0*/  IADD3 R13, R21, 0x3e, RZ ;  /* 0x0000003e150d7810 */ /* 0x000fc60007ffe0ff */
[----:B------:R1:W-:Y:S01]  /*14be0*/  @P5 STG.E.U16 [R6.64], R0 ;  /* 0x0000000006005986 */ /* 0x0003e2000c101504 */
[----:B------:R-:W-:-:S03]  /*14bf0*/  ISETP.GE.AND P6, PT, R13, c[0x0][0x17c], PT ;  /* 0x00005f000d007a0c */ /* 0x000fc60003fc6270 */
[----:B------:R-:W4:Y:S01]  /*14c00*/  LDL.LU R27, [R1+0xec] ;  /* 0x0000ec00011b7983 */ /* 0x000f220000300800 */
[----:B0-----:R-:W-:-:S04]  /*14c10*/  IMAD.WIDE R8, R10, 0x2, R4 ;  /* 0x000000020a087825 */ /* 0x001fc800078e0204 */
[----:B-1----:R-:W-:Y:S01]  /*14c20*/  IMAD.WIDE R6, R10, 0x2, R2 ;  /* 0x000000020a067825 */ /* 0x002fe200078e0202 */
[----:B--2---:R-:W-:Y:S01]  /*14c30*/  PRMT R0, R24, 0x7632, R0 ;  /* 0x0000763218007816 */ /* 0x004fe20000000000 */
[----:B------:R0:W-:Y:S04]  /*14c40*/  @P3 STG.E.U16 [R8.64], R24 ;  /* 0x0000001808003986 */ /* 0x0001e8000c101504 */
[----:B0-----:R-:W2:Y:S04]  /*14c50*/  LDL.LU R24, [R1+0x17c] ;  /* 0x00017c0001187983 */ /* 0x001ea80000300800 */
[----:B---3--:R0:W-:Y:S01]  /*14c60*/  @P0 STG.E.U16 [R6.64], R25 ;  /* 0x0000001906000986 */ /* 0x0081e2000c101504 */
[----:B------:R-:W-:-:S03]  /*14c70*/  PRMT R13, R25, 0x7632, R13 ;  /* 0x00007632190d7816 */ /* 0x000fc6000000000d */
[----:B0-----:R-:W2:Y:S01]  /*14c80*/  LDL.LU R25, [R1+0x4c] ;  /* 0x00004c0001197983 */ /* 0x001ea20000300800 */
[----:B------:R-:W-:Y:S02]  /*14c90*/  IADD3 R14, R21, 0x3c, RZ ;  /* 0x0000003c150e7810 */ /* 0x000fe40007ffe0ff */
[----:B------:R-:W-:Y:S02]  /*14ca0*/  ISETP.LT.AND P3, PT, R22, c[0x0][0x178], !P2 ;  /* 0x00005e0016007a0c */ /* 0x000fe40005761270 */
[----:B------:R-:W-:Y:S02]  /*14cb0*/  ISETP.GE.AND P4, PT, R14, c[0x0][0x17c], PT ;  /* 0x00005f000e007a0c */ /* 0x000fe40003f86270 */
[----:B------:R-:W-:Y:S02]  /*14cc0*/  ISETP.LT.AND P2, PT, R18, c[0x0][0x178], !P2 ;  /* 0x00005e0012007a0c */ /* 0x000fe40005741270 */
[----:B------:R-:W-:Y:S02]  /*14cd0*/  IADD3 R8, R10, c[0x0][0x198], RZ ;  /* 0x000066000a087a10 */ /* 0x000fe40007ffe0ff */
[----:B------:R-:W-:-:S02]  /*14ce0*/  ISETP.LT.AND P0, PT, R22, c[0x0][0x178], !P4 ;  /* 0x00005e0016007a0c */ /* 0x000fc40006701270 */
[----:B------:R-:W-:Y:S02]  /*14cf0*/  IADD3 R11, R21, 0x3f, RZ ;  /* 0x0000003f150b7810 */ /* 0x000fe40007ffe0ff */
[C---:B------:R-:W-:Y:S01]  /*14d00*/  IADD3 R12, R8.reuse, c[0x0][0x198], RZ ;  /* 0x00006600080c7a10 */ /* 0x040fe20007ffe0ff */
[----:B------:R-:W-:Y:S01]  /*14d10*/  IMAD.WIDE R6, R8, 0x2, R4 ;  /* 0x0000000208067825 */ /* 0x000fe200078e0204 */
[----:B------:R-:W-:-:S03]  /*14d20*/  ISETP.GE.AND P5, PT, R11, c[0x0][0x17c], PT ;  /* 0x00005f000b007a0c */ /* 0x000fc60003fa6270 */
[----:B------:R-:W-:Y:S01]  /*14d30*/  IMAD.WIDE R8, R8, 0x2, R2 ;  /* 0x0000000208087825 */ /* 0x000fe200078e0202 */
[----:B------:R-:W-:Y:S03]  /*14d40*/  @P3 STG.E.U16 [R6.64], R0 ;  /* 0x0000000006003986 */ /* 0x000fe6000c101504 */
[----:B------:R-:W-:Y:S01]  /*14d50*/  IMAD.WIDE R10, R12, 0x2, R4 ;  /* 0x000000020c0a7825 */ /* 0x000fe200078e0204 */
[----:B------:R-:W-:Y:S01]  /*14d60*/  @P2 STG.E.U16 [R8.64], R13 ;  /* 0x0000000d08002986 */ /* 0x000fe2000c101504 */
[----:B------:R-:W-:-:S03]  /*14d70*/  ISETP.LT.AND P4, PT, R18, c[0x0][0x178], !P4 ;  /* 0x00005e0012007a0c */ /* 0x000fc60006781270 */
[----:B----4-:R0:W-:Y:S02]  /*14d80*/  @P0 STG.E.U16 [R10.64], R27 ;  /* 0x0000001b0a000986 */ /* 0x0101e4000c101504 */
[----:B0-----:R-:W-:Y:S01]  /*14d90*/  PRMT R11, R27, 0x7632, R11 ;  /* 0x000076321b0b7816 */ /* 0x001fe2000000000b */
[----:B------:R-:W-:Y:S01]  /*14da0*/  IMAD.WIDE R6, R12, 0x2, R2 ;  /* 0x000000020c067825 */ /* 0x000fe200078e0202 */
[----:B------:R-:W-:-:S06]  /*14db0*/  PRMT R10, R15, 0x7632, R10 ;  /* 0x000076320f0a7816 */ /* 0x000fcc000000000a */
[----:B------:R-:W-:Y:S04]  /*14dc0*/  @P4 STG.E.U16 [R6.64], R15 ;  /* 0x0000000f06004986 */ /* 0x000fe8000c101504 */
[----:B--2---:R-:W-:Y:S04]  /*14dd0*/  STL.64 [R1+0x800], R24 ;  /* 0x0008001801007387 */ /* 0x004fe80000100a00 */
[----:B------:R-:W0:Y:S04]  /*14de0*/  LDS.128 R24, [R28] ;  /* 0x000000001c187984 */ /* 0x000e280000000c00 */
[----:B0-----:R0:W-:Y:S01]  /*14df0*/  STL [R1+0x24], R25 ;  /* 0x0000241901007387 */ /* 0x0011e20000100800 */
[----:B------:R-:W-:-:S03]  /*14e00*/  IMAD.MOV.U32 R15, RZ, RZ, R24 ;  /* 0x000000ffff0f7224 */ /* 0x000fc600078e0018 */
[----:B------:R-:W-:Y:S04]  /*14e10*/  STL.64 [R1+0x28], R26 ;  /* 0x0000281a01007387 */ /* 0x000fe80000100a00 */
[----:B0-----:R-:W2:Y:S01]  /*14e20*/  LDL.LU.64 R24, [R1+0x800] ;  /* 0x0008000001187983 */ /* 0x001ea20000300a00 */
[----:B------:R-:W-:Y:S02]  /*14e30*/  IADD3 R16, R21, 0x3d, RZ ;  /* 0x0000003d15107810 */ /* 0x000fe40007ffe0ff */
[----:B------:R-:W-:Y:S01]  /*14e40*/  IADD3 R8, R12, c[0x0][0x198], RZ ;  /* 0x000066000c087a10 */ /* 0x000fe20007ffe0ff */
[----:B------:R-:W3:Y:S01]  /*14e50*/  LDL.LU R17, [R1+0x50] ;  /* 0x0000500001117983 */ /* 0x000ee20000300800 */
[----:B------:R-:W-:-:S04]  /*14e60*/  ISETP.GE.AND P1, PT, R16, c[0x0][0x17c], PT ;  /* 0x00005f0010007a0c */ /* 0x000fc80003f26270 */
[----:B------:R-:W-:Y:S02]  /*14e70*/  ISETP.LT.AND P0, PT, R22, c[0x0][0x178], !P1 ;  /* 0x00005e0016007a0c */ /* 0x000fe40004f01270 */
[----:B------:R-:W-:Y:S02]  /*14e80*/  ISETP.LT.AND P1, PT, R18, c[0x0][0x178], !P1 ;  /* 0x00005e0012007a0c */ /* 0x000fe40004f21270 */
[----:B------:R-:W-:Y:S01]  /*14e90*/  ISETP.LT.AND P4, PT, R22, c[0x0][0x178], !P6 ;  /* 0x00005e0016007a0c */ /* 0x000fe20007781270 */
[----:B------:R-:W-:Y:S01]  /*14ea0*/  IMAD.WIDE R6, R8, 0x2, R4 ;  /* 0x0000000208067825 */ /* 0x000fe200078e0204 */
[----:B------:R-:W-:Y:S02]  /*14eb0*/  ISETP.LT.AND P6, PT, R18, c[0x0][0x178], !P6 ;  /* 0x00005e0012007a0c */ /* 0x000fe400077c1270 */
[C---:B------:R-:W-:Y:S01]  /*14ec0*/  IADD3 R0, R8.reuse, c[0x0][0x198], RZ ;  /* 0x0000660008007a10 */ /* 0x040fe20007ffe0ff */
[----:B------:R-:W-:Y:S01]  /*14ed0*/  IMAD.WIDE R8, R8, 0x2, R2 ;  /* 0x0000000208087825 */ /* 0x000fe200078e0202 */
[----:B------:R-:W-:-:S03]  /*14ee0*/  IADD3 R12, R21, 0x42, RZ ;  /* 0x00000042150c7810 */ /* 0x000fc60007ffe0ff */
[----:B------:R0:W-:Y:S04]  /*14ef0*/  @P0 STG.E.U16 [R6.64], R11 ;  /* 0x0000000b06000986 */ /* 0x0001e8000c101504 */
[----:B------:R1:W-:Y:S01]  /*14f00*/  @P1 STG.E.U16 [R8.64], R10 ;  /* 0x0000000a08001986 */ /* 0x0003e2000c101504 */
[----:B------:R-:W-:Y:S01]  /*14f10*/  ISETP.GE.AND P0, PT, R12, c[0x0][0x17c], PT ;  /* 0x00005f000c007a0c */ /* 0x000fe20003f06270 */
[----:B0-----:R-:W-:-:S04]  /*14f20*/  IMAD.WIDE R6, R0, 0x2, R4 ;  /* 0x0000000200067825 */ /* 0x001fc800078e0204 */
[----:B-1----:R-:W-:Y:S01]  /*14f30*/  IMAD.WIDE R8, R0, 0x2, R2 ;  /* 0x0000000200087825 */ /* 0x002fe200078e0202 */
[----:B--2---:R-:W-:Y:S01]  /*14f40*/  @P4 STG.E.U16 [R6.64], R24 ;  /* 0x0000001806004986 */ /* 0x004fe2000c101504 */
[----:B------:R-:W-:Y:S02]  /*14f50*/  PRMT R12, R24, 0x7632, R12 ;  /* 0x00007632180c7816 */ /* 0x000fe4000000000c */
[----:B------:R-:W-:Y:S01]  /*14f60*/  PRMT R13, R25, 0x7632, R13 ;  /* 0x00007632190d7816 */ /* 0x000fe2000000000d */
[----:B------:R-:W-:Y:S04]  /*14f70*/  @P6 STG.E.U16 [R8.64], R25 ;  /* 0x0000001908006986 */ /* 0x000fe8000c101504 */
[----:B------:R-:W0:Y:S04]  /*14f80*/  LDS.128 R24, [R29] ;  /* 0x000000001d187984 */ /* 0x000e280000000c00 */
[----:B0-----:R-:W-:Y:S01]  /*14f90*/  STL [R1+0x34], R25 ;  /* 0x0000341901007387 */ /* 0x001fe20000100800 */
[----:B------:R-:W-:-:S03]  /*14fa0*/  IMAD.MOV.U32 R19, RZ, RZ, R24 ;  /* 0x000000ffff137224 */ /* 0x000fc600078e0018 */
[----:B------:R0:W-:Y:S04]  /*14fb0*/  STL.64 [R1+0x38], R26 ;  /* 0x0000381a01007387 */ /* 0x0001e80000100a00 */
[----:B0-----:R-:W2:Y:S04]  /*14fc0*/  LDL.LU.64 R26, [R1+0x7f8] ;  /* 0x0007f800011a7983 */ /* 0x001ea80000300a00 */
[----:B------:R-:W4:Y:S01]  /*14fd0*/  LDL.LU R24, [R1+0x70] ;  /* 0x0000700001187983 */ /* 0x000f220000300800 */
[----:B------:R-:W-:Y:S02]  /*14fe0*/  IADD3 R14, R21, 0x40, RZ ;  /* 0x00000040150e7810 */ /* 0x000fe40007ffe0ff */
[----:B------:R-:W-:-:S02]  /*14ff0*/  ISETP.LT.AND P4, PT, R22, c[0x0][0x178], !P5 ;  /* 0x00005e0016007a0c */ /* 0x000fc40006f81270 */
[----:B------:R-:W-:Y:S02]  /*15000*/  ISETP.GE.AND P3, PT, R14, c[0x0][0x17c], PT ;  /* 0x00005f000e007a0c */ /* 0x000fe40003f66270 */
[----:B------:R-:W-:Y:S02]  /*15010*/  ISETP.LT.AND P5, PT, R18, c[0x0][0x178], !P5 ;  /* 0x00005e0012007a0c */ /* 0x000fe40006fa1270 */
[----:B------:R-:W-:Y:S02]  /*15020*/  IADD3 R8, R0, c[0x0][0x198], RZ ;  /* 0x0000660000087a10 */ /* 0x000fe40007ffe0ff */
[----:B------:R-:W-:Y:S02]  /*15030*/  ISETP.LT.AND P6, PT, R22, c[0x0][0x178], !P3 ;  /* 0x00005e0016007a0c */ /* 0x000fe40005fc1270 */
[C---:B------:R-:W-:Y:S02]  /*15040*/  IADD3 R11, R21.reuse, 0x43, RZ ;  /* 0x00000043150b7810 */ /* 0x040fe40007ffe0ff */
[C---:B------:R-:W-:Y:S01]  /*15050*/  IADD3 R0, R8.reuse, c[0x0][0x198], RZ ;  /* 0x0000660008007a10 */ /* 0x040fe20007ffe0ff */
[----:B------:R-:W-:Y:S01]  /*15060*/  IMAD.WIDE R6, R8, 0x2, R4 ;  /* 0x0000000208067825 */ /* 0x000fe200078e0204 */
[----:B------:R-:W-:-:S02]  /*15070*/  IADD3 R16, R21, 0x41, RZ ;  /* 0x0000004115107810 */ /* 0x000fc40007ffe0ff */
[----:B------:R-:W-:Y:S01]  /*15080*/  ISETP.GE.AND P1, PT, R11, c[0x0][0x17c], PT ;  /* 0x00005f000b007a0c */ /* 0x000fe20003f26270 */
[----:B------:R-:W-:Y:S01]  /*15090*/  IMAD.WIDE R8, R8, 0x2, R2 ;  /* 0x0000000208087825 */ /* 0x000fe200078e0202 */
[----:B------:R-:W-:-:S03]  /*150a0*/  ISETP.LT.AND P3, PT, R18, c[0x0][0x178], !P3 ;  /* 0x00005e0012007a0c */ /* 0x000fc60005f61270 */
[----:B------:R-:W-:Y:S01]  /*150b0*/  IMAD.WIDE R10, R0, 0x2, R4 ;  /* 0x00000002000a7825 */ /* 0x000fe200078e0204 */
[----:B------:R-:W-:Y:S01]  /*150c0*/  ISETP.GE.AND P2, PT, R16, c[0x0][0x17c], PT ;  /* 0x00005f0010007a0c */ /* 0x000fe20003f46270 */
[----:B------:R0:W-:Y:S04]  /*150d0*/  @P4 STG.E.U16 [R6.64], R12 ;  /* 0x0000000c06004986 */ /* 0x0001e8000c101504 */
[----:B------:R1:W-:Y:S04]  /*150e0*/  @P5 STG.E.U16 [R8.64], R13 ;  /* 0x0000000d08005986 */ /* 0x0003e8000c101504 */
[----:B---3--:R-:W-:Y:S01]  /*150f0*/  @P6 STG.E.U16 [R10.64], R17 ;  /* 0x000000110a006986 */ /* 0x008fe2000c101504 */
[----:B------:R-:W-:-:S02]  /*15100*/  ISETP.LT.AND P6, PT, R22, c[0x0][0x178], !P2 ;  /* 0x00005e0016007a0c */ /* 0x000fc400057c1270 */
[C---:B0-----:R-:W-:Y:S02]  /*15110*/  IADD3 R6, R21.reuse, 0x45, RZ ;  /* 0x0000004515067810 */ /* 0x041fe40007ffe0ff */
[----:B------:R-:W-:Y:S01]  /*15120*/  ISETP.LT.AND P2, PT, R18, c[0x0][0x178], !P2 ;  /* 0x00005e0012007a0c */ /* 0x000fe20005741270 */
[----:B-1----:R-:W-:Y:S01]  /*15130*/  IMAD.WIDE R12, R0, 0x2, R2 ;  /* 0x00000002000c7825 */ /* 0x002fe200078e0202 */
[----:B------:R-:W-:Y:S02]  /*15140*/  ISETP.GE.AND P5, PT, R6, c[0x0][0x17c], PT ;  /* 0x00005f0006007a0c */ /* 0x000fe40003fa6270 */
[----:B------:R-:W-:Y:S02]  /*15150*/  IADD3 R6, R0, c[0x0][0x198], RZ ;  /* 0x0000660000067a10 */ /* 0x000fe40007ffe0ff */
[----:B------:R-:W-:Y:S01]  /*15160*/  IADD3 R14, R21, 0x44, RZ ;  /* 0x00000044150e7810 */ /* 0x000fe20007ffe0ff */
[----:B------:R0:W-:Y:S01]  /*15170*/  @P3 STG.E.U16 [R12.64], R15 ;  /* 0x0000000f0c003986 */ /* 0x0001e2000c101504 */
[----:B------:R-:W-:-:S02]  /*15180*/  ISETP.LT.AND P3, PT, R22, c[0x0][0x178], !P0 ;  /* 0x00005e0016007a0c */ /* 0x000fc40004761270 */
[----:B------:R-:W-:Y:S02]  /*15190*/  ISETP.GE.AND P4, PT, R14, c[0x0][0x17c], PT ;  /* 0x00005f000e007a0c */ /* 0x000fe40003f86270 */
[----:B------:R-:W-:Y:S02]  /*151a0*/  PRMT R16, R17, 0x7632, R16 ;  /* 0x0000763211107816 */ /* 0x000fe40000000010 */
[C---:B------:R-:W-:Y:S02]  /*151b0*/  IADD3 R0, R6.reuse, c[0x0][0x198], RZ ;  /* 0x0000660006007a10 */ /* 0x040fe40007ffe0ff */
[----:B------:R-:W-:Y:S01]  /*151c0*/  PRMT R14, R15, 0x7632, R14 ;  /* 0x000076320f0e7816 */ /* 0x000fe2000000000e */
[----:B0-----:R-:W-:Y:S01]  /*151d0*/  IMAD.WIDE R12, R6, 0x2, R4 ;  /* 0x00000002060c7825 */ /* 0x001fe200078e0204 */
[----:B------:R-:W-:-:S03]  /*151e0*/  LOP3.LUT R25, R28, 0x40, RZ, 0x3c, !PT ;  /* 0x000000401c197812 */ /* 0x000fc600078e3cff */
[----:B------:R-:W-:Y:S01]  /*151f0*/  IMAD.WIDE R6, R6, 0x2, R2 ;  /* 0x0000000206067825 */ /* 0x000fe200078e0202 */
[----:B------:R0:W-:Y:S01]  /*15200*/  @P6 STG.E.U16 [R12.64], R16 ;  /* 0x000000100c006986 */ /* 0x0001e2000c101504 */
[----:B------:R-:W-:-:S03]  /*15210*/  IADD3 R15, R21, 0x46, RZ ;  /* 0x00000046150f7810 */ /* 0x000fc60007ffe0ff */
[----:B------:R1:W-:Y:S01]  /*15220*/  @P2 STG.E.U16 [R6.64], R14 ;  /* 0x0000000e06002986 */ /* 0x0003e2000c101504 */
[----:B------:R-:W-:Y:S02]  /*15230*/  ISETP.LT.AND P2, PT, R22, c[0x0][0x178], !P1 ;  /* 0x00005e0016007a0c */ /* 0x000fe40004f41270 */
[----:B------:R-:W-:Y:S01]  /*15240*/  LOP3.LUT R22, R28, 0x60, RZ, 0x3c, !PT ;  /* 0x000000601c167812 */ /* 0x000fe200078e3cff */
[----:B------:R-:W3:Y:S01]  /*15250*/  LDS.128 R8, [R25] ;  /* 0x0000000019087984 */ /* 0x000ee20000000c00 */
[----:B0-----:R-:W-:Y:S01]  /*15260*/  IMAD.WIDE R12, R0, 0x2, R4 ;  /* 0x00000002000c7825 */ /* 0x001fe200078e0204 */
[----:B------:R-:W-:Y:S02]  /*15270*/  ISETP.LT.AND P6, PT, R18, c[0x0][0x178], !P0 ;  /* 0x00005e0012007a0c */ /* 0x000fe400047c1270 */
[----:B------:R-:W-:Y:S01]  /*15280*/  ISETP.GE.AND P0, PT, R15, c[0x0][0x17c], PT ;  /* 0x00005f000f007a0c */ /* 0x000fe20003f06270 */
[C---:B-1----:R-:W-:Y:S01]  /*15290*/  IMAD.WIDE R6, R0.reuse, 0x2, R2 ;  /* 0x0000000200067825 */ /* 0x042fe200078e0202 */
[----:B------:R-:W-:Y:S01]  /*152a0*/  IADD3 R18, R0, c[0x0][0x198], RZ ;  /* 0x0000660000127a10 */ /* 0x000fe20007ffe0ff */
[----:B----4-:R-:W-:Y:S04]  /*152b0*/  @P3 STG.E.U16 [R12.64], R24 ;  /* 0x000000180c003986 */ /* 0x010fe8000c101504 */
[----:B------:R-:W0:Y:S01]  /*152c0*/  LDS.128 R12, [R22] ;  /* 0x00000000160c7984 */ /* 0x000e220000000c00 */
[----:B------:R-:W-:-:S03]  /*152d0*/  PRMT R0, R24, 0x7632, R0 ;  /* 0x0000763218007816 */ /* 0x000fc60000000000 */
[----:B--2---:R-:W-:Y:S04]  /*152e0*/  STL.64 [R1+0x7f0], R26 ;  /* 0x0007f01a01007387 */ /* 0x004fe80000100a00 */
[----:B------:R-:W-:Y:S04]  /*152f0*/  STL [R1+0x7e8], R25 ;  /* 0x0007e81901007387 */ /* 0x000fe80000100800 */
[----:B------:R-:W1:Y:S04]  /*15300*/  LDS.128 R24, [R28+0x1000] ;  /* 0x001000001c187984 */ /* 0x000e680000000c00 */
[----:B---3--:R-:W-:Y:S04]  /*15310*/  STL [R1+0x7cc], R9 ;  /* 0x0007cc0901007387 */ /* 0x008fe80000100800 */
[----:B------:R2:W-:Y:S04]  /*15320*/  STL [R1+0x7c4], R10 ;  /* 0x0007c40a01007387 */ /* 0x0005e80000100800 */
[----:B------:R-:W-:Y:S04]  /*15330*/  STL [R1+0x7c0], R11 ;  /* 0x0007c00b01007387 */ /* 0x000fe80000100800 */
[----:B--2---:R-:W2:Y:S04]  /*15340*/  LDL.LU R10, [R1+0x80] ;  /* 0x00008000010a7983 */ /* 0x004ea80000300800 */
[----:B0-----:R0:W-:Y:S04]  /*15350*/  STL [R1+0x7d4], R13 ;  /* 0x0007d40d01007387 */ /* 0x0011e80000100800 */
[----:B0-----:R-:W3:Y:S04]  /*15360*/  LDL R13, [R1+0x478] ;  /* 0x00047800010d7983 */ /* 0x001ee80000100800 */
[----:B------:R0:W-:Y:S04]  /*15370*/  STL [R1+0x7d0], R14 ;  /* 0x0007d00e01007387 */ /* 0x0001e80000100800 */
[----:B0-----:R-:W4:Y:S04]  /*15380*/  LDL R14, [R1+0x4e0] ;  /* 0x0004e000010e7983 */ /* 0x001f280000100800 */
[----:B------:R0:W-:Y:S04]  /*15390*/  STL [R1+0x7c8], R15 ;  /* 0x0007c80f01007387 */ /* 0x0001e80000100800 */
[----:B0-----:R-:W3:Y:S04]  /*153a0*/  LDL R15, [R1+0x47c] ;  /* 0x00047c00010f7983 */ /* 0x001ee80000100800 */
[----:B------:R-:W3:Y:S04]  /*153b0*/  LDL.LU R9, [R1+0xc0] ;  /* 0x0000c00001097983 */ /* 0x000ee80000300800 */
[----:B-1----:R-:W-:Y:S04]  /*153c0*/  STL [R1+0x14], R25 ;  /* 0x0000141901007387 */ /* 0x002fe80000100800 */
[----:B------:R0:W-:Y:S04]  /*153d0*/  STL.64 [R1+0x18], R26 ;  /* 0x0000181a01007387 */ /* 0x0001e80000100a00 */
[----:B0-----:R-:W3:Y:S04]  /*153e0*/  LDL.LU.64 R26, [R1+0x7f0] ;  /* 0x0007f000011a7983 */ /* 0x001ee80000300a00 */
[----:B------:R-:W3:Y:S01]  /*153f0*/  LDL.LU R25, [R1+0x7e8] ;  /* 0x0007e80001197983 */ /* 0x000ee20000300800 */
[----:B------:R-:W-:-:S04]  /*15400*/  IADD3 R16, R21, 0x47, RZ ;  /* 0x0000004715107810 */ /* 0x000fc80007ffe0ff */
[----:B------:R-:W-:Y:S01]  /*15410*/  ISETP.GE.AND P3, PT, R16, c[0x0][0x17c], PT ;  /* 0x00005f0010007a0c */ /* 0x000fe20003f66270 */
[C---:B------:R-:W-:Y:S01]  /*15420*/  IMAD.WIDE R16, R18.reuse, 0x2, R4 ;  /* 0x0000000212107825 */ /* 0x040fe200078e0204 */
[----:B------:R0:W-:Y:S04]  /*15430*/  @P6 STG.E.U16 [R6.64], R19 ;  /* 0x0000001306006986 */ /* 0x0001e8000c101504 */
[----:B------:R1:W-:Y:S01]  /*15440*/  @P2 STG.E.U16 [R16.64], R0 ;  /* 0x0000000010002986 */ /* 0x0003e2000c101504 */
[----:B------:R-:W-:Y:S01]  /*15450*/  PRMT R20, R19, 0x7632, R20 ;  /* 0x0000763213147816 */ /* 0x000fe20000000014 */
[C---:B0-----:R-:W-:Y:S01]  /*15460*/  IMAD.WIDE R6, R18.reuse, 0x2, R2 ;  /* 0x0000000212067825 */ /* 0x041fe200078e0202 */
[----:B-1----:R-:W-:-:S05]  /*15470*/  IADD3 R0, R18, c[0x0][0x198], RZ ;  /* 0x0000660012007a10 */ /* 0x002fca0007ffe0ff */
[----:B------:R-:W-:-:S04]  /*15480*/  IMAD.WIDE R16, R0, 0x2, R4 ;  /* 0x0000000200107825 */ /* 0x000fc800078e0204 */
[----:B------:R-:W-:Y:S01]  /*15490*/  IMAD.WIDE R18, R0, 0x2, R2 ;  /* 0x0000000200127825 */ /* 0x000fe200078e0202 */
[----:B--2---:R-:W-:Y:S02]  /*154a0*/  PRMT R23, R10, 0x7632, R23 ;  /* 0x000076320a177816 */ /* 0x004fe40000000017 */
[C---:B----4-:R-:W-:Y:S02]  /*154b0*/  ISETP.LT.AND P1, PT, R14.reuse, c[0x0][0x178], !P1 ;  /* 0x00005e000e007a0c */ /* 0x050fe40004f21270 */
[C---:B---3--:R-:W-:Y:S02]  /*154c0*/  ISETP.LT.AND P6, PT, R15.reuse, c[0x0][0x178], !P4 ;  /* 0x00005e000f007a0c */ /* 0x048fe400067c1270 */
[----:B------:R-:W-:Y:S01]  /*154d0*/  ISETP.LT.AND P4, PT, R14, c[0x0][0x178], !P4 ;  /* 0x00005e000e007a0c */ /* 0x000fe20006781270 */
[----:B------:R-:W-:Y:S04]  /*154e0*/  STL.64 [R1+0x7e0], R26 ;  /* 0x0007e01a01007387 */ /* 0x000fe80000100a00 */
[----:B------:R-:W-:Y:S04]  /*154f0*/  STL.64 [R1+0x7d8], R24 ;  /* 0x0007d81801007387 */ /* 0x000fe80000100a00 */
[----:B------:R-:W0:Y:S04]  /*15500*/  LDS.128 R24, [R29+0x1000] ;  /* 0x001000001d187984 */ /* 0x000e280000000c00 */
[----:B------:R-:W-:Y:S04]  /*15510*/  @P1 STG.E.U16 [R6.64], R20 ;  /* 0x0000001406001986 */ /* 0x000fe8000c101504 */
[----:B------:R1:W-:Y:S01]  /*15520*/  @P6 STG.E.U16 [R16.64], R10 ;  /* 0x0000000a10006986 */ /* 0x0003e2000c101504 */
[----:B------:R-:W-:-:S03]  /*15530*/  ISETP.LT.AND P6, PT, R15, c[0x0][0x178], !P0 ;  /* 0x00005e000f007a0c */ /* 0x000fc600047c1270 */
[----:B------:R2:W-:Y:S01]  /*15540*/  @P4 STG.E.U16 [R18.64], R8 ;  /* 0x0000000812004986 */ /* 0x0005e2000c101504 */
[----:B------:R-:W-:Y:S02]  /*15550*/  ISETP.LT.AND P4, PT, R15, c[0x0][0x178], !P5 ;  /* 0x00005e000f007a0c */ /* 0x000fe40006f81270 */
[----:B------:R-:W-:Y:S02]  /*15560*/  ISETP.LT.AND P5, PT, R14, c[0x0][0x178], !P5 ;  /* 0x00005e000e007a0c */ /* 0x000fe40006fa1270 */
[----:B-1----:R-:W-:-:S04]  /*15570*/  IADD3 R16, R0, c[0x0][0x198], RZ ;  /* 0x0000660000107a10 */ /* 0x002fc80007ffe0ff */
[C---:B------:R-:W-:Y:S01]  /*15580*/  IADD3 R0, R16.reuse, c[0x0][0x198], RZ ;  /* 0x0000660010007a10 */ /* 0x040fe20007ffe0ff */
[----:B------:R-:W-:Y:S01]  /*15590*/  IMAD.WIDE R6, R16, 0x2, R4 ;  /* 0x0000000210067825 */ /* 0x000fe200078e0204 */
[----:B--2---:R-:W-:-:S03]  /*155a0*/  PRMT R8, R8, 0x7632, R8 ;  /* 0x0000763208087816 */ /* 0x004fc60000000008 */
[----:B------:R-:W-:Y:S01]  /*155b0*/  IMAD.WIDE R16, R16, 0x2, R2 ;  /* 0x0000000210107825 */ /* 0x000fe200078e0202 */
[----:B------:R1:W-:Y:S03]  /*155c0*/  @P4 STG.E.U16 [R6.64], R23 ;  /* 0x0000001706004986 */ /* 0x0003e6000c101504 */
[----:B------:R-:W-:Y:S01]  /*155d0*/  IMAD.WIDE R18, R0, 0x2, R4 ;  /* 0x0000000200127825 */ /* 0x000fe200078e0204 */
[----:B------:R2:W-:Y:S04]  /*155e0*/  @P5 STG.E.U16 [R16.64], R8 ;  /* 0x0000000810005986 */ /* 0x0005e8000c101504 */
[----:B------:R3:W-:Y:S01]  /*155f0*/  @P6 STG.E.U16 [R18.64], R9 ;  /* 0x0000000912006986 */ /* 0x0007e2000c101504 */
[----:B0-----:R-:W-:-:S03]  /*15600*/  IMAD.MOV.U32 R11, RZ, RZ, R26 ;  /* 0x000000ffff0b7224 */ /* 0x001fc600078e001a */
[----:B-1----:R-:W4:Y:S01]  /*15610*/  LDL.LU R23, [R1+0x120] ;  /* 0x0001200001177983 */ /* 0x002f220000300800 */
[----:B------:R-:W-:Y:S01]  /*15620*/  IMAD.MOV.U32 R10, RZ, RZ, R25 ;  /* 0x000000ffff0a7224 */ /* 0x000fe200078e0019 */
[----:B--2---:R-:W-:Y:S02]  /*15630*/  PRMT R8, R9, 0x7632, R8 ;  /* 0x0000763209087816 */ /* 0x004fe40000000008 */
[----:B------:R0:W-:Y:S01]  /*15640*/  STL [R1+0xc], R27 ;  /* 0x00000c1b01007387 */ /* 0x0001e20000100800 */
[----:B---3--:R-:W-:-:S03]  /*15650*/  IMAD.MOV.U32 R9, RZ, RZ, R24 ;  /* 0x000000ffff097224 */ /* 0x008fc600078e0018 */
[----:B0-----:R-:W2:Y:S04]  /*15660*/  LDL.LU.64 R26, [R1+0x7e0] ;  /* 0x0007e000011a7983 */ /* 0x001ea80000300a00 */
[----:B------:R-:W3:Y:S04]  /*15670*/  LDL.LU.64 R24, [R1+0x7d8] ;  /* 0x0007d80001187983 */ /* 0x000ee80000300a00 */
[----:B------:R-:W2:Y:S01]  /*15680*/  LDL.LU R28, [R1+0x110] ;  /* 0x00011000011c7983 */ /* 0x000ea20000300800 */
[----:B------:R-:W-:Y:S02]  /*15690*/  ISETP.LT.AND P0, PT, R14, c[0x0][0x178], !P0 ;  /* 0x00005e000e007a0c */ /* 0x000fe40004701270 */
[----:B------:R-:W-:-:S04]  /*156a0*/  IADD3 R21, R13, 0x48, RZ ;  /* 0x000000480d157810 */ /* 0x000fc80007ffe0ff */
[----:B------:R-:W-:Y:S01]  /*156b0*/  ISETP.GE.AND P2, PT, R21, c[0x0][0x17c], PT ;  /* 0x00005f0015007a0c */ /* 0x000fe20003f46270 */
[C---:B------:R-:W-:Y:S01]  /*156c0*/  IMAD.WIDE R20, R0.reuse, 0x2, R2 ;  /* 0x0000000200147825 */ /* 0x040fe200078e0202 */
[----:B------:R-:W-:-:S05]  /*156d0*/  IADD3 R6, R0, c[0x0][0x198], RZ ;  /* 0x0000660000067a10 */ /* 0x000fca0007ffe0ff */
[----:B------:R-:W-:Y:S01]  /*156e0*/  @P0 STG.E.U16 [R20.64], R12 ;  /* 0x0000000c14000986 */ /* 0x000fe2000c101504 */
[C---:B------:R-:W-:Y:S02]  /*156f0*/  ISETP.LT.AND P0, PT, R15.reuse, c[0x0][0x178], !P3 ;  /* 0x00005e000f007a0c */ /* 0x040fe40005f01270 */
[----:B------:R-:W-:Y:S02]  /*15700*/  ISETP.LT.AND P3, PT, R14, c[0x0][0x178], !P3 ;  /* 0x00005e000e007a0c */ /* 0x000fe40005f61270 */
[----:B------:R-:W-:Y:S01]  /*15710*/  ISETP.LT.AND P5, PT, R15, c[0x0][0x178], !P2 ;  /* 0x00005e000f007a0c */ /* 0x000fe200057a1270 */
[C---:B------:R-:W-:Y:S01]  /*15720*/  IMAD.WIDE R16, R6.reuse, 0x2, R4 ;  /* 0x0000000206107825 */ /* 0x040fe200078e0204 */
[----:B------:R-:W-:Y:S02]  /*15730*/  IADD3 R0, R6, c[0x0][0x198], RZ ;  /* 0x0000660006007a10 */ /* 0x000fe40007ffe0ff */
[----:B------:R-:W-:Y:S01]  /*15740*/  PRMT R19, R12, 0x7632, R19 ;  /* 0x000076320c137816 */ /* 0x000fe20000000013 */
[----:B------:R-:W-:Y:S01]  /*15750*/  IMAD.WIDE R6, R6, 0x2, R2 ;  /* 0x0000000206067825 */ /* 0x000fe200078e0202 */
[----:B------:R-:W-:-:S03]  /*15760*/  IADD3 R18, R13, 0x4c, RZ ;  /* 0x0000004c0d127810 */ /* 0x000fc60007ffe0ff */
[----:B------:R0:W-:Y:S01]  /*15770*/  @P0 STG.E.U16 [R16.64], R8 ;  /* 0x0000000810000986 */ /* 0x0001e2000c101504 */
[----:B------:R-:W-:-:S03]  /*15780*/  ISETP.GE.AND P0, PT, R18, c[0x0][0x17c], PT ;  /* 0x00005f0012007a0c */ /* 0x000fc60003f06270 */
[----:B------:R1:W-:Y:S01]  /*15790*/  @P3 STG.E.U16 [R6.64], R19 ;  /* 0x0000001306003986 */ /* 0x0003e2000c101504 */
[----:B0-----:R-:W-:Y:S01]  /*157a0*/  IMAD.WIDE R16, R0, 0x2, R4 ;  /* 0x0000000200107825 */ /* 0x001fe200078e0204 */
[C---:B------:R-:W-:Y:S02]  /*157b0*/  IADD3 R22, R13.reuse, 0x49, RZ ;  /* 0x000000490d167810 */ /* 0x040fe40007ffe0ff */
[----:B------:R-:W-:Y:S02]  /*157c0*/  ISETP.LT.AND P2, PT, R14, c[0x0][0x178], !P2 ;  /* 0x00005e000e007a0c */ /* 0x000fe40005741270 */
[----:B------:R-:W-:Y:S02]  /*157d0*/  ISETP.GE.AND P1, PT, R22, c[0x0][0x17c], PT ;  /* 0x00005f0016007a0c */ /* 0x000fe40003f26270 */
[C---:B------:R-:W-:Y:S02]  /*157e0*/  IADD3 R12, R13.reuse, 0x4b, RZ ;  /* 0x0000004b0d0c7810 */ /* 0x040fe40007ffe0ff */
[----:B------:R-:W-:Y:S01]  /*157f0*/  IADD3 R22, R13, 0x4a, RZ ;  /* 0x0000004a0d167810 */ /* 0x000fe20007ffe0ff */
[----:B-1----:R-:W-:Y:S01]  /*15800*/  IMAD.WIDE R6, R0, 0x2, R2 ;  /* 0x0000000200067825 */ /* 0x002fe200078e0202 */
[----:B------:R-:W-:-:S02]  /*15810*/  ISETP.LT.AND P3, PT, R15, c[0x0][0x178], !P1 ;  /* 0x00005e000f007a0c */ /* 0x000fc40004f61270 */
[----:B------:R-:W-:Y:S02]  /*15820*/  ISETP.GE.AND P6, PT, R12, c[0x0][0x17c], PT ;  /* 0x00005f000c007a0c */ /* 0x000fe40003fc6270 */
[----:B------:R-:W-:Y:S02]  /*15830*/  ISETP.LT.AND P1, PT, R14, c[0x0][0x178], !P1 ;  /* 0x00005e000e007a0c */ /* 0x000fe40004f21270 */
[----:B------:R-:W-:Y:S02]  /*15840*/  ISETP.GE.AND P4, PT, R22, c[0x0][0x17c], PT ;  /* 0x00005f0016007a0c */ /* 0x000fe40003f86270 */
[----:B------:R-:W-:-:S05]  /*15850*/  IADD3 R0, R0, c[0x0][0x198], RZ ;  /* 0x0000660000007a10 */ /* 0x000fca0007ffe0ff */
[----:B------:R-:W-:Y:S01]  /*15860*/  IMAD.WIDE R20, R0, 0x2, R4 ;  /* 0x0000000200147825 */ /* 0x000fe200078e0204 */
[----:B----4-:R-:W-:Y:S04]  /*15870*/  @P5 STG.E.U16 [R16.64], R23 ;  /* 0x0000001710005986 */ /* 0x010fe8000c101504 */
[----:B---3--:R0:W1:Y:S04]  /*15880*/  LDS.128 R16, [R25+0x1000] ;  /* 0x0010000019107984 */ /* 0x0080680000000c00 */
[----:B0-----:R-:W0:Y:S01]  /*15890*/  S2R R25, SR_TID.X ;  /* 0x0000000000197919 */ /* 0x001e220000002100 */
[----:B------:R-:W-:-:S03]  /*158a0*/  PRMT R12, R23, 0x7632, R12 ;  /* 0x00007632170c7816 */ /* 0x000fc6000000000c */
[----:B------:R3:W-:Y:S01]  /*158b0*/  @P2 STG.E.U16 [R6.64], R24 ;  /* 0x0000001806002986 */ /* 0x0007e2000c101504 */
[----:B------:R-:W-:Y:S02]  /*158c0*/  ISETP.LT.AND P2, PT, R15, c[0x0][0x178], !P4 ;  /* 0x00005e000f007a0c */ /* 0x000fe40006741270 */
[----:B------:R-:W-:Y:S02]  /*158d0*/  PRMT R22, R24, 0x7632, R22 ;  /* 0x0000763218167816 */ /* 0x000fe40000000016 */
[----:B------:R-:W-:Y:S01]  /*158e0*/  ISETP.LT.AND P4, PT, R14, c[0x0][0x178], !P4 ;  /* 0x00005e000e007a0c */ /* 0x000fe20006781270 */
[----:B------:R-:W-:Y:S01]  /*158f0*/  @P3 STG.E.U16 [R20.64], R12 ;  /* 0x0000000c14003986 */ /* 0x000fe2000c101504 */
[C---:B---3--:R-:W-:Y:S01]  /*15900*/  IMAD.WIDE R6, R0.reuse, 0x2, R2 ;  /* 0x0000000200067825 */ /* 0x048fe200078e0202 */
[----:B------:R-:W-:-:S03]  /*15910*/  IADD3 R0, R0, c[0x0][0x198], RZ ;  /* 0x0000660000007a10 */ /* 0x000fc60007ffe0ff */
[C---:B0-----:R-:W-:Y:S01]  /*15920*/  IMAD.SHL.U32 R23, R25.reuse, 0x1000, RZ ;  /* 0x0000100019177824 */ /* 0x041fe200078e00ff */
[----:B------:R-:W-:-:S04]  /*15930*/  LOP3.LUT R24, R25, 0xff, RZ, 0xc0, !PT ;  /* 0x000000ff19187812 */ /* 0x000fc800078ec0ff */
[----:B------:R-:W-:Y:S01]  /*15940*/  LOP3.LUT R23, R23, 0x6000, RZ, 0xc0, !PT ;  /* 0x0000600017177812 */ /* 0x000fe200078ec0ff */
[----:B------:R0:W-:Y:S04]  /*15950*/  @P1 STG.E.U16 [R6.64], R22 ;  /* 0x0000001606001986 */ /* 0x0001e8000c101504 */
[----:B------:R-:W-:Y:S02]  /*15960*/  IMAD R23, R24, 0x10, R23 ;  /* 0x0000001018177824 */ /* 0x000fe400078e0217 */
[----:B------:R-:W-:Y:S01]  /*15970*/  IMAD.WIDE R24, R0, 0x2, R4 ;  /* 0x0000000200187825 */ /* 0x000fe200078e0204 */
[----:B--2---:R-:W-:-:S03]  /*15980*/  PRMT R26, R9, 0x7632, R26 ;  /* 0x00007632091a7816 */ /* 0x004fc6000000001a */
[----:B0-----:R-:W-:Y:S01]  /*15990*/  IMAD.WIDE R6, R0, 0x2, R2 ;  /* 0x0000000200067825 */ /* 0x001fe200078e0202 */
[----:B------:R-:W-:Y:S04]  /*159a0*/  @P2 STG.E.U16 [R24.64], R28 ;  /* 0x0000001c18002986 */ /* 0x000fe8000c101504 */
[----:B------:R0:W-:Y:S04]  /*159b0*/  @P4 STG.E.U16 [R6.64], R9 ;  /* 0x0000000906004986 */ /* 0x0001e8000c101504 */
[----:B0-----:R-:W2:Y:S01]  /*159c0*/  LDL.LU R9, [R1+0x60] ;  /* 0x0000600001097983 */ /* 0x001ea20000300800 */
[----:B------:R-:W-:-:S02]  /*159d0*/  IADD3 R8, R13, 0x4d, RZ ;  /* 0x0000004d0d087810 */ /* 0x000fc40007ffe0ff */
[----:B------:R-:W-:Y:S02]  /*159e0*/  ISETP.LT.AND P1, PT, R15, c[0x0][0x178], !P6 ;  /* 0x00005e000f007a0c */ /* 0x000fe40007721270 */
[----:B------:R-:W-:Y:S02]  /*159f0*/  ISETP.GE.AND P5, PT, R8, c[0x0][0x17c], PT ;  /* 0x00005f0008007a0c */ /* 0x000fe40003fa6270 */
[----:B------:R-:W-:Y:S02]  /*15a00*/  IADD3 R8, R13, 0x4e, RZ ;  /* 0x0000004e0d087810 */ /* 0x000fe40007ffe0ff */
[----:B------:R-:W-:Y:S02]  /*15a10*/  ISETP.LT.AND P6, PT, R14, c[0x0][0x178], !P6 ;  /* 0x00005e000e007a0c */ /* 0x000fe400077c1270 */
[----:B------:R-:W-:Y:S02]  /*15a20*/  ISETP.GE.AND P3, PT, R8, c[0x0][0x17c], PT ;  /* 0x00005f0008007a0c */ /* 0x000fe40003f66270 */
[----:B------:R-:W-:-:S02]  /*15a30*/  IADD3 R0, R0, c[0x0][0x198], RZ ;  /* 0x0000660000007a10 */ /* 0x000fc40007ffe0ff */
[----:B------:R-:W-:Y:S02]  /*15a40*/  IADD3 R8, R13, 0x4f, RZ ;  /* 0x0000004f0d087810 */ /* 0x000fe40007ffe0ff */
[----:B------:R-:W-:Y:S02]  /*15a50*/  LOP3.LUT R23, R23, 0x60, RZ, 0x3c, !PT ;  /* 0x0000006017177812 */ /* 0x000fe400078e3cff */
[----:B------:R-:W-:Y:S01]  /*15a60*/  ISETP.LT.AND P4, PT, R15, c[0x0][0x178], !P0 ;  /* 0x00005e000f007a0c */ /* 0x000fe20004781270 */
[----:B------:R-:W-:Y:S01]  /*15a70*/  IMAD.WIDE R6, R0, 0x2, R4 ;  /* 0x0000000200067825 */ /* 0x000fe200078e0204 */
[----:B------:R-:W-:Y:S02]  /*15a80*/  ISETP.GE.AND P2, PT, R8, c[0x0][0x17c], PT ;  /* 0x00005f0008007a0c */ /* 0x000fe40003f46270 */
[----:B------:R-:W-:Y:S01]  /*15a90*/  PRMT R12, R28, 0x7632, R12 ;  /* 0x000076321c0c7816 */ /* 0x000fe2000000000c */
[C---:B------:R-:W-:Y:S01]  /*15aa0*/  IMAD.WIDE R24, R0.reuse, 0x2, R2 ;  /* 0x0000000200187825 */ /* 0x040fe200078e0202 */
[----:B------:R-:W-:Y:S01]  /*15ab0*/  IADD3 R8, R0, c[0x0][0x198], RZ ;  /* 0x0000660000087a10 */ /* 0x000fe20007ffe0ff */
[----:B------:R-:W0:Y:S01]  /*15ac0*/  LDS.128 R20, [R23+0x1000] ;  /* 0x0010000017147984 */ /* 0x000e220000000c00 */
[----:B------:R-:W-:-:S02]  /*15ad0*/  ISETP.LT.AND P0, PT, R14, c[0x0][0x178], !P0 ;  /* 0x00005e000e007a0c */ /* 0x000fc40004701270 */
[----:B------:R-:W-:Y:S01]  /*15ae0*/  IADD3 R0, R13, 0x50, RZ ;  /* 0x000000500d007810 */ /* 0x000fe20007ffe0ff */
[----:B------:R3:W-:Y:S04]  /*15af0*/  @P1 STG.E.U16 [R6.64], R12 ;  /* 0x0000000c06001986 */ /* 0x0007e8000c101504 */
[----:B------:R4:W-:Y:S01]  /*15b00*/  @P6 STG.E.U16 [R24.64], R26 ;  /* 0x0000001a18006986 */ /* 0x0009e2000c101504 */
[----:B------:R-:W-:Y:S02]  /*15b10*/  ISETP.LT.AND P6, PT, R15, c[0x0][0x178], !P5 ;  /* 0x00005e000f007a0c */ /* 0x000fe40006fc1270 */
[----:B------:R-:W-:Y:S01]  /*15b20*/  ISETP.GE.AND P1, PT, R0, c[0x0][0x17c], PT ;  /* 0x00005f0000007a0c */ /* 0x000fe20003f26270 */
[C---:B---3--:R-:W-:Y:S01]  /*15b30*/  IMAD.WIDE R6, R8.reuse, 0x2, R4 ;  /* 0x0000000208067825 */ /* 0x048fe200078e0204 */
[----:B------:R-:W-:-:S04]  /*15b40*/  IADD3 R0, R8, c[0x0][0x198], RZ ;  /* 0x0000660008007a10 */ /* 0x000fc80007ffe0ff */
[----:B------:R3:W-:Y:S01]  /*15b50*/  @P4 STG.E.U16 [R6.64], R27 ;  /* 0x0000001b06004986 */ /* 0x0007e2000c101504 */
[----:B----4-:R-:W-:Y:S01]  /*15b60*/  IMAD.WIDE R24, R0, 0x2, R4 ;  /* 0x0000000200187825 */ /* 0x010fe200078e0204 */
[----:B------:R-:W-:-:S03]  /*15b70*/  ISETP.LT.AND P5, PT, R14, c[0x0][0x178], !P5 ;  /* 0x00005e000e007a0c */ /* 0x000fc60006fa1270 */
[----:B---3--:R-:W-:Y:S01]  /*15b80*/  IMAD.WIDE R6, R8, 0x2, R2 ;  /* 0x0000000208067825 */ /* 0x008fe200078e0202 */
[----:B------:R-:W-:-:S04]  /*15b90*/  PRMT R8, R27, 0x7632, R8 ;  /* 0x000076321b087816 */ /* 0x000fc80000000008 */
[----:B-1----:R1:W-:Y:S01]  /*15ba0*/  @P0 STG.E.U16 [R6.64], R16 ;  /* 0x0000001006000986 */ /* 0x0023e2000c101504 */
[----:B------:R-:W-:-:S03]  /*15bb0*/  ISETP.LT.AND P0, PT, R15, c[0x0][0x178], !P3 ;  /* 0x00005e000f007a0c */ /* 0x000fc60005f01270 */
[----:B------:R3:W-:Y:S01]  /*15bc0*/  @P6 STG.E.U16 [R24.64], R8 ;  /* 0x0000000818006986 */ /* 0x0007e2000c101504 */
[----:B------:R-:W-:Y:S01]  /*15bd0*/  IMAD.WIDE R26, R0, 0x2, R2 ;  /* 0x00000002001a7825 */ /* 0x000fe200078e0202 */
[----:B------:R-:W-:Y:S02]  /*15be0*/  IADD3 R12, R13, 0x51, RZ ;  /* 0x000000510d0c7810 */ /* 0x000fe40007ffe0ff */
[----:B-1----:R-:W-:Y:S02]  /*15bf0*/  PRMT R16, R16, 0x7632, R16 ;  /* 0x0000763210107816 */ /* 0x002fe40000000010 */
[----:B---3--:R-:W-:-:S03]  /*15c00*/  IADD3 R8, R0, c[0x0][0x198], RZ ;  /* 0x0000660000087a10 */ /* 0x008fc60007ffe0ff */
[----:B------:R-:W-:Y:S02]  /*15c10*/  @P5 STG.E.U16 [R26.64], R16 ;  /* 0x000000101a005986 */ /* 0x000fe4000c101504 */
[----:B------:R-:W-:Y:S01]  /*15c20*/  IMAD.WIDE R6, R8, 0x2, R4 ;  /* 0x0000000208067825 */ /* 0x000fe200078e0204 */
[----:B------:R-:W-:Y:S02]  /*15c30*/  ISETP.LT.AND P3, PT, R14, c[0x0][0x178], !P3 ;  /* 0x00005e000e007a0c */ /* 0x000fe40005f61270 */
[----:B------:R-:W-:Y:S02]  /*15c40*/  ISETP.GE.AND P4, PT, R12, c[0x0][0x17c], PT ;  /* 0x00005f000c007a0c */ /* 0x000fe40003f86270 */
[----:B------:R-:W-:Y:S01]  /*15c50*/  IADD3 R12, R13, 0x52, RZ ;  /* 0x000000520d0c7810 */ /* 0x000fe20007ffe0ff */
[----:B------:R-:W-:-:S03]  /*15c60*/  IMAD.WIDE R24, R8, 0x2, R2 ;  /* 0x0000000208187825 */ /* 0x000fc600078e0202 */
[----:B------:R-:W-:Y:S02]  /*15c70*/  ISETP.GE.AND P6, PT, R12, c[0x0][0x17c], PT ;  /* 0x00005f000c007a0c */ /* 0x000fe40003fc6270 */
[----:B------:R-:W-:Y:S01]  /*15c80*/  IADD3 R0, R13, 0x53, RZ ;  /* 0x000000530d007810 */ /* 0x000fe20007ffe0ff */
[----:B--2---:R1:W-:Y:S01]  /*15c90*/  @P0 STG.E.U16 [R6.64], R9 ;  /* 0x0000000906000986 */ /* 0x0043e2000c101504 */
[----:B------:R-:W-:Y:S02]  /*15ca0*/  ISETP.LT.AND P0, PT, R15, c[0x0][0x178], !P2 ;  /* 0x00005e000f007a0c */ /* 0x000fe40005701270 */
[----:B------:R-:W-:Y:S02]  /*15cb0*/  PRMT R12, R9, 0x7632, R12 ;  /* 0x00007632090c7816 */ /* 0x000fe4000000000c */
[----:B-1----:R-:W-:Y:S01]  /*15cc0*/  IADD3 R6, R8, c[0x0][0x198], RZ ;  /* 0x0000660008067a10 */ /* 0x002fe20007ffe0ff */
[----:B0-----:R-:W-:Y:S04]  /*15cd0*/  @P3 STG.E.U16 [R24.64], R20 ;  /* 0x0000001418003986 */ /* 0x001fe8000c101504 */
[----:B------:R-:W-:Y:S01]  /*15ce0*/  IMAD.WIDE R28, R6, 0x2, R4 ;  /* 0x00000002061c7825 */ /* 0x000fe200078e0204 */
[----:B------:R-:W2:Y:S01]  /*15cf0*/  LDL.LU R9, [R1+0x74] ;  /* 0x0000740001097983 */ /* 0x000ea20000300800 */
[----:B------:R-:W-:-:S03]  /*15d00*/  IADD3 R8, R13, 0x54, RZ ;  /* 0x000000540d087810 */ /* 0x000fc60007ffe0ff */
[----:B------:R-:W3:Y:S04]  /*15d10*/  LDL.LU R13, [R1+0x7d4] ;  /* 0x0007d400010d7983 */ /* 0x000ee80000300800 */
[----:B------:R0:W-:Y:S04]  /*15d20*/  @P0 STG.E.U16 [R28.64], R12 ;  /* 0x0000000c1c000986 */ /* 0x0001e8000c101504 */
[----:B0-----:R-:W4:Y:S04]  /*15d30*/  LDL.LU R12, [R1+0x54] ;  /* 0x00005400010c7983 */ /* 0x001f280000300800 */
[----:B------:R-:W2:Y:S01]  /*15d40*/  LDL.LU R28, [R1+0x24] ;  /* 0x00002400011c7983 */ /* 0x000ea20000300800 */
[----:B------:R-:W-:-:S02]  /*15d50*/  ISETP.LT.AND P2, PT, R14, c[0x0][0x178], !P2 ;  /* 0x00005e000e007a0c */ /* 0x000fc40005741270 */
[----:B------:R-:W-:Y:S02]  /*15d60*/  ISETP.LT.AND P3, PT, R15, c[0x0][0x178], !P1 ;  /* 0x00005e000f007a0c */ /* 0x000fe40004f61270 */
[----:B------:R-:W-:Y:S01]  /*15d70*/  ISETP.GE.AND P5, PT, R0, c[0x0][0x17c], PT ;  /* 0x00005f0000007a0c */ /* 0x000fe20003fa6270 */
[----:B------:R-:W-:Y:S01]  /*15d80*/  IMAD.WIDE R26, R6, 0x2, R2 ;  /* 0x00000002061a7825 */ /* 0x000fe200078e0202 */
[----:B------:R-:W-:Y:S01]  /*15d90*/  ISETP.LT.AND P1, PT, R14, c[0x0][0x178], !P1 ;  /* 0x00005e000e007a0c */ /* 0x000fe20004f21270 */
[----:B------:R-:W3:Y:S01]  /*15da0*/  LDL.LU R29, [R1+0x478] ;  /* 0x00047800011d7983 */ /* 0x000ee20000300800 */
[----:B------:R-:W-:Y:S02]  /*15db0*/  IADD3 R0, R6, c[0x0][0x198], RZ ;  /* 0x0000660006007a10 */ /* 0x000fe40007ffe0ff */
[----:B------:R-:W-:-:S03]  /*15dc0*/  PRMT R20, R20, 0x7632, R20 ;  /* 0x0000763214147816 */ /* 0x000fc60000000014 */
[----:B------:R-:W-:-:S04]  /*15dd0*/  IMAD.WIDE R6, R0, 0x2, R4 ;  /* 0x0000000200067825 */ /* 0x000fc800078e0204 */
[----:B------:R-:W-:Y:S01]  /*15de0*/  IMAD.WIDE R24, R0, 0x2, R2 ;  /* 0x0000000200187825 */ /* 0x000fe200078e0202 */
[----:B------:R0:W-:Y:S01]  /*15df0*/  @P2 STG.E.U16 [R26.64], R20 ;  /* 0x000000141a002986 */ /* 0x0001e2000c101504 */
[C---:B------:R-:W-:Y:S02]  /*15e00*/  ISETP.LT.AND P2, PT, R15.reuse, c[0x0][0x178], !P6 ;  /* 0x00005e000f007a0c */ /* 0x040fe40007741270 */
[----:B------:R-:W-:Y:S01]  /*15e10*/  ISETP.LT.AND P6, PT, R14, c[0x0][0x178], !P6 ;  /* 0x00005e000e007a0c */ /* 0x000fe200077c1270 */
[----:B----4-:R1:W-:Y:S04]  /*15e20*/  @P3 STG.E.U16 [R6.64], R12 ;  /* 0x0000000c06003986 */ /* 0x0103e8000c101504 */
[----:B--2---:R2:W-:Y:S01]  /*15e30*/  @P1 STG.E.U16 [R24.64], R28 ;  /* 0x0000001c18001986 */ /* 0x0045e2000c101504 */
[----:B------:R-:W-:-:S02]  /*15e40*/  ISETP.LT.AND P1, PT, R15, c[0x0][0x178], !P4 ;  /* 0x00005e000f007a0c */ /* 0x000fc40006721270 */
[----:B------:R-:W-:Y:S02]  /*15e50*/  ISETP.LT.AND P4, PT, R14, c[0x0][0x178], !P4 ;  /* 0x00005e000e007a0c */ /* 0x000fe40006781270 */
[----:B0-----:R-:W-:Y:S01]  /*15e60*/  PRMT R20, R12, 0x7632, R20 ;  /* 0x000076320c147816 */ /* 0x001fe20000000014 */
[----:B------:R-:W4:Y:S01]  /*15e70*/  LDL.LU R14, [R1+0x7d0] ;  /* 0x0007d000010e7983 */ /* 0x000f220000300800 */
[----:B-1----:R-:W-:-:S04]  /*15e80*/  IADD3 R6, R0, c[0x0][0x198], RZ ;  /* 0x0000660000067a10 */ /* 0x002fc80007ffe0ff */
[C---:B------:R-:W-:Y:S01]  /*15e90*/  IADD3 R0, R6.reuse, c[0x0][0x198], RZ ;  /* 0x0000660006007a10 */ /* 0x040fe20007ffe0ff */
[----:B------:R-:W-:Y:S01]  /*15ea0*/  IMAD.WIDE R26, R6, 0x2, R4 ;  /* 0x00000002061a7825 */ /* 0x000fe200078e0204 */
[----:B------:R-:W-:Y:S02]  /*15eb0*/  PRMT R16, R28, 0x7632, R16 ;  /* 0x000076321c107816 */ /* 0x000fe40000000010 */
[----:B--2---:R-:W2:Y:S01]  /*15ec0*/  LDL.LU R28, [R1+0x84] ;  /* 0x00008400011c7983 */ /* 0x004ea20000300800 */
[----:B------:R-:W-:-:S03]  /*15ed0*/  IMAD.WIDE R6, R6, 0x2, R2 ;  /* 0x0000000206067825 */ /* 0x000fc600078e0202 */
[----:B------:R0:W-:Y:S01]  /*15ee0*/  @P1 STG.E.U16 [R26.64], R20 ;  /* 0x000000141a001986 */ /* 0x0001e2000c101504 */
[----:B------:R-:W-:-:S03]  /*15ef0*/  IMAD.WIDE R24, R0, 0x2, R4 ;  /* 0x0000000200187825 */ /* 0x000fc600078e0204 */
[----:B------:R-:W-:Y:S04]  /*15f00*/  @P4 STG.E.U16 [R6.64], R16 ;  /* 0x0000001006004986 */ /* 0x000fe8000c101504 */
[----:B0-----:R-:W2:Y:S04]  /*15f10*/  LDL.LU R27, [R1+0x4e0] ;  /* 0x0004e000011b7983 */ /* 0x001ea80000300800 */
[----:B------:R0:W-:Y:S04]  /*15f20*/  @P2 STG.E.U16 [R24.64], R9 ;  /* 0x0000000918002986 */ /* 0x0001e8000c101504 */
[----:B0-----:R-:W4:Y:S01]  /*15f30*/  LDL.LU R25, [R1+0x34] ;  /* 0x0000340001197983 */ /* 0x001f220000300800 */
[----:B------:R-:W-:-:S03]  /*15f40*/  PRMT R16, R9, 0x7632, R16 ;  /* 0x0000763209107816 */ /* 0x000fc60000000010 */
[----:B------:R-:W4:Y:S01]  /*15f50*/  LDL.LU R9, [R1+0x7cc] ;  /* 0x0007cc0001097983 */ /* 0x000f220000300800 */
[----:B------:R-:W-:Y:S01]  /*15f60*/  ISETP.LT.AND P4, PT, R15, c[0x0][0x178], !P5 ;  /* 0x00005e000f007a0c */ /* 0x000fe20006f81270 */
[C---:B------:R-:W-:Y:S01]  /*15f70*/  IMAD.WIDE R6, R0.reuse, 0x2, R2 ;  /* 0x0000000200067825 */ /* 0x040fe200078e0202 */
[C---:B---3--:R-:W-:Y:S02]  /*15f80*/  IADD3 R12, R29.reuse, 0x56, RZ ;  /* 0x000000561d0c7810 */ /* 0x048fe40007ffe0ff */
[----:B------:R-:W-:Y:S02]  /*15f90*/  IADD3 R0, R0, c[0x0][0x198], RZ ;  /* 0x0000660000007a10 */ /* 0x000fe40007ffe0ff */
[----:B------:R-:W-:Y:S02]  /*15fa0*/  ISETP.GE.AND P0, PT, R8, c[0x0][0x17c], PT ;  /* 0x00005f0008007a0c */ /* 0x000fe40003f06270 */
[----:B------:R-:W-:Y:S02]  /*15fb0*/  IADD3 R8, R29, 0x55, RZ ;  /* 0x000000551d087810 */ /* 0x000fe40007ffe0ff */
[----:B------:R-:W-:-:S02]  /*15fc0*/  ISETP.GE.AND P1, PT, R12, c[0x0][0x17c], PT ;  /* 0x00005f000c007a0c */ /* 0x000fc40003f26270 */
[----:B------:R-:W-:Y:S02]  /*15fd0*/  ISETP.GE.AND P3, PT, R8, c[0x0][0x17c], PT ;  /* 0x00005f0008007a0c */ /* 0x000fe40003f66270 */
[----:B--2---:R-:W-:Y:S01]  /*15fe0*/  ISETP.LT.AND P5, PT, R27, c[0x0][0x178], !P5 ;  /* 0x00005e001b007a0c */ /* 0x004fe20006fa1270 */
[----:B----4-:R0:W-:Y:S01]  /*15ff0*/  @P6 STG.E.U16 [R6.64], R25 ;  /* 0x0000001906006986 */ /* 0x0101e2000c101504 */
[----:B------:R-:W-:Y:S02]  /*16000*/  PRMT R12, R25, 0x7632, R12 ;  /* 0x00007632190c7816 */ /* 0x000fe4000000000c */
[----:B------:R-:W-:Y:S02]  /*16010*/  ISETP.LT.AND P6, PT, R15, c[0x0][0x178], !P0 ;  /* 0x00005e000f007a0c */ /* 0x000fe400047c1270 */
[----:B------:R-:W-:Y:S01]  /*16020*/  ISETP.LT.AND P0, PT, R27, c[0x0][0x178], !P0 ;  /* 0x00005e001b007a0c */ /* 0x000fe20004701270 */
[----:B0-----:R-:W-:-:S04]  /*16030*/  IMAD.WIDE R6, R0, 0x2, R4 ;  /* 0x0000000200067825 */ /* 0x001fc800078e0204 */
[C---:B------:R-:W-:Y:S01]  /*16040*/  IMAD.WIDE R24, R0.reuse, 0x2, R2 ;  /* 0x0000000200187825 */ /* 0x040fe200078e0202 */
[----:B------:R-:W-:Y:S01]  /*16050*/  IADD3 R0, R0, c[0x0][0x198], RZ ;  /* 0x0000660000007a10 */ /* 0x000fe20007ffe0ff */
[----:B------:R0:W-:Y:S04]  /*16060*/  @P4 STG.E.U16 [R6.64], R16 ;  /* 0x0000001006004986 */ /* 0x0001e8000c101504 */
[----:B------:R1:W-:Y:S01]  /*16070*/  @P5 STG.E.U16 [R24.64], R12 ;  /* 0x0000000c18005986 */ /* 0x0003e2000c101504 */
[----:B------:R-:W-:Y:S01]  /*16080*/  ISETP.LT.AND P5, PT, R15, c[0x0][0x178], !P3 ;  /* 0x00005e000f007a0c */ /* 0x000fe20005fa1270 */
[----:B0-----:R-:W-:-:S04]  /*16090*/  IMAD.WIDE R6, R0, 0x2, R4 ;  /* 0x0000000200067825 */ /* 0x001fc800078e0204 */
[C---:B-1----:R-:W-:Y:S01]  /*160a0*/  IMAD.WIDE R24, R0.reuse, 0x2, R2 ;  /* 0x0000000200187825 */ /* 0x042fe200078e0202 */
[----:B------:R-:W-:Y:S01]  /*160b0*/  IADD3 R0, R0, c[0x0][0x198], RZ ;  /* 0x0000660000007a10 */ /* 0x000fe20007ffe0ff */
[----:B------:R0:W-:Y:S01]  /*160c0*/  @P6 STG.E.U16 [R6.64], R28 ;  /* 0x0000001c06006986 */ /* 0x0001e2000c101504 */
[----:B------:R-:W-:-:S03]  /*160d0*/  PRMT R16, R28, 0x7632, R16 ;  /* 0x000076321c107816 */ /* 0x000fc60000000010 */
[----:B------:R1:W-:Y:S01]  /*160e0*/  @P0 STG.E.U16 [R24.64], R9 ;  /* 0x0000000918000986 */ /* 0x0003e2000c101504 */
[----:B0-----:R-:W-:-:S03]  /*160f0*/  IMAD.WIDE R6, R0, 0x2, R4 ;  /* 0x0000000200067825 */ /* 0x001fc600078e0204 */
[----:B-1----:R-:W2:Y:S04]  /*16100*/  LDL.LU R25, [R1+0x124] ;  /* 0x0001240001197983 */ /* 0x002ea80000300800 */
[----:B------:R-:W3:Y:S04]  /*16110*/  LDL.LU R28, [R1+0x14] ;  /* 0x00001400011c7983 */ /* 0x000ee80000300800 */
[----:B------:R0:W-:Y:S04]  /*16120*/  @P5 STG.E.U16 [R6.64], R16 ;  /* 0x0000001006005986 */ /* 0x0001e8000c101504 */
[----:B0-----:R-:W4:Y:S01]  /*16130*/  LDL.LU R16, [R1+0xc4] ;  /* 0x0000c40001107983 */ /* 0x001f220000300800 */
[----:B------:R-:W-:-:S04]  /*16140*/  IADD3 R8, R29, 0x57, RZ ;  /* 0x000000571d087810 */ /* 0x000fc80007ffe0ff */
[----:B------:R-:W-:Y:S02]  /*16150*/  ISETP.GE.AND P2, PT, R8, c[0x0][0x17c], PT ;  /* 0x00005f0008007a0c */ /* 0x000fe40003f46270 */
[----:B------:R-:W-:Y:S02]  /*16160*/  IADD3 R8, R29, 0x58, RZ ;  /* 0x000000581d087810 */ /* 0x000fe40007ffe0ff */
[----:B------:R-:W-:Y:S02]  /*16170*/  ISETP.LT.AND P3, PT, R27, c[0x0][0x178], !P3 ;  /* 0x00005e001b007a0c */ /* 0x000fe40005f61270 */
[----:B------:R-:W-:Y:S02]  /*16180*/  ISETP.LT.AND P0, PT, R15, c[0x0][0x178], !P1 ;  /* 0x00005e000f007a0c */ /* 0x000fe40004f01270 */
[----:B------:R-:W-:Y:S02]  /*16190*/  ISETP.GE.AND P4, PT, R8, c[0x0][0x17c], PT ;  /* 0x00005f0008007a0c */ /* 0x000fe40003f86270 */
[----:B------:R-:W-:-:S02]  /*161a0*/  IADD3 R8, R29, 0x59, RZ ;  /* 0x000000591d087810 */ /* 0x000fc40007ffe0ff */
[----:B------:R-:W-:Y:S02]  /*161b0*/  IADD3 R12, R0, c[0x0][0x198], RZ ;  /* 0x00006600000c7a10 */ /* 0x000fe40007ffe0ff */
[----:B------:R-:W-:Y:S02]  /*161c0*/  ISETP.GE.AND P6, PT, R8, c[0x0][0x17c], PT ;  /* 0x00005f0008007a0c */ /* 0x000fe40003fc6270 */
[----:B------:R-:W-:Y:S01]  /*161d0*/  PRMT R20, R9, 0x7632, R20 ;  /* 0x0000763209147816 */ /* 0x000fe20000000014 */
[----:B------:R-:W-:Y:S01]  /*161e0*/  IMAD.WIDE R8, R0, 0x2, R2 ;  /* 0x0000000200087825 */ /* 0x000fe200078e0202 */
[----:B------:R-:W-:-:S03]  /*161f0*/  ISETP.LT.AND P1, PT, R27, c[0x0][0x178], !P1 ;  /* 0x00005e001b007a0c */ /* 0x000fc60004f21270 */
[----:B------:R-:W-:Y:S01]  /*16200*/  IMAD.WIDE R6, R12, 0x2, R4 ;  /* 0x000000020c067825 */ /* 0x000fe200078e0204 */
[----:B------:R-:W-:Y:S01]  /*16210*/  IADD3 R0, R29, 0x5a, RZ ;  /* 0x0000005a1d007810 */ /* 0x000fe20007ffe0ff */
[----:B------:R0:W-:Y:S01]  /*16220*/  @P3 STG.E.U16 [R8.64], R20 ;  /* 0x0000001408003986 */ /* 0x0001e2000c101504 */
[----:B------:R-:W-:Y:S02]  /*16230*/  ISETP.LT.AND P5, PT, R15, c[0x0][0x178], !P2 ;  /* 0x00005e000f007a0c */ /* 0x000fe400057a1270 */
[----:B------:R-:W-:Y:S02]  /*16240*/  ISETP.GE.AND P3, PT, R0, c[0x0][0x17c], PT ;  /* 0x00005f0000007a0c */ /* 0x000fe40003f66270 */
[----:B------:R-:W-:Y:S02]  /*16250*/  IADD3 R0, R12, c[0x0][0x198], RZ ;  /* 0x000066000c007a10 */ /* 0x000fe40007ffe0ff */
[----:B------:R-:W-:Y:S02]  /*16260*/  ISETP.LT.AND P2, PT, R27, c[0x0][0x178], !P2 ;  /* 0x00005e001b007a0c */ /* 0x000fe40005741270 */
[----:B0-----:R-:W-:-:S02]  /*16270*/  IADD3 R8, R29, 0x5b, RZ ;  /* 0x0000005b1d087810 */ /* 0x001fc40007ffe0ff */
[----:B------:R-:W-:Y:S02]  /*16280*/  PRMT R24, R13, 0x7632, R24 ;  /* 0x000076320d187816 */ /* 0x000fe40000000018 */
[----:B------:R-:W-:Y:S01]  /*16290*/  IADD3 R20, R29, 0x5c, RZ ;  /* 0x0000005c1d147810 */ /* 0x000fe20007ffe0ff */
[----:B----4-:R0:W-:Y:S01]  /*162a0*/  @P0 STG.E.U16 [R6.64], R16 ;  /* 0x0000001006000986 */ /* 0x0101e2000c101504 */
[----:B------:R-:W-:Y:S01]  /*162b0*/  ISETP.GE.AND P0, PT, R8, c[0x0][0x17c], PT ;  /* 0x00005f0008007a0c */ /* 0x000fe20003f06270 */
[----:B------:R-:W-:-:S04]  /*162c0*/  IMAD.WIDE R8, R0, 0x2, R4 ;  /* 0x0000000200087825 */ /* 0x000fc800078e0204 */
[----:B0-----:R-:W-:Y:S01]  /*162d0*/  IMAD.WIDE R6, R12, 0x2, R2 ;  /* 0x000000020c067825 */ /* 0x001fe200078e0202 */
[----:B------:R-:W-:-:S04]  /*162e0*/  PRMT R12, R16, 0x7632, R12 ;  /* 0x00007632100c7816 */ /* 0x000fc8000000000c */
[----:B------:R0:W-:Y:S01]  /*162f0*/  @P1 STG.E.U16 [R6.64], R13 ;  /* 0x0000000d06001986 */ /* 0x0001e2000c101504 */
[----:B------:R-:W-:Y:S02]  /*16300*/  ISETP.LT.AND P1, PT, R15, c[0x0][0x178], !P4 ;  /* 0x00005e000f007a0c */ /* 0x000fe40006721270 */
[C---:B------:R-:W-:Y:S01]  /*16310*/  IADD3 R16, R0.reuse, c[0x0][0x198], RZ ;  /* 0x0000660000107a10 */ /* 0x040fe20007ffe0ff */
[----:B------:R1:W-:Y:S01]  /*16320*/  @P5 STG.E.U16 [R8.64], R12 ;  /* 0x0000000c08005986 */ /* 0x0003e2000c101504 */
[----:B------:R-:W-:Y:S01]  /*16330*/  ISETP.LT.AND P4, PT, R27, c[0x0][0x178], !P4 ;  /* 0x00005e001b007a0c */ /* 0x000fe20006781270 */
[----:B0-----:R-:W-:-:S04]  /*16340*/  IMAD.WIDE R6, R0, 0x2, R2 ;  /* 0x0000000200067825 */ /* 0x001fc800078e0202 */
[C---:B-1----:R-:W-:Y:S01]  /*16350*/  IMAD.WIDE R8, R16.reuse, 0x2, R4 ;  /* 0x0000000210087825 */ /* 0x042fe200078e0204 */
[----:B------:R-:W-:Y:S04]  /*16360*/  @P2 STG.E.U16 [R6.64], R24 ;  /* 0x0000001806002986 */ /* 0x000fe8000c101504 */
[----:B--2---:R0:W-:Y:S01]  /*16370*/  @P1 STG.E.U16 [R8.64], R25 ;  /* 0x0000001908001986 */ /* 0x0041e2000c101504 */
[----:B------:R-:W-:Y:S01]  /*16380*/  ISETP.LT.AND P1, PT, R15, c[0x0][0x178], !P6 ;  /* 0x00005e000f007a0c */ /* 0x000fe20007721270 */
[C---:B------:R-:W-:Y:S01]  /*16390*/  IMAD.WIDE R12, R16.reuse, 0x2, R2 ;  /* 0x00000002100c7825 */ /* 0x040fe200078e0202 */
[----:B------:R-:W-:Y:S02]  /*163a0*/  PRMT R26, R25, 0x7632, R26 ;  /* 0x00007632191a7816 */ /* 0x000fe4000000001a */
[----:B0-----:R-:W-:-:S02]  /*163b0*/  IADD3 R8, R16, c[0x0][0x198], RZ ;  /* 0x0000660010087a10 */ /* 0x001fc40007ffe0ff */
[----:B---3--:R0:W-:Y:S01]  /*163c0*/  @P4 STG.E.U16 [R12.64], R28 ;  /* 0x0000001c0c004986 */ /* 0x0081e2000c101504 */
[----:B------:R-:W-:Y:S02]  /*163d0*/  ISETP.GE.AND P5, PT, R20, c[0x0][0x17c], PT ;  /* 0x00005f0014007a0c */ /* 0x000fe40003fa6270 */
[----:B------:R-:W-:Y:S01]  /*163e0*/  IMAD.WIDE R6, R8, 0x2, R4 ;  /* 0x0000000208067825 */ /* 0x000fe200078e0204 */
[----:B------:R-:W-:Y:S02]  /*163f0*/  ISETP.LT.AND P4, PT, R15, c[0x0][0x178], !P3 ;  /* 0x00005e000f007a0c */ /* 0x000fe40005f81270 */
[----:B------:R-:W2:Y:S01]  /*16400*/  LDL.LU R15, [R1+0x7c8] ;  /* 0x0007c800010f7983 */ /* 0x000ea20000300800 */
[----:B------:R-:W-:-:S03]  /*16410*/  PRMT R20, R28, 0x7632, R20 ;  /* 0x000076321c147816 */ /* 0x000fc60000000014 */
[----:B------:R1:W-:Y:S04]  /*16420*/  @P1 STG.E.U16 [R6.64], R26 ;  /* 0x0000001a06001986 */ /* 0x0003e8000c101504 */
[----:B0-----:R-:W3:Y:S04]  /*16430*/  LDL.LU R28, [R1+0x104] ;  /* 0x00010400011c7983 */ /* 0x001ee80000300800 */
[----:B-1----:R-:W4:Y:S04]  /*16440*/  LDL.LU R7, [R1+0x114] ;  /* 0x0001140001077983 */ /* 0x002f280000300800 */
[----:B------:R-:W2:Y:S01]  /*16450*/  LDL.LU R26, [R1+0x47c] ;  /* 0x00047c00011a7983 */ /* 0x000ea20000300800 */
[----:B------:R-:W-:-:S02]  /*16460*/  IADD3 R0, R29, 0x5d, RZ ;  /* 0x0000005d1d007810 */ /* 0x000fc40007ffe0ff */
[C---:B------:R-:W-:Y:S02]  /*16470*/  ISETP.LT.AND P6, PT, R27.reuse, c[0x0][0x178], !P6 ;  /* 0x00005e001b007a0c */ /* 0x040fe400077c1270 */
[----:B------:R-:W-:Y:S02]  /*16480*/  ISETP.LT.AND P3, PT, R27, c[0x0][0x178], !P3 ;  /* 0x00005e001b007a0c */ /* 0x000fe40005f61270 */
[----:B------:R-:W-:Y:S02]  /*16490*/  ISETP.GE.AND P2, PT, R0, c[0x0][0x17c], PT ;  /* 0x00005f0000007a0c */ /* 0x000fe40003f46270 */
[C---:B------:R-:W-:Y:S01]  /*164a0*/  IADD3 R0, R8.reuse, c[0x0][0x198], RZ ;  /* 0x0000660008007a10 */ /* 0x040fe20007ffe0ff */
[----:B------:R-:W-:-:S04]  /*164b0*/  IMAD.WIDE R8, R8, 0x2, R2 ;  /* 0x0000000208087825 */ /* 0x000fc800078e0202 */
[----:B------:R-:W-:-:S04]  /*164c0*/  IMAD.WIDE R12, R0, 0x2, R4 ;  /* 0x00000002000c7825 */ /* 0x000fc800078e0204 */
[----:B------:R-:W-:Y:S01]  /*164d0*/  IMAD.WIDE R24, R0, 0x2, R2 ;  /* 0x0000000200187825 */ /* 0x000fe200078e0202 */
[----:B------:R0:W-:Y:S02]  /*164e0*/  @P6 STG.E.U16 [R8.64], R20 ;  /* 0x0000001408006986 */ /* 0x0001e4000c101504 */
[----:B0-----:R-:W-:Y:S02]  /*164f0*/  PRMT R20, R10, 0x7632, R20 ;  /* 0x000076320a147816 */ /* 0x001fe40000000014 */
[----:B------:R-:W-:-:S04]  /*16500*/  IADD3 R8, R0, c[0x0][0x198], RZ ;  /* 0x0000660000087a10 */ /* 0x000fc80007ffe0ff */
[----:B------:R-:W-:Y:S01]  /*16510*/  IADD3 R0, R8, c[0x0][0x198], RZ ;  /* 0x0000660008007a10 */ /* 0x000fe20007ffe0ff */
[----:B----4-:R-:W-:Y:S04]  /*16520*/  @P4 STG.E.U16 [R12.64], R7 ;  /* 0x000000070c004986 */ /* 0x010fe8000c101504 */
[----:B------:R0:W-:Y:S01]  /*16530*/  @P3 STG.E.U16 [R24.64], R10 ;  /* 0x0000000a18003986 */ /* 0x0001e2000c101504 */
[C---:B--2---:R-:W-:Y:S02]  /*16540*/  ISETP.LT.AND P4, PT, R26.reuse, c[0x0][0x178], !P0 ;  /* 0x00005e001a007a0c */ /* 0x044fe40004781270 */
[----:B------:R-:W-:Y:S02]  /*16550*/  ISETP.LT.AND P0, PT, R27, c[0x0][0x178], !P0 ;  /* 0x00005e001b007a0c */ /* 0x000fe40004701270 */
[----:B------:R-:W-:Y:S01]  /*16560*/  ISETP.LT.AND P6, PT, R26, c[0x0][0x178], !P5 ;  /* 0x00005e001a007a0c */ /* 0x000fe20006fc1270 */
[----:B0-----:R-:W2:Y:S04]  /*16570*/  LDL.LU R10, [R1+0x7c4] ;  /* 0x0007c400010a7983 */ /* 0x001ea80000300800 */
[----:B------:R-:W4:Y:S01]  /*16580*/  LDL.LU R25, [R1+0x64] ;  /* 0x0000640001197983 */ /* 0x000f220000300800 */
[----:B------:R-:W-:-:S02]  /*16590*/  IADD3 R12, R29, 0x5f, RZ ;  /* 0x0000005f1d0c7810 */ /* 0x000fc40007ffe0ff */
[----:B------:R-:W-:Y:S01]  /*165a0*/  PRMT R24, R7, 0x7632, R24 ;  /* 0x0000763207187816 */ /* 0x000fe20000000018 */
[----:B------:R-:W-:Y:S01]  /*165b0*/  IMAD.WIDE R6, R8, 0x2, R4 ;  /* 0x0000000208067825 */ /* 0x000fe200078e0204 */
[----:B------:R-:W-:-:S03]  /*165c0*/  ISETP.GE.AND P3, PT, R12, c[0x0][0x17c], PT ;  /* 0x00005f000c007a0c */ /* 0x000fc60003f66270 */
[----:B------:R-:W-:Y:S01]  /*165d0*/  IMAD.WIDE R8, R8, 0x2, R2 ;  /* 0x0000000208087825 */ /* 0x000fe200078e0202 */
[----:B------:R-:W-:Y:S03]  /*165e0*/  @P4 STG.E.U16 [R6.64], R24 ;  /* 0x0000001806004986 */ /* 0x000fe6000c101504 */
[----:B------:R-:W-:Y:S01]  /*165f0*/  IMAD.WIDE R12, R0, 0x2, R4 ;  /* 0x00000002000c7825 */ /* 0x000fe200078e0204 */
[----:B------:R-:W-:Y:S04]  /*16600*/  @P0 STG.E.U16 [R8.64], R20 ;  /* 0x0000001408000986 */ /* 0x000fe8000c101504 */
[----:B---3--:R0:W-:Y:S02]  /*16610*/  @P6 STG.E.U16 [R12.64], R28 ;  /* 0x0000001c0c006986 */ /* 0x0081e4000c101504 */
[----:B0-----:R-:W-:-:S02]  /*16620*/  PRMT R12, R28, 0x7632, R12 ;  /* 0x000076321c0c7816 */ /* 0x001fc4000000000c */
[----:B------:R-:W3:Y:S04]  /*16630*/  LDL.LU R28, [R1+0x58] ;  /* 0x00005800011c7983 */ /* 0x000ee80000300800 */
[----:B------:R-:W2:Y:S01]  /*16640*/  LDL.LU R20, [R1+0x28] ;  /* 0x0000280001147983 */ /* 0x000ea20000300800 */
[----:B------:R-:W-:Y:S02]  /*16650*/  ISETP.LT.AND P5, PT, R27, c[0x0][0x178], !P5 ;  /* 0x00005e001b007a0c */ /* 0x000fe40006fa1270 */
[----:B------:R-:W-:Y:S02]  /*16660*/  IADD3 R16, R29, 0x5e, RZ ;  /* 0x0000005e1d107810 */ /* 0x000fe40007ffe0ff */
[----:B------:R-:W-:Y:S01]  /*16670*/  ISETP.LT.AND P6, PT, R26, c[0x0][0x178], !P2 ;  /* 0x00005e001a007a0c */ /* 0x000fe200057c1270 */
[----:B------:R-:W-:Y:S01]  /*16680*/  IMAD.WIDE R6, R0, 0x2, R2 ;  /* 0x0000000200067825 */ /* 0x000fe200078e0202 */
[----:B------:R-:W-:-:S02]  /*16690*/  ISETP.LT.AND P2, PT, R27, c[0x0][0x178], !P2 ;  /* 0x00005e001b007a0c */ /* 0x000fc40005741270 */
[----:B------:R-:W-:Y:S02]  /*166a0*/  IADD3 R8, R29, 0x61, RZ ;  /* 0x000000611d087810 */ /* 0x000fe40007ffe0ff */
[----:B------:R-:W-:Y:S02]  /*166b0*/  IADD3 R0, R0, c[0x0][0x198], RZ ;  /* 0x0000660000007a10 */ /* 0x000fe40007ffe0ff */
[----:B------:R-:W-:Y:S01]  /*166c0*/  ISETP.GE.AND P1, PT, R16, c[0x0][0x17c], PT ;  /* 0x00005f0010007a0c */ /* 0x000fe20003f26270 */
[----:B------:R0:W-:Y:S01]  /*166d0*/  @P5 STG.E.U16 [R6.64], R17 ;  /* 0x0000001106005986 */ /* 0x0001e2000c101504 */
[----:B------:R-:W-:Y:S01]  /*166e0*/  ISETP.GE.AND P0, PT, R8, c[0x0][0x17c], PT ;  /* 0x00005f0008007a0c */ /* 0x000fe20003f06270 */
[----:B------:R-:W-:Y:S01]  /*166f0*/  IMAD.WIDE R8, R0, 0x2, R4 ;  /* 0x0000000200087825 */ /* 0x000fe200078e0204 */
[----:B------:R-:W-:Y:S02]  /*16700*/  ISETP.LT.AND P5, PT, R26, c[0x0][0x178], !P1 ;  /* 0x00005e001a007a0c */ /* 0x000fe40004fa1270 */
[----:B------:R-:W-:-:S02]  /*16710*/  ISETP.LT.AND P1, PT, R27, c[0x0][0x178], !P1 ;  /* 0x00005e001b007a0c */ /* 0x000fc40004f21270 */
[----:B------:R1:W-:Y:S01]  /*16720*/  @P6 STG.E.U16 [R8.64], R12 ;  /* 0x0000000c08006986 */ /* 0x0003e2000c101504 */
[----:B0-----:R-:W-:Y:S01]  /*16730*/  PRMT R17, R17, 0x7632, R17 ;  /* 0x0000763211117816 */ /* 0x001fe20000000011 */
[C-C-:B------:R-:W-:Y:S01]  /*16740*/  IMAD.WIDE R6, R0.reuse, 0x2, R2.reuse ;  /* 0x0000000200067825 */ /* 0x140fe200078e0202 */
[----:B------:R-:W-:Y:S02]  /*16750*/  IADD3 R0, R0, c[0x0][0x198], RZ ;  /* 0x0000660000007a10 */ /* 0x000fe40007ffe0ff */
[----:B------:R-:W-:Y:S02]  /*16760*/  IADD3 R16, R29, 0x60, RZ ;  /* 0x000000601d107810 */ /* 0x000fe40007ffe0ff */
[----:B------:R0:W-:Y:S01]  /*16770*/  @P2 STG.E.U16 [R6.64], R17 ;  /* 0x0000001106002986 */ /* 0x0001e2000c101504 */
[----:B------:R-:W-:Y:S01]  /*16780*/  ISETP.LT.AND P2, PT, R26, c[0x0][0x178], !P3 ;  /* 0x00005e001a007a0c */ /* 0x000fe20005f41270 */
[----:B-1----:R-:W-:Y:S01]  /*16790*/  IMAD.WIDE R8, R0, 0x2, R2 ;  /* 0x0000000200087825 */ /* 0x002fe200078e0202 */
[----:B------:R-:W-:-:S02]  /*167a0*/  ISETP.LT.AND P3, PT, R27, c[0x0][0x178], !P3 ;  /* 0x00005e001b007a0c */ /* 0x000fc40005f61270 */
[C---:B------:R-:W-:Y:S02]  /*167b0*/  IADD3 R12, R29.reuse, 0x63, RZ ;  /* 0x000000631d0c7810 */ /* 0x040fe40007ffe0ff */
[----:B------:R-:W-:Y:S01]  /*167c0*/  ISETP.GE.AND P4, PT, R16, c[0x0][0x17c], PT ;  /* 0x00005f0010007a0c */ /* 0x000fe20003f86270 */
[C---:B0-----:R-:W-:Y:S01]  /*167d0*/  IMAD.WIDE R6, R0.reuse, 0x2, R4 ;  /* 0x0000000200067825 */ /* 0x041fe200078e0204 */
[----:B------:R-:W-:Y:S02]  /*167e0*/  IADD3 R0, R0, c[0x0][0x198], RZ ;  /* 0x0000660000007a10 */ /* 0x000fe40007ffe0ff */
[----:B------:R-:W-:Y:S02]  /*167f0*/  IADD3 R17, R29, 0x66, RZ ;  /* 0x000000661d117810 */ /* 0x000fe40007ffe0ff */
[----:B----4-:R0:W-:Y:S01]  /*16800*/  @P5 STG.E.U16 [R6.64], R25 ;  /* 0x0000001906005986 */ /* 0x0101e2000c101504 */
[----:B------:R-:W-:Y:S02]  /*16810*/  ISETP.GE.AND P5, PT, R12, c[0x0][0x17c], PT ;  /* 0x00005f000c007a0c */ /* 0x000fe40003fa6270 */
[----:B------:R-:W-:Y:S01]  /*16820*/  PRMT R12, R25, 0x7632, R12 ;  /* 0x00007632190c7816 */ /* 0x000fe2000000000c */
[----:B------:R1:W-:Y:S01]  /*16830*/  @P1 STG.E.U16 [R8.64], R21 ;  /* 0x0000001508001986 */ /* 0x0003e2000c101504 */
[----:B------:R-:W-:Y:S01]  /*16840*/  ISETP.LT.AND P1, PT, R26, c[0x0][0x178], !P4 ;  /* 0x00005e001a007a0c */ /* 0x000fe20006721270 */
[----:B0-----:R-:W-:-:S02]  /*16850*/  IMAD.WIDE R6, R0, 0x2, R4 ;  /* 0x0000000200067825 */ /* 0x001fc400078e0204 */
[----:B------:R-:W4:Y:S01]  /*16860*/  LDL.LU R25, [R1+0x38] ;  /* 0x0000380001197983 */ /* 0x000f220000300800 */
[----:B-1----:R-:W-:Y:S01]  /*16870*/  PRMT R21, R21, 0x7632, R21 ;  /* 0x0000763215157816 */ /* 0x002fe20000000015 */
[C---:B------:R-:W-:Y:S01]  /*16880*/  IMAD.WIDE R8, R0.reuse, 0x2, R2 ;  /* 0x0000000200087825 */ /* 0x040fe200078e0202 */
[----:B------:R-:W-:Y:S01]  /*16890*/  IADD3 R0, R0, c[0x0][0x198], RZ ;  /* 0x0000660000007a10 */ /* 0x000fe20007ffe0ff */
[----:B------:R0:W-:Y:S01]  /*168a0*/  @P2 STG.E.U16 [R6.64], R12 ;  /* 0x0000000c06002986 */ /* 0x0001e2000c101504 */
[----:B------:R-:W-:-:S03]  /*168b0*/  ISETP.LT.AND P4, PT, R27, c[0x0][0x178], !P4 ;  /* 0x00005e001b007a0c */ /* 0x000fc60006781270 */
[----:B------:R1:W-:Y:S01]  /*168c0*/  @P3 STG.E.U16 [R8.64], R21 ;  /* 0x0000001508003986 */ /* 0x0003e2000c101504 */
[----:B------:R-:W-:Y:S02]  /*168d0*/  ISETP.LT.AND P3, PT, R26, c[0x0][0x178], !P0 ;  /* 0x00005e001a007a0c */ /* 0x000fe40004761270 */
[----:B0-----:R-:W-:Y:S01]  /*168e0*/  IADD3 R12, R29, 0x64, RZ ;  /* 0x000000641d0c7810 */ /* 0x001fe20007ffe0ff */
[----:B------:R-:W-:-:S03]  /*168f0*/  IMAD.WIDE R6, R0, 0x2, R4 ;  /* 0x0000000200067825 */ /* 0x000fc600078e0204 */
[----:B------:R-:W-:Y:S02]  /*16900*/  ISETP.GE.AND P2, PT, R12, c[0x0][0x17c], PT ;  /* 0x00005f000c007a0c */ /* 0x000fe40003f46270 */
[----:B-1----:R-:W-:Y:S02]  /*16910*/  IADD3 R8, R29, 0x65, RZ ;  /* 0x000000651d087810 */ /* 0x002fe40007ffe0ff */
[----:B------:R-:W-:Y:S01]  /*16920*/  IADD3 R12, R0, c[0x0][0x198], RZ ;  /* 0x00006600000c7a10 */ /* 0x000fe20007ffe0ff */
[----:B---3--:R0:W-:Y:S01]  /*16930*/  @P1 STG.E.U16 [R6.64], R28 ;  /* 0x0000001c06001986 */ /* 0x0081e2000c101504 */
[----:B------:R-:W-:-:S03]  /*16940*/  ISETP.GE.AND P1, PT, R8, c[0x0][0x17c], PT ;  /* 0x00005f0008007a0c */ /* 0x000fc60003f26270 */
[----:B------:R-:W-:-:S04]  /*16950*/  IMAD.WIDE R8, R12, 0x2, R4 ;  /* 0x000000020c087825 */ /* 0x000fc800078e0204 */
[----:B0-----:R-:W-:Y:S01]  /*16960*/  IMAD.WIDE R6, R0, 0x2, R2 ;  /* 0x0000000200067825 */ /* 0x001fe200078e0202 */
[----:B------:R-:W-:Y:S02]  /*16970*/  PRMT R0, R28, 0x7632, R0 ;  /* 0x000076321c007816 */ /* 0x000fe40000000000 */
[----:B------:R-:W3:Y:S04]  /*16980*/  LDL.LU R28, [R1+0x88] ;  /* 0x00008800011c7983 */ /* 0x000ee80000300800 */
[----:B--2---:R-:W-:Y:S04]  /*16990*/  @P4 STG.E.U16 [R6.64], R20 ;  /* 0x0000001406004986 */ /* 0x004fe8000c101504 */
[----:B------:R0:W-:Y:S01]  /*169a0*/  @P3 STG.E.U16 [R8.64], R0 ;  /* 0x0000000008003986 */ /* 0x0001e2000c101504 */
[----:B------:R-:W-:-:S03]  /*169b0*/  ISETP.GE.AND P3, PT, R17, c[0x0][0x17c], PT ;  /* 0x00005f0011007a0c */ /* 0x000fc60003f66270 */
[----:B------:R-:W2:Y:S01]  /*169c0*/  LDL.LU R17, [R1+0x78] ;  /* 0x0000780001117983 */ /* 0x000ea20000300800 */
[----:B------:R-:W-:-:S04]  /*169d0*/  IADD3 R13, R29, 0x62, RZ ;  /* 0x000000621d0d7810 */ /* 0x000fc80007ffe0ff */
[----:B------:R-:W-:Y:S02]  /*169e0*/  ISETP.GE.AND P6, PT, R13, c[0x0][0x17c], PT ;  /* 0x00005f000d007a0c */ /* 0x000fe40003fc6270 */
[C---:B------:R-:W-:Y:S02]  /*169f0*/  ISETP.LT.AND P0, PT, R27.reuse, c[0x0][0x178], !P0 ;  /* 0x00005e001b007a0c */ /* 0x040fe40004701270 */
[----:B------:R-:W-:Y:S02]  /*16a00*/  ISETP.LT.AND P4, PT, R26, c[0x0][0x178], !P6 ;  /* 0x00005e001a007a0c */ /* 0x000fe40007781270 */
[----:B------:R-:W-:Y:S02]  /*16a10*/  ISETP.LT.AND P6, PT, R27, c[0x0][0x178], !P6 ;  /* 0x00005e001b007a0c */ /* 0x000fe400077c1270 */
[C---:B0-----:R-:W-:Y:S01]  /*16a20*/  IADD3 R0, R12.reuse, c[0x0][0x198], RZ ;  /* 0x000066000c007a10 */ /* 0x041fe20007ffe0ff */
[----:B------:R-:W-:Y:S01]  /*16a30*/  IMAD.WIDE R6, R12, 0x2, R2 ;  /* 0x000000020c067825 */ /* 0x000fe200078e0202 */
[----:B------:R-:W-:-:S03]  /*16a40*/  PRMT R16, R20, 0x7632, R16 ;  /* 0x0000763214107816 */ /* 0x000fc60000000010 */
[----:B------:R-:W-:-:S04]  /*16a50*/  IMAD.WIDE R8, R0, 0x2, R4 ;  /* 0x0000000200087825 */ /* 0x000fc800078e0204 */
[----:B------:R-:W-:Y:S01]  /*16a60*/  IMAD.WIDE R12, R0, 0x2, R2 ;  /* 0x00000002000c7825 */ /* 0x000fe200078e0202 */
[----:B------:R-:W-:Y:S01]  /*16a70*/  @P0 STG.E.U16 [R6.64], R16 ;  /* 0x0000001006000986 */ /* 0x000fe2000c101504 */
[----:B----4-:R-:W-:-:S03]  /*16a80*/  PRMT R21, R25, 0x7632, R21 ;  /* 0x0000763219157816 */ /* 0x010fc60000000015 */
[----:B--2---:R-:W-:Y:S04]  /*16a90*/  @P4 STG.E.U16 [R8.64], R17 ;  /* 0x0000001108004986 */ /* 0x004fe8000c101504 */
[----:B------:R0:W-:Y:S01]  /*16aa0*/  @P6 STG.E.U16 [R12.64], R25 ;  /* 0x000000190c006986 */ /* 0x0001e2000c101504 */
[----:B------:R-:W-:Y:S02]  /*16ab0*/  ISETP.LT.AND P4, PT, R26, c[0x0][0x178], !P5 ;  /* 0x00005e001a007a0c */ /* 0x000fe40006f81270 */
[----:B------:R-:W-:Y:S01]  /*16ac0*/  ISETP.LT.AND P5, PT, R27, c[0x0][0x178], !P5 ;  /* 0x00005e001b007a0c */ /* 0x000fe20006fa1270 */
[----:B0-----:R-:W2:Y:S01]  /*16ad0*/  LDL.LU R25, [R1+0xc8] ;  /* 0x0000c80001197983 */ /* 0x001ea20000300800 */
[----:B------:R-:W-:Y:S02]  /*16ae0*/  IADD3 R8, R0, c[0x0][0x198], RZ ;  /* 0x0000660000087a10 */ /* 0x000fe40007ffe0ff */
[----:B------:R-:W-:-:S02]  /*16af0*/  ISETP.LT.AND P6, PT, R26, c[0x0][0x178], !P2 ;  /* 0x00005e001a007a0c */ /* 0x000fc400057c1270 */
[----:B------:R-:W-:Y:S02]  /*16b00*/  ISETP.LT.AND P2, PT, R27, c[0x0][0x178], !P2 ;  /* 0x00005e001b007a0c */ /* 0x000fe40005741270 */
[C---:B------:R-:W-:Y:S01]  /*16b10*/  IADD3 R0, R8.reuse, c[0x0][0x198], RZ ;  /* 0x0000660008007a10 */ /* 0x040fe20007ffe0ff */
[----:B------:R-:W-:Y:S01]  /*16b20*/  IMAD.WIDE R6, R8, 0x2, R4 ;  /* 0x0000000208067825 */ /* 0x000fe200078e0204 */
[----:B------:R-:W-:-:S03]  /*16b30*/  PRMT R24, R17, 0x7632, R24 ;  /* 0x0000763211187816 */ /* 0x000fc60000000018 */
[----:B------:R-:W-:-:S04]  /*16b40*/  IMAD.WIDE R8, R8, 0x2, R2 ;  /* 0x0000000208087825 */ /* 0x000fc800078e0202 */
[C---:B------:R-:W-:Y:S01]  /*16b50*/  IMAD.WIDE R12, R0.reuse, 0x2, R4 ;  /* 0x00000002000c7825 */ /* 0x040fe200078e0204 */
[----:B------:R0:W-:Y:S03]  /*16b60*/  @P4 STG.E.U16 [R6.64], R24 ;  /* 0x0000001806004986 */ /* 0x0001e6000c101504 */
[----:B------:R-:W-:Y:S01]  /*16b70*/  IMAD.WIDE R16, R0, 0x2, R2 ;  /* 0x0000000200107825 */ /* 0x000fe200078e0202 */
[----:B------:R-:W-:Y:S04]  /*16b80*/  @P5 STG.E.U16 [R8.64], R21 ;  /* 0x0000001508005986 */ /* 0x000fe8000c101504 */
[----:B---3--:R-:W-:Y:S04]  /*16b90*/  @P6 STG.E.U16 [R12.64], R28 ;  /* 0x0000001c0c006986 */ /* 0x008fe8000c101504 */
[----:B------:R1:W-:Y:S04]  /*16ba0*/  @P2 STG.E.U16 [R16.64], R10 ;  /* 0x0000000a10002986 */ /* 0x0003e8000c101504 */
[----:B0-----:R-:W3:Y:S01]  /*16bb0*/  LDL.LU R24, [R1+0x128] ;  /* 0x0001280001187983 */ /* 0x001ee20000300800 */
[----:B-1----:R-:W-:-:S03]  /*16bc0*/  PRMT R10, R28, 0x7632, R10 ;  /* 0x000076321c0a7816 */ /* 0x002fc6000000000a */
[----:B------:R-:W4:Y:S01]  /*16bd0*/  LDL.LU R28, [R1+0x18] ;  /* 0x00001800011c7983 */ /* 0x000f220000300800 */
[----:B------:R-:W-:Y:S02]  /*16be0*/  ISETP.LT.AND P5, PT, R26, c[0x0][0x178], !P1 ;  /* 0x00005e001a007a0c */ /* 0x000fe40004fa1270 */
[----:B------:R-:W-:Y:S02]  /*16bf0*/  ISETP.LT.AND P1, PT, R27, c[0x0][0x178], !P1 ;  /* 0x00005e001b007a0c */ /* 0x000fe40004f21270 */
[----:B------:R-:W-:Y:S02]  /*16c00*/  IADD3 R8, R0, c[0x0][0x198], RZ ;  /* 0x0000660000087a10 */ /* 0x000fe40007ffe0ff */
[----:B------:R-:W-:Y:S02]  /*16c10*/  ISETP.LT.AND P6, PT, R26, c[0x0][0x178], !P3 ;  /* 0x00005e001a007a0c */ /* 0x000fe40005fc1270 */
[----:B------:R-:W-:Y:S02]  /*16c20*/  IADD3 R12, R29, 0x69, RZ ;  /* 0x000000691d0c7810 */ /* 0x000fe40007ffe0ff */
[C---:B------:R-:W-:Y:S01]  /*16c30*/  IADD3 R0, R8.reuse, c[0x0][0x198], RZ ;  /* 0x0000660008007a10 */ /* 0x040fe20007ffe0ff */
[----:B------:R-:W-:Y:S01]  /*16c40*/  IMAD.WIDE R6, R8, 0x2, R4 ;  /* 0x0000000208067825 */ /* 0x000fe200078e0204 */
[----:B------:R-:W-:-:S02]  /*16c50*/  PRMT R16, R10, 0x7632, R16 ;  /* 0x000076320a107816 */ /* 0x000fc40000000010 */
[----:B------:R-:W-:Y:S01]  /*16c60*/  ISETP.GE.AND P2, PT, R12, c[0x0][0x17c], PT ;  /* 0x00005f000c007a0c */ /* 0x000fe20003f46270 */
[----:B------:R-:W-:Y:S01]  /*16c70*/  IMAD.WIDE R8, R8, 0x2, R2 ;  /* 0x0000000208087825 */ /* 0x000fe200078e0202 */
[----:B------:R-:W-:Y:S02]  /*16c80*/  IADD3 R20, R29, 0x67, RZ ;  /* 0x000000671d147810 */ /* 0x000fe40007ffe0ff */
[----:B------:R-:W-:Y:S01]  /*16c90*/  ISETP.LT.AND P3, PT, R27, c[0x0][0x178], !P3 ;  /* 0x00005e001b007a0c */ /* 0x000fe20005f61270 */
[----:B------:R-:W-:Y:S01]  /*16ca0*/  IMAD.WIDE R12, R0, 0x2, R4 ;  /* 0x00000002000c7825 */ /* 0x000fe200078e0204 */
[----:B------:R0:W-:Y:S01]  /*16cb0*/  @P5 STG.E.U16 [R6.64], R10 ;  /* 0x0000000a06005986 */ /* 0x0001e2000c101504 */
[----:B------:R-:W-:-:S03]  /*16cc0*/  ISETP.GE.AND P0, PT, R20, c[0x0][0x17c], PT ;  /* 0x00005f0014007a0c */ /* 0x000fc60003f06270 */
[----:B------:R1:W-:Y:S01]  /*16cd0*/  @P1 STG.E.U16 [R8.64], R16 ;  /* 0x0000001008001986 */ /* 0x0003e2000c101504 */
[----:B------:R-:W-:-:S04]  /*16ce0*/  IADD3 R20, R29, 0x68, RZ ;  /* 0x000000681d147810 */ /* 0x000fc80007ffe0ff */
[----:B------:R-:W-:Y:S01]  /*16cf0*/  ISETP.GE.AND P4, PT, R20, c[0x0][0x17c], PT ;  /* 0x00005f0014007a0c */ /* 0x000fe20003f86270 */
[C---:B0-----:R-:W-:Y:S01]  /*16d00*/  IMAD.WIDE R6, R0.reuse, 0x2, R2 ;  /* 0x0000000200067825 */ /* 0x041fe200078e0202 */
[----:B------:R-:W-:Y:S02]  /*16d10*/  IADD3 R0, R0, c[0x0][0x198], RZ ;  /* 0x0000660000007a10 */ /* 0x000fe40007ffe0ff */
[----:B-1----:R-:W-:-:S04]  /*16d20*/  IADD3 R8, R29, 0x6b, RZ ;  /* 0x0000006b1d087810 */ /* 0x002fc80007ffe0ff */
[----:B------:R-:W-:Y:S01]  /*16d30*/  ISETP.GE.AND P1, PT, R8, c[0x0][0x17c], PT ;  /* 0x00005f0008007a0c */ /* 0x000fe20003f26270 */
[----:B------:R-:W-:Y:S01]  /*16d40*/  IMAD.WIDE R8, R0, 0x2, R2 ;  /* 0x0000000200087825 */ /* 0x000fe200078e0202 */
[----:B--2---:R0:W-:Y:S01]  /*16d50*/  @P6 STG.E.U16 [R12.64], R25 ;  /* 0x000000190c006986 */ /* 0x0041e2000c101504 */
[----:B------:R-:W-:Y:S02]  /*16d60*/  PRMT R10, R25, 0x7632, R10 ;  /* 0x00007632190a7816 */ /* 0x000fe4000000000a */
[C---:B------:R-:W-:Y:S02]  /*16d70*/  ISETP.LT.AND P6, PT, R26.reuse, c[0x0][0x178], !P0 ;  /* 0x00005e001a007a0c */ /* 0x040fe400047c1270 */
[----:B------:R-:W-:Y:S01]  /*16d80*/  ISETP.LT.AND P0, PT, R27, c[0x0][0x178], !P0 ;  /* 0x00005e001b007a0c */ /* 0x000fe20004701270 */
[----:B0-----:R-:W2:Y:S04]  /*16d90*/  LDL.LU R25, [R1+0x118] ;  /* 0x0001180001197983 */ /* 0x001ea80000300800 */
[----:B------:R0:W-:Y:S01]  /*16da0*/  @P3 STG.E.U16 [R6.64], R14 ;  /* 0x0000000e06003986 */ /* 0x0001e2000c101504 */
[----:B------:R-:W-:-:S02]  /*16db0*/  ISETP.LT.AND P3, PT, R26, c[0x0][0x178], !P4 ;  /* 0x00005e001a007a0c */ /* 0x000fc40006761270 */
[----:B------:R-:W-:Y:S02]  /*16dc0*/  ISETP.LT.AND P4, PT, R27, c[0x0][0x178], !P4 ;  /* 0x00005e001b007a0c */ /* 0x000fe40006781270 */
[----:B------:R-:W-:Y:S01]  /*16dd0*/  IADD3 R12, R29, 0x6c, RZ ;  /* 0x0000006c1d0c7810 */ /* 0x000fe20007ffe0ff */
[----:B0-----:R-:W-:Y:S01]  /*16de0*/  IMAD.WIDE R6, R0, 0x2, R4 ;  /* 0x0000000200067825 */ /* 0x001fe200078e0204 */
[----:B------:R-:W-:Y:S02]  /*16df0*/  PRMT R14, R14, 0x7632, R14 ;  /* 0x000076320e0e7816 */ /* 0x000fe4000000000e */
[----:B------:R-:W-:Y:S02]  /*16e00*/  IADD3 R0, R0, c[0x0][0x198], RZ ;  /* 0x0000660000007a10 */ /* 0x000fe40007ffe0ff */
[----:B------:R0:W-:Y:S04]  /*16e10*/  @P6 STG.E.U16 [R6.64], R10 ;  /* 0x0000000a06006986 */ /* 0x0001e8000c101504 */
[----:B------:R1:W-:Y:S01]  /*16e20*/  @P0 STG.E.U16 [R8.64], R14 ;  /* 0x0000000e08000986 */ /* 0x0003e2000c101504 */
[----:B------:R-:W-:Y:S01]  /*16e30*/  ISETP.GE.AND P6, PT, R12, c[0x0][0x17c], PT ;  /* 0x00005f000c007a0c */ /* 0x000fe20003fc6270 */
[----:B0-----:R-:W-:-:S04]  /*16e40*/  IMAD.WIDE R6, R0, 0x2, R4 ;  /* 0x0000000200067825 */ /* 0x001fc800078e0204 */
[----:B-1----:R-:W-:Y:S01]  /*16e50*/  IMAD.WIDE R8, R0, 0x2, R2 ;  /* 0x0000000200087825 */ /* 0x002fe200078e0202 */
[----:B---3--:R-:W-:Y:S01]  /*16e60*/  @P3 STG.E.U16 [R6.64], R24 ;  /* 0x0000001806003986 */ /* 0x008fe2000c101504 */
[----:B----4-:R-:W-:-:S03]  /*16e70*/  PRMT R12, R28, 0x7632, R12 ;  /* 0x000076321c0c7816 */ /* 0x010fc6000000000c */
[----:B------:R0:W-:Y:S04]  /*16e80*/  @P4 STG.E.U16 [R8.64], R28 ;  /* 0x0000001c08004986 */ /* 0x0001e8000c101504 */
[----:B0-----:R-:W3:Y:S01]  /*16e90*/  LDL.LU R28, [R1+0x108] ;  /* 0x00010800011c7983 */ /* 0x001ee20000300800 */
[----:B------:R-:W-:Y:S02]  /*16ea0*/  IADD3 R17, R29, 0x6a, RZ ;  /* 0x0000006a1d117810 */ /* 0x000fe40007ffe0ff */
[----:B------:R-:W-:Y:S02]  /*16eb0*/  ISETP.LT.AND P0, PT, R26, c[0x0][0x178], !P2 ;  /* 0x00005e001a007a0c */ /* 0x000fe40005701270 */
[----:B------:R-:W-:Y:S02]  /*16ec0*/  ISETP.GE.AND P5, PT, R17, c[0x0][0x17c], PT ;  /* 0x00005f0011007a0c */ /* 0x000fe40003fa6270 */
[----:B------:R-:W-:-:S02]  /*16ed0*/  IADD3 R10, R29, 0x6d, RZ ;  /* 0x0000006d1d0a7810 */ /* 0x000fc40007ffe0ff */
[----:B------:R-:W-:Y:S02]  /*16ee0*/  IADD3 R0, R0, c[0x0][0x198], RZ ;  /* 0x0000660000007a10 */ /* 0x000fe40007ffe0ff */
[----:B------:R-:W-:Y:S02]  /*16ef0*/  ISETP.LT.AND P2, PT, R27, c[0x0][0x178], !P2 ;  /* 0x00005e001b007a0c */ /* 0x000fe40005741270 */
[----:B------:R-:W-:Y:S01]  /*16f00*/  ISETP.LT.AND P4, PT, R26, c[0x0][0x178], !P5 ;  /* 0x00005e001a007a0c */ /* 0x000fe20006f81270 */
[----:B------:R-:W-:Y:S01]  /*16f10*/  IMAD.WIDE R6, R0, 0x2, R4 ;  /* 0x0000000200067825 */ /* 0x000fe200078e0204 */
[----:B------:R-:W-:Y:S02]  /*16f20*/  ISETP.GE.AND P3, PT, R10, c[0x0][0x17c], PT ;  /* 0x00005f000a007a0c */ /* 0x000fe40003f66270 */
[----:B------:R-:W-:Y:S01]  /*16f30*/  PRMT R10, R24, 0x7632, R10 ;  /* 0x00007632180a7816 */ /* 0x000fe2000000000a */
[C---:B------:R-:W-:Y:S01]  /*16f40*/  IMAD.WIDE R8, R0.reuse, 0x2, R2 ;  /* 0x0000000200087825 */ /* 0x040fe200078e0202 */
[----:B------:R-:W-:-:S03]  /*16f50*/  IADD3 R0, R0, c[0x0][0x198], RZ ;  /* 0x0000660000007a10 */ /* 0x000fc60007ffe0ff */
[----:B------:R0:W-:Y:S01]  /*16f60*/  @P0 STG.E.U16 [R6.64], R10 ;  /* 0x0000000a06000986 */ /* 0x0001e2000c101504 */
[----:B------:R-:W-:-:S03]  /*16f70*/  ISETP.LT.AND P5, PT, R27, c[0x0][0x178], !P5 ;  /* 0x00005e001b007a0c */ /* 0x000fc60006fa1270 */
[----:B------:R1:W-:Y:S01]  /*16f80*/  @P2 STG.E.U16 [R8.64], R12 ;  /* 0x0000000c08002986 */ /* 0x0003e2000c101504 */
[----:B------:R-:W-:Y:S01]  /*16f90*/  ISETP.LT.AND P2, PT, R26, c[0x0][0x178], !P1 ;  /* 0x00005e001a007a0c */ /* 0x000fe20004f41270 */
[----:B0-----:R-:W-:Y:S01]  /*16fa0*/  IMAD.WIDE R6, R0, 0x2, R4 ;  /* 0x0000000200067825 */ /* 0x001fe200078e0204 */
[----:B------:R-:W-:-:S04]  /*16fb0*/  IADD3 R10, R29, 0x6e, RZ ;  /* 0x0000006e1d0a7810 */ /* 0x000fc80007ffe0ff */
[----:B------:R-:W-:Y:S02]  /*16fc0*/  ISETP.GE.AND P0, PT, R10, c[0x0][0x17c], PT ;  /* 0x00005f000a007a0c */ /* 0x000fe40003f06270 */
[----:B------:R-:W-:Y:S02]  /*16fd0*/  IADD3 R10, R0, c[0x0][0x198], RZ ;  /* 0x00006600000a7a10 */ /* 0x000fe40007ffe0ff */
[----:B-1----:R-:W-:Y:S02]  /*16fe0*/  IADD3 R8, R29, 0x6f, RZ ;  /* 0x0000006f1d087810 */ /* 0x002fe40007ffe0ff */
        /* <DEDUP_REMOVED lines=9> */
[----:B------:R-:W-:-:S03]  /*17080*/  ISETP.LT.AND P5, PT, R26, c[0x0][0x178], !P6 ;  /* 0x00005e001a007a0c */ /* 0x000fc600077a1270 */
[----:B------:R1:W-:Y:S01]  /*17090*/  @P2 STG.E.U16 [R8.64], R0 ;  /* 0x0000000008002986 */ /* 0x0003e2000c101504 */
[----:B0-----:R-:W-:-:S03]  /*170a0*/  IMAD.WIDE R6, R10, 0x2, R2 ;  /* 0x000000020a067825 */ /* 0x001fc600078e0202 */
[----:B------:R-:W4:Y:S01]  /*170b0*/  LDL.LU R11, [R1+0x7c0] ;  /* 0x0007c000010b7983 */ /* 0x000f220000300800 */
[----:B-1----:R-:W-:-:S03]  /*170c0*/  IADD3 R0, R10, c[0x0][0x198], RZ ;  /* 0x000066000a007a10 */ /* 0x002fc60007ffe0ff */
[----:B------:R-:W-:Y:S01]  /*170d0*/  @P1 STG.E.U16 [R6.64], R14 ;  /* 0x0000000e06001986 */ /* 0x000fe2000c101504 */
[----:B------:R-:W-:Y:S01]  /*170e0*/  IADD3 R10, R29, 0x71, RZ ;  /* 0x000000711d0a7810 */ /* 0x000fe20007ffe0ff */
[----:B------:R-:W-:-:S03]  /*170f0*/  IMAD.WIDE R8, R0, 0x2, R4 ;  /* 0x0000000200087825 */ /* 0x000fc600078e0204 */
[----:B------:R-:W-:Y:S01]  /*17100*/  ISETP.GE.AND P1, PT, R10, c[0x0][0x17c], PT ;  /* 0x00005f000a007a0c */ /* 0x000fe20003f26270 */
[----:B------:R-:W4:Y:S04]  /*17110*/  LDL.LU R20, [R1+0x5c] ;  /* 0x00005c0001147983 */ /* 0x000f280000300800 */
[----:B---3--:R0:W-:Y:S01]  /*17120*/  @P5 STG.E.U16 [R8.64], R28 ;  /* 0x0000001c08005986 */ /* 0x0081e2000c101504 */
[----:B------:R-:W-:-:S03]  /*17130*/  PRMT R10, R28, 0x7632, R10 ;  /* 0x000076321c0a7816 */ /* 0x000fc6000000000a */
[----:B0-----:R-:W3:Y:S01]  /*17140*/  LDL.LU R28, [R1+0x2c] ;  /* 0x00002c00011c7983 */ /* 0x001ee20000300800 */
[C---:B------:R-:W-:Y:S01]  /*17150*/  ISETP.LT.AND P6, PT, R27.reuse, c[0x0][0x178], !P6 ;  /* 0x00005e001b007a0c */ /* 0x040fe200077c1270 */
[----:B------:R-:W-:Y:S01]  /*17160*/  IMAD.WIDE R12, R0, 0x2, R2 ;  /* 0x00000002000c7825 */ /* 0x000fe200078e0202 */
[----:B------:R-:W-:Y:S01]  /*17170*/  ISETP.LT.AND P5, PT, R26, c[0x0][0x178], !P3 ;  /* 0x00005e001a007a0c */ /* 0x000fe20005fa1270 */
[----:B------:R-:W3:Y:S01]  /*17180*/  LDL.LU R24, [R1+0x7c] ;  /* 0x00007c0001187983 */ /* 0x000ee20000300800 */
[----:B------:R-:W-:Y:S02]  /*17190*/  ISETP.LT.AND P3, PT, R27, c[0x0][0x178], !P3 ;  /* 0x00005e001b007a0c */ /* 0x000fe40005f61270 */
[----:B------:R-:W-:Y:S02]  /*171a0*/  IADD3 R8, R0, c[0x0][0x198], RZ ;  /* 0x0000660000087a10 */ /* 0x000fe40007ffe0ff */
[----:B------:R-:W-:-:S05]  /*171b0*/  IADD3 R16, R29, 0x70, RZ ;  /* 0x000000701d107810 */ /* 0x000fca0007ffe0ff */
[----:B------:R0:W-:Y:S01]  /*171c0*/  @P6 STG.E.U16 [R12.64], R18 ;  /* 0x000000120c006986 */ /* 0x0001e2000c101504 */
[----:B------:R-:W-:Y:S02]  /*171d0*/  ISETP.LT.AND P6, PT, R26, c[0x0][0x178], !P0 ;  /* 0x00005e001a007a0c */ /* 0x000fe400047c1270 */
[----:B------:R-:W-:Y:S02]  /*171e0*/  ISETP.LT.AND P0, PT, R27, c[0x0][0x178], !P0 ;  /* 0x00005e001b007a0c */ /* 0x000fe40004701270 */
[C---:B------:R-:W-:Y:S01]  /*171f0*/  IADD3 R0, R8.reuse, c[0x0][0x198], RZ ;  /* 0x0000660008007a10 */ /* 0x040fe20007ffe0ff */
[----:B------:R-:W-:Y:S01]  /*17200*/  IMAD.WIDE R6, R8, 0x2, R4 ;  /* 0x0000000208067825 */ /* 0x000fe200078e0204 */
[----:B------:R-:W-:-:S03]  /*17210*/  ISETP.GE.AND P2, PT, R16, c[0x0][0x17c], PT ;  /* 0x00005f0010007a0c */ /* 0x000fc60003f46270 */
[----:B------:R-:W-:Y:S01]  /*17220*/  IMAD.WIDE R8, R8, 0x2, R2 ;  /* 0x0000000208087825 */ /* 0x000fe200078e0202 */
[----:B0-----:R-:W-:-:S03]  /*17230*/  PRMT R18, R18, 0x7632, R18 ;  /* 0x0000763212127816 */ /* 0x001fc60000000012 */
[C---:B------:R-:W-:Y:S01]  /*17240*/  IMAD.WIDE R12, R0.reuse, 0x2, R4 ;  /* 0x00000002000c7825 */ /* 0x040fe200078e0204 */
[----:B------:R0:W-:Y:S03]  /*17250*/  @P5 STG.E.U16 [R6.64], R10 ;  /* 0x0000000a06005986 */ /* 0x0001e6000c101504 */
[----:B------:R-:W-:Y:S01]  /*17260*/  IMAD.WIDE R16, R0, 0x2, R2 ;  /* 0x0000000200107825 */ /* 0x000fe200078e0202 */
[----:B------:R1:W-:Y:S01]  /*17270*/  @P3 STG.E.U16 [R8.64], R18 ;  /* 0x0000001208003986 */ /* 0x0003e2000c101504 */
[----:B------:R-:W-:Y:S02]  /*17280*/  ISETP.LT.AND P3, PT, R26, c[0x0][0x178], !P2 ;  /* 0x00005e001a007a0c */ /* 0x000fe40005761270 */
[----:B------:R-:W-:Y:S02]  /*17290*/  ISETP.LT.AND P2, PT, R27, c[0x0][0x178], !P2 ;  /* 0x00005e001b007a0c */ /* 0x000fe40005741270 */
[----:B0-----:R-:W-:-:S04]  /*172a0*/  IADD3 R6, R0, c[0x0][0x198], RZ ;  /* 0x0000660000067a10 */ /* 0x001fc80007ffe0ff */
[C---:B------:R-:W-:Y:S01]  /*172b0*/  IADD3 R10, R6.reuse, c[0x0][0x198], RZ ;  /* 0x00006600060a7a10 */ /* 0x040fe20007ffe0ff */
[----:B-1----:R-:W-:-:S04]  /*172c0*/  IMAD.WIDE R8, R6, 0x2, R4 ;  /* 0x0000000206087825 */ /* 0x002fc800078e0204 */
[----:B------:R-:W-:Y:S01]  /*172d0*/  IMAD.WIDE R6, R6, 0x2, R2 ;  /* 0x0000000206067825 */ /* 0x000fe200078e0202 */
[----:B------:R-:W-:-:S04]  /*172e0*/  IADD3 R14, R29, 0x72, RZ ;  /* 0x000000721d0e7810 */ /* 0x000fc80007ffe0ff */
[----:B------:R-:W-:Y:S01]  /*172f0*/  ISETP.GE.AND P5, PT, R14, c[0x0][0x17c], PT ;  /* 0x00005f000e007a0c */ /* 0x000fe20003fa6270 */
[----:B--2---:R0:W-:Y:S04]  /*17300*/  @P6 STG.E.U16 [R12.64], R25 ;  /* 0x000000190c006986 */ /* 0x0041e8000c101504 */
[----:B------:R1:W-:Y:S01]  /*17310*/  @P0 STG.E.U16 [R16.64], R22 ;  /* 0x0000001610000986 */ /* 0x0003e2000c101504 */
[----:B------:R-:W-:Y:S02]  /*17320*/  ISETP.LT.AND P0, PT, R26, c[0x0][0x178], !P4 ;  /* 0x00005e001a007a0c */ /* 0x000fe40006701270 */
[----:B------:R-:W-:Y:S02]  /*17330*/  ISETP.LT.AND P4, PT, R27, c[0x0][0x178], !P4 ;  /* 0x00005e001b007a0c */ /* 0x000fe40006781270 */
[----:B0-----:R-:W-:-:S02]  /*17340*/  PRMT R12, R25, 0x7632, R12 ;  /* 0x00007632190c7816 */ /* 0x001fc4000000000c */
[----:B------:R-:W2:Y:S01]  /*17350*/  LDL.LU R25, [R1+0x3c] ;  /* 0x00003c0001197983 */ /* 0x000ea20000300800 */
[----:B-1----:R-:W-:-:S06]  /*17360*/  PRMT R22, R22, 0x7632, R22 ;  /* 0x0000763216167816 */ /* 0x002fcc0000000016 */
[----:B------:R0:W-:Y:S04]  /*17370*/  @P0 STG.E.U16 [R8.64], R12 ;  /* 0x0000000c08000986 */ /* 0x0001e8000c101504 */
[----:B------:R1:W-:Y:S01]  /*17380*/  @P4 STG.E.U16 [R6.64], R22 ;  /* 0x0000001606004986 */ /* 0x0003e2000c101504 */
[----:B0-----:R-:W-:-:S04]  /*17390*/  IMAD.WIDE R8, R10, 0x2, R4 ;  /* 0x000000020a087825 */ /* 0x001fc800078e0204 */
[----:B-1----:R-:W-:Y:S01]  /*173a0*/  IMAD.WIDE R6, R10, 0x2, R2 ;  /* 0x000000020a067825 */ /* 0x002fe200078e0202 */
[----:B----4-:R-:W-:Y:S01]  /*173b0*/  @P3 STG.E.U16 [R8.64], R20 ;  /* 0x0000001408003986 */ /* 0x010fe2000c101504 */
[----:B---3--:R-:W-:-:S03]  /*173c0*/  PRMT R14, R28, 0x7632, R14 ;  /* 0x000076321c0e7816 */ /* 0x008fc6000000000e */
[----:B------:R0:W-:Y:S04]  /*173d0*/  @P2 STG.E.U16 [R6.64], R28 ;  /* 0x0000001c06002986 */ /* 0x0001e8000c101504 */
[----:B0-----:R-:W3:Y:S01]  /*173e0*/  LDL.LU R28, [R1+0x8c] ;  /* 0x00008c00011c7983 */ /* 0x001ee20000300800 */
[----:B------:R-:W-:Y:S02]  /*173f0*/  IADD3 R13, R29, 0x73, RZ ;  /* 0x000000731d0d7810 */ /* 0x000fe40007ffe0ff */
[----:B------:R-:W-:Y:S02]  /*17400*/  ISETP.LT.AND P3, PT, R26, c[0x0][0x178], !P1 ;  /* 0x00005e001a007a0c */ /* 0x000fe40004f61270 */
[----:B------:R-:W-:Y:S02]  /*17410*/  ISETP.LT.AND P1, PT, R27, c[0x0][0x178], !P1 ;  /* 0x00005e001b007a0c */ /* 0x000fe40004f21270 */
[----:B------:R-:W-:-:S02]  /*17420*/  ISETP.GE.AND P6, PT, R13, c[0x0][0x17c], PT ;  /* 0x00005f000d007a0c */ /* 0x000fc40003fc6270 */
[----:B------:R-:W-:Y:S02]  /*17430*/  IADD3 R0, R29, 0x74, RZ ;  /* 0x000000741d007810 */ /* 0x000fe40007ffe0ff */
[----:B------:R-:W-:Y:S02]  /*17440*/  IADD3 R13, R10, c[0x0][0x198], RZ ;  /* 0x000066000a0d7a10 */ /* 0x000fe40007ffe0ff */
[----:B------:R-:W-:Y:S02]  /*17450*/  ISETP.LT.AND P4, PT, R26, c[0x0][0x178], !P5 ;  /* 0x00005e001a007a0c */ /* 0x000fe40006f81270 */
[----:B------:R-:W-:Y:S01]  /*17460*/  ISETP.LT.AND P5, PT, R27, c[0x0][0x178], !P5 ;  /* 0x00005e001b007a0c */ /* 0x000fe20006fa1270 */
[C---:B------:R-:W-:Y:S01]  /*17470*/  IMAD.WIDE R6, R13.reuse, 0x2, R4 ;  /* 0x000000020d067825 */ /* 0x040fe200078e0204 */
[----:B------:R-:W-:Y:S02]  /*17480*/  ISETP.GE.AND P0, PT, R0, c[0x0][0x17c], PT ;  /* 0x00005f0000007a0c */ /* 0x000fe40003f06270 */
[----:B------:R-:W-:Y:S01]  /*17490*/  PRMT R0, R20, 0x7632, R0 ;  /* 0x0000763214007816 */ /* 0x000fe20000000000 */
[----:B------:R-:W-:Y:S01]  /*174a0*/  IMAD.WIDE R8, R13, 0x2, R2 ;  /* 0x000000020d087825 */ /* 0x000fe200078e0202 */
[----:B------:R-:W-:-:S02]  /*174b0*/  IADD3 R12, R29, 0x75, RZ ;  /* 0x000000751d0c7810 */ /* 0x000fc40007ffe0ff */
[----:B------:R-:W-:Y:S01]  /*174c0*/  IADD3 R10, R13, c[0x0][0x198], RZ ;  /* 0x000066000d0a7a10 */ /* 0x000fe20007ffe0ff */
[----:B------:R0:W-:Y:S01]  /*174d0*/  @P3 STG.E.U16 [R6.64], R0 ;  /* 0x0000000006003986 */ /* 0x0001e2000c101504 */
[----:B------:R-:W-:-:S03]  /*174e0*/  ISETP.GE.AND P2, PT, R12, c[0x0][0x17c], PT ;  /* 0x00005f000c007a0c */ /* 0x000fc60003f46270 */
[----:B------:R-:W-:Y:S01]  /*174f0*/  IMAD.WIDE R12, R10, 0x2, R4 ;  /* 0x000000020a0c7825 */ /* 0x000fe200078e0204 */
[----:B------:R1:W-:Y:S01]  /*17500*/  @P1 STG.E.U16 [R8.64], R14 ;  /* 0x0000000e08001986 */ /* 0x0003e2000c101504 */
[----:B------:R-:W-:Y:S02]  /*17510*/  ISETP.LT.AND P1, PT, R26, c[0x0][0x178], !P6 ;  /* 0x00005e001a007a0c */ /* 0x000fe40007721270 */
[C---:B------:R-:W-:Y:S01]  /*17520*/  IADD3 R17, R10.reuse, c[0x0][0x198], RZ ;  /* 0x000066000a117a10 */ /* 0x040fe20007ffe0ff */
[----:B0-----:R-:W-:Y:S01]  /*17530*/  IMAD.WIDE R6, R10, 0x2, R2 ;  /* 0x000000020a067825 */ /* 0x001fe200078e0202 */
[----:B------:R2:W-:Y:S01]  /*17540*/  @P4 STG.E.U16 [R12.64], R24 ;  /* 0x000000180c004986 */ /* 0x0005e2000c101504 */
[----:B------:R-:W-:Y:S02]  /*17550*/  ISETP.LT.AND P6, PT, R27, c[0x0][0x178], !P6 ;  /* 0x00005e001b007a0c */ /* 0x000fe400077c1270 */
[----:B------:R-:W-:Y:S01]  /*17560*/  ISETP.LT.AND P4, PT, R26, c[0x0][0x178], !P0 ;  /* 0x00005e001a007a0c */ /* 0x000fe20004781270 */
[----:B-1----:R-:W-:Y:S01]  /*17570*/  IMAD.WIDE R8, R17, 0x2, R4 ;  /* 0x0000000211087825 */ /* 0x002fe200078e0204 */
[----:B------:R-:W-:-:S02]  /*17580*/  PRMT R0, R24, 0x7632, R0 ;  /* 0x0000763218007816 */ /* 0x000fc40000000000 */
[----:B------:R-:W-:Y:S02]  /*17590*/  IADD3 R10, R17, c[0x0][0x198], RZ ;  /* 0x00006600110a7a10 */ /* 0x000fe40007ffe0ff */
[----:B--2---:R-:W-:Y:S01]  /*175a0*/  PRMT R12, R25, 0x7632, R12 ;  /* 0x00007632190c7816 */ /* 0x004fe2000000000c */
[----:B------:R0:W-:Y:S04]  /*175b0*/  @P5 STG.E.U16 [R6.64], R25 ;  /* 0x0000001906005986 */ /* 0x0001e8000c101504 */
[----:B------:R1:W-:Y:S04]  /*175c0*/  @P1 STG.E.U16 [R8.64], R0 ;  /* 0x0000000008001986 */ /* 0x0003e8000c101504 */
[----:B0-----:R-:W2:Y:S01]  /*175d0*/  LDL.LU R25, [R1+0xcc] ;  /* 0x0000cc0001197983 */ /* 0x001ea20000300800 */
[----:B------:R-:W-:-:S04]  /*175e0*/  IMAD.WIDE R6, R17, 0x2, R2 ;  /* 0x0000000211067825 */ /* 0x000fc800078e0202 */
[----:B-1----:R-:W-:Y:S01]  /*175f0*/  IMAD.WIDE R8, R10, 0x2, R4 ;  /* 0x000000020a087825 */ /* 0x002fe200078e0204 */
[----:B------:R-:W-:Y:S04]  /*17600*/  @P6 STG.E.U16 [R6.64], R12 ;  /* 0x0000000c06006986 */ /* 0x000fe8000c101504 */
[----:B---3--:R0:W-:Y:S02]  /*17610*/  @P4 STG.E.U16 [R8.64], R28 ;  /* 0x0000001c08004986 */ /* 0x0081e4000c101504 */
[----:B0-----:R-:W-:Y:S02]  /*17620*/  PRMT R9, R28, 0x7632, R9 ;  /* 0x000076321c097816 */ /* 0x001fe40000000009 */
[----:B------:R-:W3:Y:S04]  /*17630*/  LDL.LU R28, [R1+0x12c] ;  /* 0x00012c00011c7983 */ /* 0x000ee80000300800 */
[----:B------:R-:W4:Y:S01]  /*17640*/  LDL.LU R20, [R1+0x1c] ;  /* 0x00001c0001147983 */ /* 0x000f220000300800 */
[----:B------:R-:W-:-:S02]  /*17650*/  ISETP.LT.AND P0, PT, R27, c[0x0][0x178], !P0 ;  /* 0x00005e001b007a0c */ /* 0x000fc40004701270 */
[C---:B------:R-:W-:Y:S01]  /*17660*/  IADD3 R16, R29.reuse, 0x76, RZ ;  /* 0x000000761d107810 */ /* 0x040fe20007ffe0ff */
[----:B------:R-:W-:Y:S01]  /*17670*/  IMAD.WIDE R6, R10, 0x2, R2 ;  /* 0x000000020a067825 */ /* 0x000fe200078e0202 */
[----:B------:R-:W-:Y:S01]  /*17680*/  ISETP.LT.AND P6, PT, R26, c[0x0][0x178], !P2 ;  /* 0x00005e001a007a0c */ /* 0x000fe200057c1270 */
[----:B------:R-:W4:Y:S01]  /*17690*/  LDL.LU R24, [R1+0x11c] ;  /* 0x00011c0001187983 */ /* 0x000f220000300800 */
[----:B------:R-:W-:Y:S02]  /*176a0*/  ISETP.GE.AND P3, PT, R16, c[0x0][0x17c], PT ;  /* 0x00005f0010007a0c */ /* 0x000fe40003f66270 */
[----:B------:R-:W-:Y:S02]  /*176b0*/  IADD3 R17, R10, c[0x0][0x198], RZ ;  /* 0x000066000a117a10 */ /* 0x000fe40007ffe0ff */
[----:B------:R-:W-:Y:S02]  /*176c0*/  IADD3 R13, R29, 0x79, RZ ;  /* 0x000000791d0d7810 */ /* 0x000fe40007ffe0ff */
[----:B------:R-:W-:Y:S01]  /*176d0*/  ISETP.LT.AND P2, PT, R27, c[0x0][0x178], !P2 ;  /* 0x00005e001b007a0c */ /* 0x000fe20005741270 */
[----:B------:R0:W-:Y:S01]  /*176e0*/  @P0 STG.E.U16 [R6.64], R11 ;  /* 0x0000000b06000986 */ /* 0x0001e2000c101504 */
[----:B------:R-:W-:-:S02]  /*176f0*/  ISETP.LT.AND P0, PT, R26, c[0x0][0x178], !P3 ;  /* 0x00005e001a007a0c */ /* 0x000fc40005f01270 */
[----:B------:R-:W-:Y:S02]  /*17700*/  ISETP.GE.AND P4, PT, R13, c[0x0][0x17c], PT ;  /* 0x00005f000d007a0c */ /* 0x000fe40003f86270 */
[----:B------:R-:W-:Y:S02]  /*17710*/  ISETP.LT.AND P3, PT, R27, c[0x0][0x178], !P3 ;  /* 0x00005e001b007a0c */ /* 0x000fe40005f61270 */
[C---:B------:R-:W-:Y:S01]  /*17720*/  IADD3 R13, R17.reuse, c[0x0][0x198], RZ ;  /* 0x00006600110d7a10 */ /* 0x040fe20007ffe0ff */
[----:B0-----:R-:W-:Y:S01]  /*17730*/  IMAD.WIDE R6, R17, 0x2, R4 ;  /* 0x0000000211067825 */ /* 0x001fe200078e0204 */
[C---:B------:R-:W-:Y:S02]  /*17740*/  IADD3 R10, R29.reuse, 0x7a, RZ ;  /* 0x0000007a1d0a7810 */ /* 0x040fe40007ffe0ff */
[----:B------:R-:W-:Y:S02]  /*17750*/  IADD3 R18, R29, 0x77, RZ ;  /* 0x000000771d127810 */ /* 0x000fe40007ffe0ff */
[----:B------:R0:W-:Y:S01]  /*17760*/  @P6 STG.E.U16 [R6.64], R9 ;  /* 0x0000000906006986 */ /* 0x0001e2000c101504 */
[----:B------:R-:W-:-:S02]  /*17770*/  PRMT R0, R11, 0x7632, R0 ;  /* 0x000076320b007816 */ /* 0x000fc40000000000 */
[----:B------:R-:W-:Y:S02]  /*17780*/  IADD3 R16, R29, 0x78, RZ ;  /* 0x000000781d107810 */ /* 0x000fe40007ffe0ff */
[----:B------:R-:W-:Y:S01]  /*17790*/  ISETP.GE.AND P6, PT, R10, c[0x0][0x17c], PT ;  /* 0x00005f000a007a0c */ /* 0x000fe20003fc6270 */
[----:B------:R-:W-:Y:S01]  /*177a0*/  IMAD.WIDE R10, R13, 0x2, R2 ;  /* 0x000000020d0a7825 */ /* 0x000fe200078e0202 */
[----:B------:R-:W-:-:S03]  /*177b0*/  ISETP.GE.AND P5, PT, R18, c[0x0][0x17c], PT ;  /* 0x00005f0012007a0c */ /* 0x000fc60003fa6270 */
[----:B0-----:R-:W-:-:S04]  /*177c0*/  IMAD.WIDE R6, R17, 0x2, R2 ;  /* 0x0000000211067825 */ /* 0x001fc800078e0202 */
[C---:B------:R-:W-:Y:S01]  /*177d0*/  IMAD.WIDE R8, R13.reuse, 0x2, R4 ;  /* 0x000000020d087825 */ /* 0x040fe200078e0204 */
[----:B------:R-:W-:Y:S01]  /*177e0*/  ISETP.GE.AND P1, PT, R16, c[0x0][0x17c], PT ;  /* 0x00005f0010007a0c */ /* 0x000fe20003f26270 */
[----:B------:R0:W-:Y:S01]  /*177f0*/  @P2 STG.E.U16 [R6.64], R0 ;  /* 0x0000000006002986 */ /* 0x0001e2000c101504 */
[----:B------:R-:W-:-:S04]  /*17800*/  IADD3 R13, R13, c[0x0][0x198], RZ ;  /* 0x000066000d0d7a10 */ /* 0x000fc80007ffe0ff */
[----:B------:R-:W-:Y:S02]  /*17810*/  IADD3 R17, R13, c[0x0][0x198], RZ ;  /* 0x000066000d117a10 */ /* 0x000fe40007ffe0ff */
[----:B------:R-:W-:Y:S01]  /*17820*/  PRMT R16, R15, 0x7632, R16 ;  /* 0x000076320f107816 */ /* 0x000fe20000000010 */
[----:B0-----:R-:W-:Y:S01]  /*17830*/  IMAD.WIDE R6, R13, 0x2, R4 ;  /* 0x000000020d067825 */ /* 0x001fe200078e0204 */
[C---:B------:R-:W-:Y:S02]  /*17840*/  IADD3 R12, R29.reuse, 0x7b, RZ ;  /* 0x0000007b1d0c7810 */ /* 0x040fe40007ffe0ff */
[----:B------:R-:W-:Y:S02]  /*17850*/  IADD3 R0, R29, 0x7c, RZ ;  /* 0x0000007c1d007810 */ /* 0x000fe40007ffe0ff */
[----:B------:R-:W-:Y:S01]  /*17860*/  ISETP.GE.AND P2, PT, R12, c[0x0][0x17c], PT ;  /* 0x00005f000c007a0c */ /* 0x000fe20003f46270 */
[----:B--2---:R0:W-:Y:S01]  /*17870*/  @P0 STG.E.U16 [R8.64], R25 ;  /* 0x0000001908000986 */ /* 0x0041e2000c101504 */
[----:B------:R-:W-:-:S02]  /*17880*/  ISETP.LT.AND P0, PT, R26, c[0x0][0x178], !P5 ;  /* 0x00005e001a007a0c */ /* 0x000fc40006f01270 */
[----:B------:R-:W-:Y:S01]  /*17890*/  ISETP.LT.AND P5, PT, R27, c[0x0][0x178], !P5 ;  /* 0x00005e001b007a0c */ /* 0x000fe20006fa1270 */
[----:B------:R1:W-:Y:S01]  /*178a0*/  @P3 STG.E.U16 [R10.64], R15 ;  /* 0x0000000f0a003986 */ /* 0x0003e2000c101504 */
[----:B------:R-:W-:Y:S02]  /*178b0*/  ISETP.LT.AND P3, PT, R26, c[0x0][0x178], !P1 ;  /* 0x00005e001a007a0c */ /* 0x000fe40004f61270 */
[----:B------:R-:W-:Y:S01]  /*178c0*/  PRMT R14, R25, 0x7632, R14 ;  /* 0x00007632190e7816 */ /* 0x000fe2000000000e */
[----:B0-----:R-:W-:Y:S01]  /*178d0*/  IMAD.WIDE R8, R13, 0x2, R2 ;  /* 0x000000020d087825 */ /* 0x001fe200078e0202 */
[----:B------:R-:W2:Y:S03]  /*178e0*/  LDL.LU R25, [R1+0xc] ;  /* 0x00000c0001197983 */ /* 0x000ea60000300800 */
[----:B-1----:R-:W-:Y:S02]  /*178f0*/  IMAD.WIDE R10, R17, 0x2, R4 ;  /* 0x00000002110a7825 */ /* 0x002fe400078e0204 */
[----:B------:R0:W-:Y:S01]  /*17900*/  @P0 STG.E.U16 [R6.64], R14 ;  /* 0x0000000e06000986 */ /* 0x0001e2000c101504 */
[----:B------:R-:W-:-:S03]  /*17910*/  ISETP.LT.AND P1, PT, R27, c[0x0][0x178], !P1 ;  /* 0x00005e001b007a0c */ /* 0x000fc60004f21270 */
[----:B------:R-:W-:Y:S01]  /*17920*/  @P5 STG.E.U16 [R8.64], R16 ;  /* 0x0000001008005986 */ /* 0x000fe2000c101504 */
[----:B------:R-:W-:Y:S01]  /*17930*/  ISETP.GE.AND P0, PT, R0, c[0x0][0x17c], PT ;  /* 0x00005f0000007a0c */ /* 0x000fe20003f06270 */
[C---:B------:R-:W-:Y:S01]  /*17940*/  IMAD.WIDE R12, R17.reuse, 0x2, R2 ;  /* 0x00000002110c7825 */ /* 0x040fe200078e0202 */
[----:B------:R-:W-:-:S05]  /*17950*/  IADD3 R17, R17, c[0x0][0x198], RZ ;  /* 0x0000660011117a10 */ /* 0x000fca0007ffe0ff */
[----:B0-----:R-:W-:Y:S01]  /*17960*/  IMAD.WIDE R6, R17, 0x2, R4 ;  /* 0x0000000211067825 */ /* 0x001fe200078e0204 */
[C---:B------:R-:W-:Y:S02]  /*17970*/  IADD3 R14, R29.reuse, 0x7e, RZ ;  /* 0x0000007e1d0e7810 */ /* 0x040fe40007ffe0ff */
[----:B------:R-:W-:Y:S01]  /*17980*/  IADD3 R15, R29, 0x7d, RZ ;  /* 0x0000007d1d0f7810 */ /* 0x000fe20007ffe0ff */
[----:B---3--:R0:W-:Y:S01]  /*17990*/  @P3 STG.E.U16 [R10.64], R28 ;  /* 0x0000001c0a003986 */ /* 0x0081e2000c101504 */
[----:B------:R-:W-:Y:S02]  /*179a0*/  ISETP.LT.AND P3, PT, R26, c[0x0][0x178], !P4 ;  /* 0x00005e001a007a0c */ /* 0x000fe40006761270 */
[----:B------:R-:W-:Y:S02]  /*179b0*/  PRMT R0, R28, 0x7632, R0 ;  /* 0x000076321c007816 */ /* 0x000fe40000000000 */
[----:B0-----:R-:W3:Y:S04]  /*179c0*/  LDL.LU R28, [R1+0x10c] ;  /* 0x00010c00011c7983 */ /* 0x001ee80000300800 */
[----:B----4-:R0:W-:Y:S05]  /*179d0*/  @P1 STG.E.U16 [R12.64], R20 ;  /* 0x000000140c001986 */ /* 0x0101ea000c101504 */
[----:B------:R1:W-:Y:S01]  /*179e0*/  @P3 STG.E.U16 [R6.64], R0 ;  /* 0x0000000006003986 */ /* 0x0003e2000c101504 */
[----:B------:R-:W-:-:S02]  /*179f0*/  ISETP.GE.AND P3, PT, R14, c[0x0][0x17c], PT ;  /* 0x00005f000e007a0c */ /* 0x000fc40003f66270 */
[----:B------:R-:W-:Y:S02]  /*17a00*/  IADD3 R14, R29, 0x7f, RZ ;  /* 0x0000007f1d0e7810 */ /* 0x000fe40007ffe0ff */
[----:B------:R-:W4:Y:S01]  /*17a10*/  LDL.LU R29, [R1+0x6c] ;  /* 0x00006c00011d7983 */ /* 0x000f220000300800 */
[----:B------:R-:W-:Y:S02]  /*17a20*/  ISETP.LT.AND P4, PT, R27, c[0x0][0x178], !P4 ;  /* 0x00005e001b007a0c */ /* 0x000fe40006781270 */
[----:B------:R-:W-:Y:S02]  /*17a30*/  ISETP.LT.AND P5, PT, R26, c[0x0][0x178], !P6 ;  /* 0x00005e001a007a0c */ /* 0x000fe400077a1270 */
[C---:B------:R-:W-:Y:S01]  /*17a40*/  IADD3 R21, R17.reuse, c[0x0][0x198], RZ ;  /* 0x0000660011157a10 */ /* 0x040fe20007ffe0ff */
[----:B------:R-:W-:Y:S01]  /*17a50*/  IMAD.WIDE R8, R17, 0x2, R2 ;  /* 0x0000000211087825 */ /* 0x000fe200078e0202 */
[----:B------:R-:W-:-:S03]  /*17a60*/  PRMT R18, R20, 0x7632, R18 ;  /* 0x0000763214127816 */ /* 0x000fc60000000012 */
[----:B------:R-:W-:Y:S01]  /*17a70*/  IMAD.WIDE R10, R21, 0x2, R4 ;  /* 0x00000002150a7825 */ /* 0x000fe200078e0204 */
[----:B------:R-:W-:-:S03]  /*17a80*/  ISETP.LT.AND P6, PT, R27, c[0x0][0x178], !P6 ;  /* 0x00005e001b007a0c */ /* 0x000fc600077c1270 */
[----:B------:R1:W-:Y:S01]  /*17a90*/  @P4 STG.E.U16 [R8.64], R18 ;  /* 0x0000001208004986 */ /* 0x0003e2000c101504 */
[C---:B------:R-:W-:Y:S02]  /*17aa0*/  ISETP.LT.AND P4, PT, R26.reuse, c[0x0][0x178], !P2 ;  /* 0x00005e001a007a0c */ /* 0x040fe40005781270 */
[----:B------:R-:W-:Y:S01]  /*17ab0*/  ISETP.LT.AND P2, PT, R27, c[0x0][0x178], !P2 ;  /* 0x00005e001b007a0c */ /* 0x000fe20005741270 */
[----:B------:R1:W-:Y:S01]  /*17ac0*/  @P5 STG.E.U16 [R10.64], R24 ;  /* 0x000000180a005986 */ /* 0x0003e2000c101504 */
[----:B0-----:R-:W-:Y:S02]  /*17ad0*/  IADD3 R13, R21, c[0x0][0x198], RZ ;  /* 0x00006600150d7a10 */ /* 0x001fe40007ffe0ff */
[----:B------:R-:W-:Y:S02]  /*17ae0*/  ISETP.LT.AND P5, PT, R26, c[0x0][0x178], !P0 ;  /* 0x00005e001a007a0c */ /* 0x000fe400047a1270 */
[----:B------:R-:W-:Y:S02]  /*17af0*/  ISETP.GE.AND P1, PT, R15, c[0x0][0x17c], PT ;  /* 0x00005f000f007a0c */ /* 0x000fe40003f26270 */
[----:B------:R-:W-:Y:S01]  /*17b00*/  IADD3 R15, R13, c[0x0][0x198], RZ ;  /* 0x000066000d0f7a10 */ /* 0x000fe20007ffe0ff */
[----:B-1----:R-:W-:Y:S01]  /*17b10*/  IMAD.WIDE R6, R21, 0x2, R2 ;  /* 0x0000000215067825 */ /* 0x002fe200078e0202 */
[----:B------:R-:W-:-:S03]  /*17b20*/  PRMT R16, R24, 0x7632, R16 ;  /* 0x0000763218107816 */ /* 0x000fc60000000010 */
[----:B------:R-:W-:-:S04]  /*17b30*/  IMAD.WIDE R8, R13, 0x2, R4 ;  /* 0x000000020d087825 */ /* 0x000fc800078e0204 */
[----:B------:R-:W-:-:S04]  /*17b40*/  IMAD.WIDE R10, R13, 0x2, R2 ;  /* 0x000000020d0a7825 */ /* 0x000fc800078e0202 */
[----:B------:R-:W-:Y:S01]  /*17b50*/  IMAD.WIDE R12, R15, 0x2, R4 ;  /* 0x000000020f0c7825 */ /* 0x000fe200078e0204 */
[----:B------:R-:W-:Y:S02]  /*17b60*/  ISETP.LT.AND P0, PT, R27, c[0x0][0x178], !P0 ;  /* 0x00005e001b007a0c */ /* 0x000fe40004701270 */
[----:B------:R-:W-:-:S04]  /*17b70*/  IADD3 R17, R15, c[0x0][0x198], RZ ;  /* 0x000066000f117a10 */ /* 0x000fc80007ffe0ff */
[----:B------:R-:W-:Y:S02]  /*17b80*/  IADD3 R21, R17, c[0x0][0x198], RZ ;  /* 0x0000660011157a10 */ /* 0x000fe40007ffe0ff */
[----:B--2---:R-:W-:Y:S01]  /*17b90*/  PRMT R0, R25, 0x7632, R0 ;  /* 0x0000763219007816 */ /* 0x004fe20000000000 */
[----:B------:R0:W-:Y:S01]  /*17ba0*/  @P6 STG.E.U16 [R6.64], R25 ;  /* 0x0000001906006986 */ /* 0x0001e2000c101504 */
[----:B------:R-:W-:-:S03]  /*17bb0*/  ISETP.GE.AND P6, PT, R14, c[0x0][0x17c], PT ;  /* 0x00005f000e007a0c */ /* 0x000fc60003fc6270 */
[----:B------:R1:W-:Y:S04]  /*17bc0*/  @P4 STG.E.U16 [R8.64], R16 ;  /* 0x0000001008004986 */ /* 0x0003e8000c101504 */
[----:B------:R2:W-:Y:S01]  /*17bd0*/  @P2 STG.E.U16 [R10.64], R0 ;  /* 0x000000000a002986 */ /* 0x0005e2000c101504 */
[C---:B------:R-:W-:Y:S02]  /*17be0*/  ISETP.LT.AND P4, PT, R26.reuse, c[0x0][0x178], !P3 ;  /* 0x00005e001a007a0c */ /* 0x040fe40005f81270 */
[----:B------:R-:W-:Y:S02]  /*17bf0*/  ISETP.LT.AND P3, PT, R27, c[0x0][0x178], !P3 ;  /* 0x00005e001b007a0c */ /* 0x000fe40005f61270 */
[----:B------:R-:W-:Y:S01]  /*17c00*/  ISETP.LT.AND P2, PT, R26, c[0x0][0x178], !P6 ;  /* 0x00005e001a007a0c */ /* 0x000fe20007741270 */
[----:B0-----:R-:W-:Y:S01]  /*17c10*/  IMAD.WIDE R6, R15, 0x2, R2 ;  /* 0x000000020f067825 */ /* 0x001fe200078e0202 */
[----:B------:R-:W-:-:S02]  /*17c20*/  ISETP.LT.AND P6, PT, R27, c[0x0][0x178], !P6 ;  /* 0x00005e001b007a0c */ /* 0x000fc400077c1270 */
[----:B------:R-:W-:Y:S01]  /*17c30*/  IADD3 R25, R21, c[0x0][0x198], RZ ;  /* 0x0000660015197a10 */ /* 0x000fe20007ffe0ff */
[----:B-1----:R-:W-:Y:S01]  /*17c40*/  IMAD.WIDE R8, R17, 0x2, R4 ;  /* 0x0000000211087825 */ /* 0x002fe200078e0204 */
[----:B------:R-:W-:-:S03]  /*17c50*/  PRMT R16, R19, 0x7632, R16 ;  /* 0x0000763213107816 */ /* 0x000fc60000000010 */
[----:B--2---:R-:W-:-:S04]  /*17c60*/  IMAD.WIDE R10, R17, 0x2, R2 ;  /* 0x00000002110a7825 */ /* 0x004fc800078e0202 */
[----:B------:R-:W-:Y:S01]  /*17c70*/  IMAD.WIDE R14, R21, 0x2, R2 ;  /* 0x00000002150e7825 */ /* 0x000fe200078e0202 */
[----:B---3--:R0:W-:Y:S01]  /*17c80*/  @P5 STG.E.U16 [R12.64], R28 ;  /* 0x0000001c0c005986 */ /* 0x0081e2000c101504 */
[----:B------:R-:W-:Y:S02]  /*17c90*/  ISETP.LT.AND P5, PT, R26, c[0x0][0x178], !P1 ;  /* 0x00005e001a007a0c */ /* 0x000fe40004fa1270 */
[----:B------:R-:W-:Y:S02]  /*17ca0*/  ISETP.LT.AND P1, PT, R27, c[0x0][0x178], !P1 ;  /* 0x00005e001b007a0c */ /* 0x000fe40004f21270 */
[----:B------:R-:W-:Y:S01]  /*17cb0*/  PRMT R0, R28, 0x7632, R0 ;  /* 0x000076321c007816 */ /* 0x000fe20000000000 */
[----:B------:R4:W-:Y:S01]  /*17cc0*/  @P0 STG.E.U16 [R6.64], R19 ;  /* 0x0000001306000986 */ /* 0x0009e2000c101504 */
[----:B0-----:R-:W-:-:S07]  /*17cd0*/  IMAD.WIDE R12, R21, 0x2, R4 ;  /* 0x00000002150c7825 */ /* 0x001fce00078e0204 */
[----:B------:R0:W-:Y:S01]  /*17ce0*/  @P5 STG.E.U16 [R8.64], R0 ;  /* 0x0000000008005986 */ /* 0x0001e2000c101504 */
[----:B------:R-:W-:Y:S01]  /*17cf0*/  IMAD.WIDE R4, R25, 0x2, R4 ;  /* 0x0000000219047825 */ /* 0x000fe200078e0204 */
[----:B----4-:R-:W-:Y:S02]  /*17d00*/  PRMT R7, R29, 0x7632, R7 ;  /* 0x000076321d077816 */ /* 0x010fe40000000007 */
[----:B------:R0:W-:Y:S04]  /*17d10*/  @P1 STG.E.U16 [R10.64], R16 ;  /* 0x000000100a001986 */ /* 0x0001e8000c101504 */
[----:B------:R0:W-:Y:S04]  /*17d20*/  @P4 STG.E.U16 [R12.64], R29 ;  /* 0x0000001d0c004986 */ /* 0x0001e8000c101504 */
[----:B------:R0:W-:Y:S01]  /*17d30*/  @P3 STG.E.U16 [R14.64], R23 ;  /* 0x000000170e003986 */ /* 0x0001e2000c101504 */
[----:B------:R-:W-:-:S03]  /*17d40*/  IMAD.WIDE R2, R25, 0x2, R2 ;  /* 0x0000000219027825 */ /* 0x000fc600078e0202 */
[----:B------:R0:W-:Y:S01]  /*17d50*/  @P2 STG.E.U16 [R4.64], R7 ;  /* 0x0000000704002986 */ /* 0x0001e2000c101504 */
[----:B------:R-:W-:Y:S05]  /*17d60*/  @!P6 EXIT ;  /* 0x000000000000e94d */ /* 0x000fea0003800000 */
[----:B0-----:R-:W-:-:S05]  /*17d70*/  PRMT R23, R23, 0x7632, R23 ;  /* 0x0000763217177816 */ /* 0x001fca0000000017 */
[----:B------:R-:W-:Y:S01]  /*17d80*/  STG.E.U16 [R2.64], R23 ;  /* 0x0000001702007986 */ /* 0x000fe2000c101504 */
[----:B------:R-:W-:Y:S05]  /*17d90*/  EXIT ;  /* 0x000000000000794d */ /* 0x000fea0003800000 */
.L_x_3:
[----:B------:R-:W-:-:S00]  /*17da0*/  BRA `(.L_x_3) ;  /* 0xfffffff000007947 */ /* 0x000fc0000383ffff */
[----:B------:R-:W-:-:S00]  /*17db0*/  NOP ;  /* 0x0000000000007918 */ /* 0x000fc00000000000 */
        /* <DEDUP_REMOVED lines=12> */
.L_x_4:


//--------------------- .nv.shared.matmul_kernel  --------------------------
	.section	.nv.shared.matmul_kernel,"aw",@nobits
	.sectionflags	@""
	.align	16
